	.target	sm_100a

	.elftype	@"ET_EXEC"


//--------------------- .note.nv.tkinfo           --------------------------
	.section	.note.nv.tkinfo,"",@"SHT_NOTE"
	.sectionflags	@"SHF_NOTE_NV_TKINFO"
	.tkinfo
        /*0018*/ 	.word	0x00000002
        /*0030*/ 	.string	""
        /*0030*/ 	.string	"ptxas"
        /*0030*/ 	.string	"Cuda compilation tools, release 13.0, V13.0.88"
        /*0030*/ 	.string	"Build cuda_13.0.r13.0/compiler.36424714_0"
        /*0030*/ 	.string	"-arch sm_100a -m 64 "



//--------------------- .note.nv.cuinfo           --------------------------
	.section	.note.nv.cuinfo,"",@"SHT_NOTE"
	.sectionflags	@"SHF_NOTE_NV_CUINFO"
        /*0018*/ 	.short	0x0002
        /*001a*/ 	.short	0x0064
        /*001c*/ 	.short	0x0082
	.zero		2


//--------------------- .nv.info                  --------------------------
	.section	.nv.info,"",@"SHT_CUDA_INFO"
	.align	4


	//----- nvinfo : EIATTR_REGCOUNT
	.align		4
        /*0000*/ 	.byte	0x04, 0x2f
        /*0002*/ 	.short	(.L_20 - .L_19)
	.align		4
.L_19:
        /*0004*/ 	.word	index@(_ZN7cutlass13device_kernelINS_4gemm6kernel13GemmUniversalIN4cute5tupleIJiiiiEEENS1_10collective13CollectiveMmaINS1_35MainloopSm100TmaUmmaWarpSpecializedILi22ELi2ELi2ENS5_IJNS4_1CILi2EEENSA_ILi4EEENSA_ILi1EEEEEEEENS5_IJNSA_ILi256EEESG_NSA_ILi32EEEEEENS_12float_e5m2_tENS5_IJlSD_lEEESJ_SK_NS4_8TiledMMAINS4_8MMA_AtomIJNS4_10MMA_TraitsINS4_25SM100_MMA_F8F6F4_2x1SM_SSEJSJ_SJ_fSG_SG_NS4_17integral_constantINS4_4UMMA5MajorELSR_0EEESS_NSP_INSQ_7ScaleInELST_0EEESU_EEEEEENS4_6LayoutINS5_IJSD_SD_SD_EEENS5_IJNSA_ILi0EEESZ_SZ_EEEEENS5_IJNS4_10UnderscoreES12_S12_EEEEENS4_28SM100_TMA_2SM_LOAD_MULTICASTENS4_14ComposedLayoutINS4_7SwizzleILi1ELi4ELi3EEENS4_18smem_ptr_flag_bitsILi8EEENSX_INS5_IJNSA_ILi8EEESH_EEENS5_IJSH_SD_EEEEEEEvNS4_8identityENS4_18SM100_TMA_2SM_LOADES1F_vS1G_EENS_8epilogue10collective18CollectiveEpilogueINS1J_23Sm100TmaWarpSpecializedILi4ELi2ELi64ELb0ELb0EEEJNS5_IJNSA_ILi128EEESG_SH_EEENS5_IJNSX_IS1O_SD_EENSX_INSA_ILi64EEESD_EEEEESJ_SK_SJ_SK_NS1J_6fusion15FusionCallbacksIS1N_NS1U_17LinearCombinationISJ_fSJ_fLNS_15FloatRoundStyleE2EEES1P_S1T_JEEENS4_5SM1004TMEM4LOAD26SM100_TMEM_LOAD_32dp32b64xENS4_13SM90_TMA_LOADENS16_INS17_ILi2ELi4ELi3EEES1A_NSX_INS5_IJS1B_S1R_EEENS5_IJS1R_SD_EEEEEEENS4_39AutoVectorizingCopyWithAssumedAlignmentILi128EEENS4_14SM90_TMA_STOREES29_S2B_S2B_EEEvvEEEEvNT_6ParamsE)
        /*0008*/ 	.word	0x000000d2


	//----- nvinfo : EIATTR_FRAME_SIZE
	.align		4
.L_20:
        /*000c*/ 	.byte	0x04, 0x11
        /*000e*/ 	.short	(.L_22 - .L_21)
	.align		4
.L_21:
        /*0010*/ 	.word	index@($__internal_2_$__cuda_sm10x_tcgen05_guardrail_trap_unallocated_columns_being_dealloced)
        /*0014*/ 	.word	0x00000000


	//----- nvinfo : EIATTR_FRAME_SIZE
	.align		4
.L_22:
        /*0018*/ 	.byte	0x04, 0x11
        /*001a*/ 	.short	(.L_24 - .L_23)
	.align		4
.L_23:
        /*001c*/ 	.word	index@($__internal_1_$__cuda_sm10x_tcgen05_guardrail_trap_phase_invalid_during_alloc)
        /*0020*/ 	.word	0x00000000


	//----- nvinfo : EIATTR_FRAME_SIZE
	.align		4
.L_24:
        /*0024*/ 	.byte	0x04, 0x11
        /*0026*/ 	.short	(.L_26 - .L_25)
	.align		4
.L_25:
        /*0028*/ 	.word	index@($__internal_0_$__cuda_sm10x_tcgen05_guardrail_trap_col_being_dealloced_not_returned_by_alloc)
        /*002c*/ 	.word	0x00000000


	//----- nvinfo : EIATTR_FRAME_SIZE
	.align		4
.L_26:
        /*0030*/ 	.byte	0x04, 0x11
        /*0032*/ 	.short	(.L_28 - .L_27)
	.align		4
.L_27:
        /*0034*/ 	.word	index@(_ZN7cutlass13device_kernelINS_4gemm6kernel13GemmUniversalIN4cute5tupleIJiiiiEEENS1_10collective13CollectiveMmaINS1_35MainloopSm100TmaUmmaWarpSpecializedILi22ELi2ELi2ENS5_IJNS4_1CILi2EEENSA_ILi4EEENSA_ILi1EEEEEEEENS5_IJNSA_ILi256EEESG_NSA_ILi32EEEEEENS_12float_e5m2_tENS5_IJlSD_lEEESJ_SK_NS4_8TiledMMAINS4_8MMA_AtomIJNS4_10MMA_TraitsINS4_25SM100_MMA_F8F6F4_2x1SM_SSEJSJ_SJ_fSG_SG_NS4_17integral_constantINS4_4UMMA5MajorELSR_0EEESS_NSP_INSQ_7ScaleInELST_0EEESU_EEEEEENS4_6LayoutINS5_IJSD_SD_SD_EEENS5_IJNSA_ILi0EEESZ_SZ_EEEEENS5_IJNS4_10UnderscoreES12_S12_EEEEENS4_28SM100_TMA_2SM_LOAD_MULTICASTENS4_14ComposedLayoutINS4_7SwizzleILi1ELi4ELi3EEENS4_18smem_ptr_flag_bitsILi8EEENSX_INS5_IJNSA_ILi8EEESH_EEENS5_IJSH_SD_EEEEEEEvNS4_8identityENS4_18SM100_TMA_2SM_LOADES1F_vS1G_EENS_8epilogue10collective18CollectiveEpilogueINS1J_23Sm100TmaWarpSpecializedILi4ELi2ELi64ELb0ELb0EEEJNS5_IJNSA_ILi128EEESG_SH_EEENS5_IJNSX_IS1O_SD_EENSX_INSA_ILi64EEESD_EEEEESJ_SK_SJ_SK_NS1J_6fusion15FusionCallbacksIS1N_NS1U_17LinearCombinationISJ_fSJ_fLNS_15FloatRoundStyleE2EEES1P_S1T_JEEENS4_5SM1004TMEM4LOAD26SM100_TMEM_LOAD_32dp32b64xENS4_13SM90_TMA_LOADENS16_INS17_ILi2ELi4ELi3EEES1A_NSX_INS5_IJS1B_S1R_EEENS5_IJS1R_SD_EEEEEEENS4_39AutoVectorizingCopyWithAssumedAlignmentILi128EEENS4_14SM90_TMA_STOREES29_S2B_S2B_EEEvvEEEEvNT_6ParamsE)
        /*0038*/ 	.word	0x00000000


	//----- nvinfo : EIATTR_MIN_STACK_SIZE
	.align		4
.L_28:
        /*003c*/ 	.byte	0x04, 0x12
        /*003e*/ 	.short	(.L_30 - .L_29)
	.align		4
.L_29:
        /*0040*/ 	.word	index@(_ZN7cutlass13device_kernelINS_4gemm6kernel13GemmUniversalIN4cute5tupleIJiiiiEEENS1_10collective13CollectiveMmaINS1_35MainloopSm100TmaUmmaWarpSpecializedILi22ELi2ELi2ENS5_IJNS4_1CILi2EEENSA_ILi4EEENSA_ILi1EEEEEEEENS5_IJNSA_ILi256EEESG_NSA_ILi32EEEEEENS_12float_e5m2_tENS5_IJlSD_lEEESJ_SK_NS4_8TiledMMAINS4_8MMA_AtomIJNS4_10MMA_TraitsINS4_25SM100_MMA_F8F6F4_2x1SM_SSEJSJ_SJ_fSG_SG_NS4_17integral_constantINS4_4UMMA5MajorELSR_0EEESS_NSP_INSQ_7ScaleInELST_0EEESU_EEEEEENS4_6LayoutINS5_IJSD_SD_SD_EEENS5_IJNSA_ILi0EEESZ_SZ_EEEEENS5_IJNS4_10UnderscoreES12_S12_EEEEENS4_28SM100_TMA_2SM_LOAD_MULTICASTENS4_14ComposedLayoutINS4_7SwizzleILi1ELi4ELi3EEENS4_18smem_ptr_flag_bitsILi8EEENSX_INS5_IJNSA_ILi8EEESH_EEENS5_IJSH_SD_EEEEEEEvNS4_8identityENS4_18SM100_TMA_2SM_LOADES1F_vS1G_EENS_8epilogue10collective18CollectiveEpilogueINS1J_23Sm100TmaWarpSpecializedILi4ELi2ELi64ELb0ELb0EEEJNS5_IJNSA_ILi128EEESG_SH_EEENS5_IJNSX_IS1O_SD_EENSX_INSA_ILi64EEESD_EEEEESJ_SK_SJ_SK_NS1J_6fusion15FusionCallbacksIS1N_NS1U_17LinearCombinationISJ_fSJ_fLNS_15FloatRoundStyleE2EEES1P_S1T_JEEENS4_5SM1004TMEM4LOAD26SM100_TMEM_LOAD_32dp32b64xENS4_13SM90_TMA_LOADENS16_INS17_ILi2ELi4ELi3EEES1A_NSX_INS5_IJS1B_S1R_EEENS5_IJS1R_SD_EEEEEEENS4_39AutoVectorizingCopyWithAssumedAlignmentILi128EEENS4_14SM90_TMA_STOREES29_S2B_S2B_EEEvvEEEEvNT_6ParamsE)
        /*0044*/ 	.word	0x00000000
.L_30:


//--------------------- .nv.compat                --------------------------
	.section	.nv.compat,"",@"SHT_CUDA_COMPAT_INFO"
	.align	4
        /*0000*/ 	.byte	0x02, 0x09, 0x01, 0x00, 0x02, 0x02, 0x02, 0x00, 0x02, 0x05, 0x05, 0x00, 0x03, 0x07, 0x01, 0x01
        /*0010*/ 	.byte	0x02, 0x03, 0x01, 0x00, 0x02, 0x06, 0x01, 0x00, 0x04, 0x0b, 0x08, 0x00, 0x09, 0x00, 0x00, 0x00
        /*0020*/ 	.byte	0x00, 0x00, 0x00, 0x00


//--------------------- .nv.info._ZN7cutlass13device_kernelINS_4gemm6kernel13GemmUniversalIN4cute5tupleIJiiiiEEENS1_10collective13CollectiveMmaINS1_35MainloopSm100TmaUmmaWarpSpecializedILi22ELi2ELi2ENS5_IJNS4_1CILi2EEENSA_ILi4EEENSA_ILi1EEEEEEEENS5_IJNSA_ILi256EEESG_NSA_ILi32EEEEEENS_12float_e5m2_tENS5_IJlSD_lEEESJ_SK_NS4_8TiledMMAINS4_8MMA_AtomIJNS4_10MMA_TraitsINS4_25SM100_MMA_F8F6F4_2x1SM_SSEJSJ_SJ_fSG_SG_NS4_17integral_constantINS4_4UMMA5MajorELSR_0EEESS_NSP_INSQ_7ScaleInELST_0EEESU_EEEEEENS4_6LayoutINS5_IJSD_SD_SD_EEENS5_IJNSA_ILi0EEESZ_SZ_EEEEENS5_IJNS4_10UnderscoreES12_S12_EEEEENS4_28SM100_TMA_2SM_LOAD_MULTICASTENS4_14ComposedLayoutINS4_7SwizzleILi1ELi4ELi3EEENS4_18smem_ptr_flag_bitsILi8EEENSX_INS5_IJNSA_ILi8EEESH_EEENS5_IJSH_SD_EEEEEEEvNS4_8identityENS4_18SM100_TMA_2SM_LOADES1F_vS1G_EENS_8epilogue10collective18CollectiveEpilogueINS1J_23Sm100TmaWarpSpecializedILi4ELi2ELi64ELb0ELb0EEEJNS5_IJNSA_ILi128EEESG_SH_EEENS5_IJNSX_IS1O_SD_EENSX_INSA_ILi64EEESD_EEEEESJ_SK_SJ_SK_NS1J_6fusion15FusionCallbacksIS1N_NS1U_17LinearCombinationISJ_fSJ_fLNS_15FloatRoundStyleE2EEES1P_S1T_JEEENS4_5SM1004TMEM4LOAD26SM100_TMEM_LOAD_32dp32b64xENS4_13SM90_TMA_LOADENS16_INS17_ILi2ELi4ELi3EEES1A_NSX_INS5_IJS1B_S1R_EEENS5_IJS1R_SD_EEEEEEENS4_39AutoVectorizingCopyWithAssumedAlignmentILi128EEENS4_14SM90_TMA_STOREES29_S2B_S2B_EEEvvEEEEvNT_6ParamsE --------------------------
	.section	.nv.info._ZN7cutlass13device_kernelINS_4gemm6kernel13GemmUniversalIN4cute5tupleIJiiiiEEENS1_10collective13CollectiveMmaINS1_35MainloopSm100TmaUmmaWarpSpecializedILi22ELi2ELi2ENS5_IJNS4_1CILi2EEENSA_ILi4EEENSA_ILi1EEEEEEEENS5_IJNSA_ILi256EEESG_NSA_ILi32EEEEEENS_12float_e5m2_tENS5_IJlSD_lEEESJ_SK_NS4_8TiledMMAINS4_8MMA_AtomIJNS4_10MMA_TraitsINS4_25SM100_MMA_F8F6F4_2x1SM_SSEJSJ_SJ_fSG_SG_NS4_17integral_constantINS4_4UMMA5MajorELSR_0EEESS_NSP_INSQ_7ScaleInELST_0EEESU_EEEEEENS4_6LayoutINS5_IJSD_SD_SD_EEENS5_IJNSA_ILi0EEESZ_SZ_EEEEENS5_IJNS4_10UnderscoreES12_S12_EEEEENS4_28SM100_TMA_2SM_LOAD_MULTICASTENS4_14ComposedLayoutINS4_7SwizzleILi1ELi4ELi3EEENS4_18smem_ptr_flag_bitsILi8EEENSX_INS5_IJNSA_ILi8EEESH_EEENS5_IJSH_SD_EEEEEEEvNS4_8identityENS4_18SM100_TMA_2SM_LOADES1F_vS1G_EENS_8epilogue10collective18CollectiveEpilogueINS1J_23Sm100TmaWarpSpecializedILi4ELi2ELi64ELb0ELb0EEEJNS5_IJNSA_ILi128EEESG_SH_EEENS5_IJNSX_IS1O_SD_EENSX_INSA_ILi64EEESD_EEEEESJ_SK_SJ_SK_NS1J_6fusion15FusionCallbacksIS1N_NS1U_17LinearCombinationISJ_fSJ_fLNS_15FloatRoundStyleE2EEES1P_S1T_JEEENS4_5SM1004TMEM4LOAD26SM100_TMEM_LOAD_32dp32b64xENS4_13SM90_TMA_LOADENS16_INS17_ILi2ELi4ELi3EEES1A_NSX_INS5_IJS1B_S1R_EEENS5_IJS1R_SD_EEEEEEENS4_39AutoVectorizingCopyWithAssumedAlignmentILi128EEENS4_14SM90_TMA_STOREES29_S2B_S2B_EEEvvEEEEvNT_6ParamsE,"",@"SHT_CUDA_INFO"
	.sectionflags	@""
	.align	4


	//----- nvinfo : EIATTR_CUDA_API_VERSION
	.align		4
        /*0000*/ 	.byte	0x04, 0x37
        /*0002*/ 	.short	(.L_32 - .L_31)
.L_31:
        /*0004*/ 	.word	0x00000082


	//----- nvinfo : EIATTR_KPARAM_INFO
	.align		4
.L_32:
        /*0008*/ 	.byte	0x04, 0x17
        /*000a*/ 	.short	(.L_34 - .L_33)
.L_33:
        /*000c*/ 	.word	0x00000000
        /*0010*/ 	.short	0x0000
        /*0012*/ 	.short	0x0000
        /*0014*/ 	.byte	0x00, 0xf0, 0x01, 0x20


	//----- nvinfo : EIATTR_AT_ENTRY_FRAGMENTS
	.align		4
.L_34:
        /*0018*/ 	.byte	0x04, 0x4f
        /*001a*/ 	.short	(.L_36 - .L_35)


	//   ....[0]....
.L_35:
        /*001c*/ 	.word	0x00000007


	//----- nvinfo : EIATTR_RESERVED_SMEM_USED
	.align		4
.L_36:
        /*0020*/ 	.byte	0x01, 0x41
	.zero		2


	//----- nvinfo : EIATTR_SPARSE_MMA_MASK
	.align		4
        /*0024*/ 	.byte	0x03, 0x50
        /*0026*/ 	.short	0x0000


	//----- nvinfo : EIATTR_TCGEN05_2CTA_USED
	.align		4
        /*0028*/ 	.byte	0x01, 0x52
	.zero		2


	//----- nvinfo : EIATTR_MAXREG_COUNT
	.align		4
        /*002c*/ 	.byte	0x03, 0x1b
        /*002e*/ 	.short	0x00ff


	//----- nvinfo : EIATTR_NUM_BARRIERS
	.align		4
        /*0030*/ 	.byte	0x02, 0x4c
        /*0032*/ 	.byte	0x07
	.zero		1


	//----- nvinfo : EIATTR_EXTERNS
	.align		4
        /*0034*/ 	.byte	0x04, 0x0f
        /*0036*/ 	.short	(.L_38 - .L_37)


	//   ....[0]....
	.align		4
.L_37:
        /*0038*/ 	.word	index@(__assertfail)


	//----- nvinfo : EIATTR_MERCURY_ISA_VERSION
	.align		4
.L_38:
        /*003c*/ 	.byte	0x03, 0x5f
        /*003e*/ 	.short	0x0101


	//----- nvinfo : EIATTR_INT_WARP_WIDE_INSTR_OFFSETS
	.align		4
        /*0040*/ 	.byte	0x04, 0x31
        /*0042*/ 	.short	(.L_40 - .L_39)


	//   ....[0]....
.L_39:
        /*0044*/ 	.word	0x00000f90


	//   ....[1]....
        /*0048*/ 	.word	0x00001030


	//   ....[2]....
        /*004c*/ 	.word	0x00004cf0


	//   ....[3]....
        /*0050*/ 	.word	0x00004d10


	//   ....[4]....
        /*0054*/ 	.word	0x00004d40


	//   ....[5]....
        /*0058*/ 	.word	0x00005880


	//   ....[6]....
        /*005c*/ 	.word	0x000058f0


	//   ....[7]....
        /*0060*/ 	.word	0x000059d0


	//   ....[8]....
        /*0064*/ 	.word	0x00005a50


	//   ....[9]....
        /*0068*/ 	.word	0x00005b50


	//   ....[10]....
        /*006c*/ 	.word	0x00005bd0


	//   ....[11]....
        /*0070*/ 	.word	0x00005cc0


	//   ....[12]....
        /*0074*/ 	.word	0x00005d70


	//----- nvinfo : EIATTR_COOP_GROUP_MASK_REGIDS
	.align		4
.L_40:
        /*0078*/ 	.byte	0x04, 0x29
        /*007a*/ 	.short	(.L_42 - .L_41)


	//   ....[0]....
.L_41:
        /*007c*/ 	.word	0xffffffff


	//   ....[1]....
        /*0080*/ 	.word	0xffffffff


	//   ....[2]....
        /*0084*/ 	.word	0xffffffff


	//   ....[3]....
        /*0088*/ 	.word	0xffffffff


	//   ....[4]....
        /*008c*/ 	.word	0xffffffff


	//   ....[5]....
        /*0090*/ 	.word	0xffffffff


	//   ....[6]....
        /*0094*/ 	.word	0xffffffff


	//   ....[7]....
        /*0098*/ 	.word	0xffffffff


	//   ....[8]....
        /*009c*/ 	.word	0xffffffff


	//   ....[9]....
        /*00a0*/ 	.word	0xffffffff


	//   ....[10]....
        /*00a4*/ 	.word	0xffffffff


	//   ....[11]....
        /*00a8*/ 	.word	0xffffffff


	//   ....[12]....
        /*00ac*/ 	.word	0xffffffff


	//   ....[13]....
        /*00b0*/ 	.word	0xffffffff


	//----- nvinfo : EIATTR_COOP_GROUP_INSTR_OFFSETS
	.align		4
.L_42:
        /*00b4*/ 	.byte	0x04, 0x28
        /*00b6*/ 	.short	(.L_44 - .L_43)


	//   ....[0]....
.L_43:
        /*00b8*/ 	.word	0x000000b0


	//   ....[1]....
        /*00bc*/ 	.word	0x00000510


	//   ....[2]....
        /*00c0*/ 	.word	0x00000940


	//   ....[3]....
        /*00c4*/ 	.word	0x00000ad0


	//   ....[4]....
        /*00c8*/ 	.word	0x00000bc0


	//   ....[5]....
        /*00cc*/ 	.word	0x00000d20


	//   ....[6]....
        /*00d0*/ 	.word	0x00000e70


	//   ....[7]....
        /*00d4*/ 	.word	0x000010b0


	//   ....[8]....
        /*00d8*/ 	.word	0x00002470


	//   ....[9]....
        /*00dc*/ 	.word	0x00003d40


	//   ....[10]....
        /*00e0*/ 	.word	0x00004210


	//   ....[11]....
        /*00e4*/ 	.word	0x00004240


	//   ....[12]....
        /*00e8*/ 	.word	0x00004bf0


	//   ....[13]....
        /*00ec*/ 	.word	0x00004e00


	//----- nvinfo : EIATTR_VRC_CTA_INIT_COUNT
	.align		4
.L_44:
        /*00f0*/ 	.byte	0x02, 0x4a
        /*00f2*/ 	.byte	0x80
	.zero		1


	//----- nvinfo : EIATTR_SYSCALL_OFFSETS
	.align		4
        /*00f4*/ 	.byte	0x04, 0x46
        /*00f6*/ 	.short	(.L_46 - .L_45)


	//   ....[0]....
.L_45:
        /*00f8*/ 	.word	0x000069d0


	//   ....[1]....
        /*00fc*/ 	.word	0x00006b10


	//   ....[2]....
        /*0100*/ 	.word	0x00007360


	//   ....[3]....
        /*0104*/ 	.word	0x00008980


	//   ....[4]....
        /*0108*/ 	.word	0x00009f30


	//   ....[5]....
        /*010c*/ 	.word	0x0000b500


	//----- nvinfo : EIATTR_MBARRIER_INSTR_OFFSETS
	.align		4
.L_46:
        /*0110*/ 	.byte	0x04, 0x39
        /*0112*/ 	.short	(.L_48 - .L_47)


	//   ....[0]....
.L_47:
        /*0114*/ 	.word	0x00000660
        /*0118*/ 	.word	0x000000ff
        /*011c*/ 	.word	0x00000000
        /*0120*/ 	.short	0x0100
        /*0122*/ 	.byte	0x04
	.zero		1


	//   ....[1]....
        /*0124*/ 	.word	0x00000670
        /*0128*/ 	.word	0x000000ff
        /*012c*/ 	.word	0x000000b0
        /*0130*/ 	.short	0x0100
        /*0132*/ 	.byte	0x04
	.zero		1


	//   ....[2]....
        /*0134*/ 	.word	0x00000680
        /*0138*/ 	.word	0x000000ff
        /*013c*/ 	.word	0x00000008
        /*0140*/ 	.short	0x0100
        /*0142*/ 	.byte	0x04
	.zero		1


	//   ....[3]....
        /*0144*/ 	.word	0x00000690
        /*0148*/ 	.word	0x000000ff
        /*014c*/ 	.word	0x000000b8
        /*0150*/ 	.short	0x0100
        /*0152*/ 	.byte	0x04
	.zero		1


	//   ....[4]....
        /*0154*/ 	.word	0x000006a0
        /*0158*/ 	.word	0x000000ff
        /*015c*/ 	.word	0x00000010
        /*0160*/ 	.short	0x0100
        /*0162*/ 	.byte	0x04
	.zero		1


	//   ....[5]....
        /*0164*/ 	.word	0x000006b0
        /*0168*/ 	.word	0x000000ff
        /*016c*/ 	.word	0x000000c0
        /*0170*/ 	.short	0x0100
        /*0172*/ 	.byte	0x04
	.zero		1


	//   ....[6]....
        /*0174*/ 	.word	0x000006c0
        /*0178*/ 	.word	0x000000ff
        /*017c*/ 	.word	0x00000018
        /*0180*/ 	.short	0x0100
        /*0182*/ 	.byte	0x04
	.zero		1


	//   ....[7]....
        /*0184*/ 	.word	0x000006d0
        /*0188*/ 	.word	0x000000ff
        /*018c*/ 	.word	0x000000c8
        /*0190*/ 	.short	0x0100
        /*0192*/ 	.byte	0x04
	.zero		1


	//   ....[8]....
        /*0194*/ 	.word	0x000006e0
        /*0198*/ 	.word	0x000000ff
        /*019c*/ 	.word	0x00000020
        /*01a0*/ 	.short	0x0100
        /*01a2*/ 	.byte	0x04
	.zero		1


	//   ....[9]....
        /*01a4*/ 	.word	0x000006f0
        /*01a8*/ 	.word	0x000000ff
        /*01ac*/ 	.word	0x000000d0
        /*01b0*/ 	.short	0x0100
        /*01b2*/ 	.byte	0x04
	.zero		1


	//   ....[10]....
        /*01b4*/ 	.word	0x00000700
        /*01b8*/ 	.word	0x000000ff
        /*01bc*/ 	.word	0x00000028
        /*01c0*/ 	.short	0x0100
        /*01c2*/ 	.byte	0x04
	.zero		1


	//   ....[11]....
        /*01c4*/ 	.word	0x00000710
        /*01c8*/ 	.word	0x000000ff
        /*01cc*/ 	.word	0x000000d8
        /*01d0*/ 	.short	0x0100
        /*01d2*/ 	.byte	0x04
	.zero		1


	//   ....[12]....
        /*01d4*/ 	.word	0x00000720
        /*01d8*/ 	.word	0x000000ff
        /*01dc*/ 	.word	0x00000030
        /*01e0*/ 	.short	0x0100
        /*01e2*/ 	.byte	0x04
	.zero		1


	//   ....[13]....
        /*01e4*/ 	.word	0x00000730
        /*01e8*/ 	.word	0x000000ff
        /*01ec*/ 	.word	0x000000e0
        /*01f0*/ 	.short	0x0100
        /*01f2*/ 	.byte	0x04
	.zero		1


	//   ....[14]....
        /*01f4*/ 	.word	0x00000740
        /*01f8*/ 	.word	0x000000ff
        /*01fc*/ 	.word	0x00000038
        /*0200*/ 	.short	0x0100
        /*0202*/ 	.byte	0x04
	.zero		1


	//   ....[15]....
        /*0204*/ 	.word	0x00000750
        /*0208*/ 	.word	0x000000ff
        /*020c*/ 	.word	0x000000e8
        /*0210*/ 	.short	0x0100
        /*0212*/ 	.byte	0x04
	.zero		1


	//   ....[16]....
        /*0214*/ 	.word	0x00000760
        /*0218*/ 	.word	0x000000ff
        /*021c*/ 	.word	0x00000040
        /*0220*/ 	.short	0x0100
        /*0222*/ 	.byte	0x04
	.zero		1


	//   ....[17]....
        /*0224*/ 	.word	0x00000770
        /*0228*/ 	.word	0x000000ff
        /*022c*/ 	.word	0x000000f0
        /*0230*/ 	.short	0x0100
        /*0232*/ 	.byte	0x04
	.zero		1


	//   ....[18]....
        /*0234*/ 	.word	0x00000780
        /*0238*/ 	.word	0x000000ff
        /*023c*/ 	.word	0x00000048
        /*0240*/ 	.short	0x0100
        /*0242*/ 	.byte	0x04
	.zero		1


	//   ....[19]....
        /*0244*/ 	.word	0x00000790
        /*0248*/ 	.word	0x000000ff
        /*024c*/ 	.word	0x000000f8
        /*0250*/ 	.short	0x0100
        /*0252*/ 	.byte	0x04
	.zero		1


	//   ....[20]....
        /*0254*/ 	.word	0x000007a0
        /*0258*/ 	.word	0x000000ff
        /*025c*/ 	.word	0x00000050
        /*0260*/ 	.short	0x0100
        /*0262*/ 	.byte	0x04
	.zero		1


	//   ....[21]....
        /*0264*/ 	.word	0x000007b0
        /*0268*/ 	.word	0x000000ff
        /*026c*/ 	.word	0x00000100
        /*0270*/ 	.short	0x0100
        /*0272*/ 	.byte	0x04
	.zero		1


	//   ....[22]....
        /*0274*/ 	.word	0x000007c0
        /*0278*/ 	.word	0x000000ff
        /*027c*/ 	.word	0x00000058
        /*0280*/ 	.short	0x0100
        /*0282*/ 	.byte	0x04
	.zero		1


	//   ....[23]....
        /*0284*/ 	.word	0x000007d0
        /*0288*/ 	.word	0x000000ff
        /*028c*/ 	.word	0x00000108
        /*0290*/ 	.short	0x0100
        /*0292*/ 	.byte	0x04
	.zero		1


	//   ....[24]....
        /*0294*/ 	.word	0x000007e0
        /*0298*/ 	.word	0x000000ff
        /*029c*/ 	.word	0x00000060
        /*02a0*/ 	.short	0x0100
        /*02a2*/ 	.byte	0x04
	.zero		1


	//   ....[25]....
        /*02a4*/ 	.word	0x000007f0
        /*02a8*/ 	.word	0x000000ff
        /*02ac*/ 	.word	0x00000110
        /*02b0*/ 	.short	0x0100
        /*02b2*/ 	.byte	0x04
	.zero		1


	//   ....[26]....
        /*02b4*/ 	.word	0x00000800
        /*02b8*/ 	.word	0x000000ff
        /*02bc*/ 	.word	0x00000068
        /*02c0*/ 	.short	0x0100
        /*02c2*/ 	.byte	0x04
	.zero		1


	//   ....[27]....
        /*02c4*/ 	.word	0x00000810
        /*02c8*/ 	.word	0x000000ff
        /*02cc*/ 	.word	0x00000118
        /*02d0*/ 	.short	0x0100
        /*02d2*/ 	.byte	0x04
	.zero		1


	//   ....[28]....
        /*02d4*/ 	.word	0x00000820
        /*02d8*/ 	.word	0x000000ff
        /*02dc*/ 	.word	0x00000070
        /*02e0*/ 	.short	0x0100
        /*02e2*/ 	.byte	0x04
	.zero		1


	//   ....[29]....
        /*02e4*/ 	.word	0x00000830
        /*02e8*/ 	.word	0x000000ff
        /*02ec*/ 	.word	0x00000120
        /*02f0*/ 	.short	0x0100
        /*02f2*/ 	.byte	0x04
	.zero		1


	//   ....[30]....
        /*02f4*/ 	.word	0x00000840
        /*02f8*/ 	.word	0x000000ff
        /*02fc*/ 	.word	0x00000078
        /*0300*/ 	.short	0x0100
        /*0302*/ 	.byte	0x04
	.zero		1


	//   ....[31]....
        /*0304*/ 	.word	0x00000850
        /*0308*/ 	.word	0x000000ff
        /*030c*/ 	.word	0x00000128
        /*0310*/ 	.short	0x0100
        /*0312*/ 	.byte	0x04
	.zero		1


	//   ....[32]....
        /*0314*/ 	.word	0x00000860
        /*0318*/ 	.word	0x000000ff
        /*031c*/ 	.word	0x00000080
        /*0320*/ 	.short	0x0100
        /*0322*/ 	.byte	0x04
	.zero		1


	//   ....[33]....
        /*0324*/ 	.word	0x00000870
        /*0328*/ 	.word	0x000000ff
        /*032c*/ 	.word	0x00000130
        /*0330*/ 	.short	0x0100
        /*0332*/ 	.byte	0x04
	.zero		1


	//   ....[34]....
        /*0334*/ 	.word	0x00000880
        /*0338*/ 	.word	0x000000ff
        /*033c*/ 	.word	0x00000088
        /*0340*/ 	.short	0x0100
        /*0342*/ 	.byte	0x04
	.zero		1


	//   ....[35]....
        /*0344*/ 	.word	0x00000890
        /*0348*/ 	.word	0x000000ff
        /*034c*/ 	.word	0x00000138
        /*0350*/ 	.short	0x0100
        /*0352*/ 	.byte	0x04
	.zero		1


	//   ....[36]....
        /*0354*/ 	.word	0x000008a0
        /*0358*/ 	.word	0x000000ff
        /*035c*/ 	.word	0x00000090
        /*0360*/ 	.short	0x0100
        /*0362*/ 	.byte	0x04
	.zero		1


	//   ....[37]....
        /*0364*/ 	.word	0x000008b0
        /*0368*/ 	.word	0x000000ff
        /*036c*/ 	.word	0x00000140
        /*0370*/ 	.short	0x0100
        /*0372*/ 	.byte	0x04
	.zero		1


	//   ....[38]....
        /*0374*/ 	.word	0x000008c0
        /*0378*/ 	.word	0x000000ff
        /*037c*/ 	.word	0x00000098
        /*0380*/ 	.short	0x0100
        /*0382*/ 	.byte	0x04
	.zero		1


	//   ....[39]....
        /*0384*/ 	.word	0x000008d0
        /*0388*/ 	.word	0x000000ff
        /*038c*/ 	.word	0x00000148
        /*0390*/ 	.short	0x0100
        /*0392*/ 	.byte	0x04
	.zero		1


	//   ....[40]....
        /*0394*/ 	.word	0x000008e0
        /*0398*/ 	.word	0x000000ff
        /*039c*/ 	.word	0x000000a0
        /*03a0*/ 	.short	0x0100
        /*03a2*/ 	.byte	0x04
	.zero		1


	//   ....[41]....
        /*03a4*/ 	.word	0x000008f0
        /*03a8*/ 	.word	0x000000ff
        /*03ac*/ 	.word	0x00000150
        /*03b0*/ 	.short	0x0100
        /*03b2*/ 	.byte	0x04
	.zero		1


	//   ....[42]....
        /*03b4*/ 	.word	0x00000900
        /*03b8*/ 	.word	0x000000ff
        /*03bc*/ 	.word	0x000000a8
        /*03c0*/ 	.short	0x0100
        /*03c2*/ 	.byte	0x04
	.zero		1


	//   ....[43]....
        /*03c4*/ 	.word	0x00000910
        /*03c8*/ 	.word	0x000000ff
        /*03cc*/ 	.word	0x00000158
        /*03d0*/ 	.short	0x0100
        /*03d2*/ 	.byte	0x04
	.zero		1


	//   ....[44]....
        /*03d4*/ 	.word	0x00000a40
        /*03d8*/ 	.word	0x000000ff
        /*03dc*/ 	.word	0x00000160
        /*03e0*/ 	.short	0x0100
        /*03e2*/ 	.byte	0x04
	.zero		1


	//   ....[45]....
        /*03e4*/ 	.word	0x00000a50
        /*03e8*/ 	.word	0x000000ff
        /*03ec*/ 	.word	0x00000180
        /*03f0*/ 	.short	0x0100
        /*03f2*/ 	.byte	0x04
	.zero		1


	//   ....[46]....
        /*03f4*/ 	.word	0x00000a60
        /*03f8*/ 	.word	0x000000ff
        /*03fc*/ 	.word	0x00000168
        /*0400*/ 	.short	0x0100
        /*0402*/ 	.byte	0x04
	.zero		1


	//   ....[47]....
        /*0404*/ 	.word	0x00000a70
        /*0408*/ 	.word	0x000000ff
        /*040c*/ 	.word	0x00000188
        /*0410*/ 	.short	0x0100
        /*0412*/ 	.byte	0x04
	.zero		1


	//   ....[48]....
        /*0414*/ 	.word	0x00000a80
        /*0418*/ 	.word	0x000000ff
        /*041c*/ 	.word	0x00000170
        /*0420*/ 	.short	0x0100
        /*0422*/ 	.byte	0x04
	.zero		1


	//   ....[49]....
        /*0424*/ 	.word	0x00000a90
        /*0428*/ 	.word	0x000000ff
        /*042c*/ 	.word	0x00000190
        /*0430*/ 	.short	0x0100
        /*0432*/ 	.byte	0x04
	.zero		1


	//   ....[50]....
        /*0434*/ 	.word	0x00000aa0
        /*0438*/ 	.word	0x000000ff
        /*043c*/ 	.word	0x00000178
        /*0440*/ 	.short	0x0100
        /*0442*/ 	.byte	0x04
	.zero		1


	//   ....[51]....
        /*0444*/ 	.word	0x00000ab0
        /*0448*/ 	.word	0x000000ff
        /*044c*/ 	.word	0x00000198
        /*0450*/ 	.short	0x0100
        /*0452*/ 	.byte	0x04
	.zero		1


	//   ....[52]....
        /*0454*/ 	.word	0x00000b90
        /*0458*/ 	.word	0x000000ff
        /*045c*/ 	.word	0x000001a0
        /*0460*/ 	.short	0x0100
        /*0462*/ 	.byte	0x06
	.zero		1


	//   ....[53]....
        /*0464*/ 	.word	0x00000ba0
        /*0468*/ 	.word	0x000000ff
        /*046c*/ 	.word	0x000001a8
        /*0470*/ 	.short	0x0100
        /*0472*/ 	.byte	0x06
	.zero		1


	//   ....[54]....
        /*0474*/ 	.word	0x00000cd0
        /*0478*/ 	.word	0x000000ff
        /*047c*/ 	.word	0x000001b0
        /*0480*/ 	.short	0x0100
        /*0482*/ 	.byte	0x06
	.zero		1


	//   ....[55]....
        /*0484*/ 	.word	0x00000ce0
        /*0488*/ 	.word	0x000000ff
        /*048c*/ 	.word	0x000001c0
        /*0490*/ 	.short	0x0100
        /*0492*/ 	.byte	0x06
	.zero		1


	//   ....[56]....
        /*0494*/ 	.word	0x00000cf0
        /*0498*/ 	.word	0x000000ff
        /*049c*/ 	.word	0x000001b8
        /*04a0*/ 	.short	0x0100
        /*04a2*/ 	.byte	0x06
	.zero		1


	//   ....[57]....
        /*04a4*/ 	.word	0x00000d00
        /*04a8*/ 	.word	0x000000ff
        /*04ac*/ 	.word	0x000001c8
        /*04b0*/ 	.short	0x0100
        /*04b2*/ 	.byte	0x06
	.zero		1


	//   ....[58]....
        /*04b4*/ 	.word	0x00000e20
        /*04b8*/ 	.word	0x000000ff
        /*04bc*/ 	.word	0x000001d0
        /*04c0*/ 	.short	0x0100
        /*04c2*/ 	.byte	0x04
	.zero		1


	//   ....[59]....
        /*04c4*/ 	.word	0x00000e30
        /*04c8*/ 	.word	0x000000ff
        /*04cc*/ 	.word	0x000001e0
        /*04d0*/ 	.short	0x0100
        /*04d2*/ 	.byte	0x04
	.zero		1


	//   ....[60]....
        /*04d4*/ 	.word	0x00000e40
        /*04d8*/ 	.word	0x000000ff
        /*04dc*/ 	.word	0x000001d8
        /*04e0*/ 	.short	0x0100
        /*04e2*/ 	.byte	0x04
	.zero		1


	//   ....[61]....
        /*04e4*/ 	.word	0x00000e50
        /*04e8*/ 	.word	0x000000ff
        /*04ec*/ 	.word	0x000001e8
        /*04f0*/ 	.short	0x0100
        /*04f2*/ 	.byte	0x04
	.zero		1


	//   ....[62]....
        /*04f4*/ 	.word	0x00000f40
        /*04f8*/ 	.word	0x000000ff
        /*04fc*/ 	.word	0x000001f0
        /*0500*/ 	.short	0x0100
        /*0502*/ 	.byte	0x04
	.zero		1


	//   ....[63]....
        /*0504*/ 	.word	0x00000f50
        /*0508*/ 	.word	0x000000ff
        /*050c*/ 	.word	0x00000200
        /*0510*/ 	.short	0x0100
        /*0512*/ 	.byte	0x04
	.zero		1


	//   ....[64]....
        /*0514*/ 	.word	0x00000f60
        /*0518*/ 	.word	0x000000ff
        /*051c*/ 	.word	0x000001f8
        /*0520*/ 	.short	0x0100
        /*0522*/ 	.byte	0x04
	.zero		1


	//   ....[65]....
        /*0524*/ 	.word	0x00000f70
        /*0528*/ 	.word	0x000000ff
        /*052c*/ 	.word	0x00000208
        /*0530*/ 	.short	0x0100
        /*0532*/ 	.byte	0x04
	.zero		1


	//   ....[66]....
        /*0534*/ 	.word	0x00001070
        /*0538*/ 	.word	0x000000ff
        /*053c*/ 	.word	0x00000210
        /*0540*/ 	.short	0x0100
        /*0542*/ 	.byte	0x06
	.zero		1


	//   ....[67]....
        /*0544*/ 	.word	0x00001c90
        /*0548*/ 	.word	0x00000003
        /*054c*/ 	.word	0x00000200
        /*0550*/ 	.short	0x010a
        /*0552*/ 	.byte	0xff
	.zero		1


	//   ....[68]....
        /*0554*/ 	.word	0x00001cc0
        /*0558*/ 	.word	0x00000003
        /*055c*/ 	.word	0x000001f0
        /*0560*/ 	.short	0x0101
        /*0562*/ 	.byte	0xff
	.zero		1


	//   ....[69]....
        /*0564*/ 	.word	0x00001d80
        /*0568*/ 	.word	0x000000ff
        /*056c*/ 	.word	0x000000b0
        /*0570*/ 	.short	0x010a
        /*0572*/ 	.byte	0x04
	.zero		1


	//   ....[70]....
        /*0574*/ 	.word	0x00001e50
        /*0578*/ 	.word	0x000000ff
        /*057c*/ 	.word	0x000000b0
        /*0580*/ 	.short	0x010a
        /*0582*/ 	.byte	0x21
	.zero		1


	//   ....[71]....
        /*0584*/ 	.word	0x00002000
        /*0588*/ 	.word	0x000000ff
        /*058c*/ 	.word	0x000000b0
        /*0590*/ 	.short	0x010a
        /*0592*/ 	.byte	0x05
	.zero		1


	//   ....[72]....
        /*0594*/ 	.word	0x00002110
        /*0598*/ 	.word	0x000000ff
        /*059c*/ 	.word	0x000001a8
        /*05a0*/ 	.short	0x0101
        /*05a2*/ 	.byte	0x06
	.zero		1


	//   ....[73]....
        /*05a4*/ 	.word	0x00002130
        /*05a8*/ 	.word	0x000000ff
        /*05ac*/ 	.word	0x000000b0
        /*05b0*/ 	.short	0x010a
        /*05b2*/ 	.byte	0x04
	.zero		1


	//   ....[74]....
        /*05b4*/ 	.word	0x000021b0
        /*05b8*/ 	.word	0x000000ff
        /*05bc*/ 	.word	0x000000b0
        /*05c0*/ 	.short	0x010a
        /*05c2*/ 	.byte	0x11
	.zero		1


	//   ....[75]....
        /*05c4*/ 	.word	0x00002340
        /*05c8*/ 	.word	0x000000ff
        /*05cc*/ 	.word	0x000000b0
        /*05d0*/ 	.short	0x010a
        /*05d2*/ 	.byte	0x05
	.zero		1


	//   ....[76]....
        /*05d4*/ 	.word	0x000024a0
        /*05d8*/ 	.word	0x00000003
        /*05dc*/ 	.word	0x000001b0
        /*05e0*/ 	.short	0x010a
        /*05e2*/ 	.byte	0xff
	.zero		1


	//   ....[77]....
        /*05e4*/ 	.word	0x000025f0
        /*05e8*/ 	.word	0x00000000
        /*05ec*/ 	.word	0x00000000
        /*05f0*/ 	.short	0x0101
        /*05f2*/ 	.byte	0xff
	.zero		1


	//   ....[78]....
        /*05f4*/ 	.word	0x00002ba0
        /*05f8*/ 	.word	0x000000ff
        /*05fc*/ 	.word	0x00000000
        /*0600*/ 	.short	0x010a
        /*0602*/ 	.byte	0x04
	.zero		1


	//   ....[79]....
        /*0604*/ 	.word	0x00002c30
        /*0608*/ 	.word	0x000000ff
        /*060c*/ 	.word	0x00000000
        /*0610*/ 	.short	0x010a
        /*0612*/ 	.byte	0x05
	.zero		1


	//   ....[80]....
        /*0614*/ 	.word	0x00002cc0
        /*0618*/ 	.word	0x000000ff
        /*061c*/ 	.word	0x00000000
        /*0620*/ 	.short	0x010a
        /*0622*/ 	.byte	0x05
	.zero		1


	//   ....[81]....
        /*0624*/ 	.word	0x00002d50
        /*0628*/ 	.word	0x000000ff
        /*062c*/ 	.word	0x00000000
        /*0630*/ 	.short	0x010a
        /*0632*/ 	.byte	0x05
	.zero		1


	//   ....[82]....
        /*0634*/ 	.word	0x00002de0
        /*0638*/ 	.word	0x000000ff
        /*063c*/ 	.word	0x00000000
        /*0640*/ 	.short	0x010a
        /*0642*/ 	.byte	0x05
	.zero		1


	//   ....[83]....
        /*0644*/ 	.word	0x00002e70
        /*0648*/ 	.word	0x000000ff
        /*064c*/ 	.word	0x00000000
        /*0650*/ 	.short	0x010a
        /*0652*/ 	.byte	0x05
	.zero		1


	//   ....[84]....
        /*0654*/ 	.word	0x00002f00
        /*0658*/ 	.word	0x000000ff
        /*065c*/ 	.word	0x00000000
        /*0660*/ 	.short	0x010a
        /*0662*/ 	.byte	0x05
	.zero		1


	//   ....[85]....
        /*0664*/ 	.word	0x00002f90
        /*0668*/ 	.word	0x000000ff
        /*066c*/ 	.word	0x00000000
        /*0670*/ 	.short	0x010a
        /*0672*/ 	.byte	0x05
	.zero		1


	//   ....[86]....
        /*0674*/ 	.word	0x00003020
        /*0678*/ 	.word	0x000000ff
        /*067c*/ 	.word	0x00000000
        /*0680*/ 	.short	0x010a
        /*0682*/ 	.byte	0x05
	.zero		1


	//   ....[87]....
        /*0684*/ 	.word	0x000030b0
        /*0688*/ 	.word	0x000000ff
        /*068c*/ 	.word	0x00000000
        /*0690*/ 	.short	0x010a
        /*0692*/ 	.byte	0x05
	.zero		1


	//   ....[88]....
        /*0694*/ 	.word	0x00003140
        /*0698*/ 	.word	0x000000ff
        /*069c*/ 	.word	0x00000000
        /*06a0*/ 	.short	0x010a
        /*06a2*/ 	.byte	0x05
	.zero		1


	//   ....[89]....
        /*06a4*/ 	.word	0x000031d0
        /*06a8*/ 	.word	0x000000ff
        /*06ac*/ 	.word	0x00000000
        /*06b0*/ 	.short	0x010a
        /*06b2*/ 	.byte	0x05
	.zero		1


	//   ....[90]....
        /*06b4*/ 	.word	0x00003260
        /*06b8*/ 	.word	0x000000ff
        /*06bc*/ 	.word	0x00000000
        /*06c0*/ 	.short	0x010a
        /*06c2*/ 	.byte	0x05
	.zero		1


	//   ....[91]....
        /*06c4*/ 	.word	0x000032f0
        /*06c8*/ 	.word	0x000000ff
        /*06cc*/ 	.word	0x00000000
        /*06d0*/ 	.short	0x010a
        /*06d2*/ 	.byte	0x05
	.zero		1


	//   ....[92]....
        /*06d4*/ 	.word	0x00003380
        /*06d8*/ 	.word	0x000000ff
        /*06dc*/ 	.word	0x00000000
        /*06e0*/ 	.short	0x010a
        /*06e2*/ 	.byte	0x05
	.zero		1


	//   ....[93]....
        /*06e4*/ 	.word	0x00003410
        /*06e8*/ 	.word	0x000000ff
        /*06ec*/ 	.word	0x00000000
        /*06f0*/ 	.short	0x010a
        /*06f2*/ 	.byte	0x05
	.zero		1


	//   ....[94]....
        /*06f4*/ 	.word	0x000034a0
        /*06f8*/ 	.word	0x000000ff
        /*06fc*/ 	.word	0x00000000
        /*0700*/ 	.short	0x010a
        /*0702*/ 	.byte	0x05
	.zero		1


	//   ....[95]....
        /*0704*/ 	.word	0x00003530
        /*0708*/ 	.word	0x000000ff
        /*070c*/ 	.word	0x00000000
        /*0710*/ 	.short	0x010a
        /*0712*/ 	.byte	0x05
	.zero		1


	//   ....[96]....
        /*0714*/ 	.word	0x000035c0
        /*0718*/ 	.word	0x000000ff
        /*071c*/ 	.word	0x00000000
        /*0720*/ 	.short	0x010a
        /*0722*/ 	.byte	0x05
	.zero		1


	//   ....[97]....
        /*0724*/ 	.word	0x00003650
        /*0728*/ 	.word	0x000000ff
        /*072c*/ 	.word	0x00000000
        /*0730*/ 	.short	0x010a
        /*0732*/ 	.byte	0x05
	.zero		1


	//   ....[98]....
        /*0734*/ 	.word	0x000036e0
        /*0738*/ 	.word	0x000000ff
        /*073c*/ 	.word	0x00000000
        /*0740*/ 	.short	0x010a
        /*0742*/ 	.byte	0x05
	.zero		1


	//   ....[99]....
        /*0744*/ 	.word	0x00003780
        /*0748*/ 	.word	0x00000000
        /*074c*/ 	.word	0x00000000
        /*0750*/ 	.short	0x010a
        /*0752*/ 	.byte	0xff
	.zero		1


	//   ....[100]....
        /*0754*/ 	.word	0x000038a0
        /*0758*/ 	.word	0x00000002
        /*075c*/ 	.word	0x000001f0
        /*0760*/ 	.short	0x010a
        /*0762*/ 	.byte	0xff
	.zero		1


	//   ....[101]....
        /*0764*/ 	.word	0x00003900
        /*0768*/ 	.word	0x00000004
        /*076c*/ 	.word	0x00000000
        /*0770*/ 	.short	0x0101
        /*0772*/ 	.byte	0xff
	.zero		1


	//   ....[102]....
        /*0774*/ 	.word	0x00003920
        /*0778*/ 	.word	0x000000ff
        /*077c*/ 	.word	0x000001c0
        /*0780*/ 	.short	0x010a
        /*0782*/ 	.byte	0x04
	.zero		1


	//   ....[103]....
        /*0784*/ 	.word	0x00003a40
        /*0788*/ 	.word	0x00000002
        /*078c*/ 	.word	0x000001b0
        /*0790*/ 	.short	0x010a
        /*0792*/ 	.byte	0xff
	.zero		1


	//   ....[104]....
        /*0794*/ 	.word	0x00003b50
        /*0798*/ 	.word	0x00000002
        /*079c*/ 	.word	0x00000000
        /*07a0*/ 	.short	0x0101
        /*07a2*/ 	.byte	0xff
	.zero		1


	//   ....[105]....
        /*07a4*/ 	.word	0x00003be0
        /*07a8*/ 	.word	0x000000ff
        /*07ac*/ 	.word	0x000001c0
        /*07b0*/ 	.short	0x0106
        /*07b2*/ 	.byte	0x04
	.zero		1


	//   ....[106]....
        /*07b4*/ 	.word	0x00003c00
        /*07b8*/ 	.word	0x000000ff
        /*07bc*/ 	.word	0x000001c0
        /*07c0*/ 	.short	0x010a
        /*07c2*/ 	.byte	0x04
	.zero		1


	//   ....[107]....
        /*07c4*/ 	.word	0x00003c90
        /*07c8*/ 	.word	0x000000ff
        /*07cc*/ 	.word	0x000001c0
        /*07d0*/ 	.short	0x0106
        /*07d2*/ 	.byte	0x07
	.zero		1


	//   ....[108]....
        /*07d4*/ 	.word	0x00003cd0
        /*07d8*/ 	.word	0x00000000
        /*07dc*/ 	.word	0x000001c0
        /*07e0*/ 	.short	0x010a
        /*07e2*/ 	.byte	0xff
	.zero		1


	//   ....[109]....
        /*07e4*/ 	.word	0x00003f10
        /*07e8*/ 	.word	0x000000ff
        /*07ec*/ 	.word	0x00000008
        /*07f0*/ 	.short	0x010a
        /*07f2*/ 	.byte	0x05
	.zero		1


	//   ....[110]....
        /*07f4*/ 	.word	0x00003f30
        /*07f8*/ 	.word	0x000000ff
        /*07fc*/ 	.word	0x00000008
        /*0800*/ 	.short	0x010a
        /*0802*/ 	.byte	0x05
	.zero		1


	//   ....[111]....
        /*0804*/ 	.word	0x000040c0
        /*0808*/ 	.word	0x000000ff
        /*080c*/ 	.word	0x00000008
        /*0810*/ 	.short	0x010a
        /*0812*/ 	.byte	0x05
	.zero		1


	//   ....[112]....
        /*0814*/ 	.word	0x000040e0
        /*0818*/ 	.word	0x000000ff
        /*081c*/ 	.word	0x00000008
        /*0820*/ 	.short	0x010a
        /*0822*/ 	.byte	0x05
	.zero		1


	//   ....[113]....
        /*0824*/ 	.word	0x000041a0
        /*0828*/ 	.word	0x000000ff
        /*082c*/ 	.word	0x00000000
        /*0830*/ 	.short	0x0101
        /*0832*/ 	.byte	0x04
	.zero		1


	//   ....[114]....
        /*0834*/ 	.word	0x00004480
        /*0838*/ 	.word	0x00000000
        /*083c*/ 	.word	0x000001b0
        /*0840*/ 	.short	0x010a
        /*0842*/ 	.byte	0xff
	.zero		1


	//   ....[115]....
        /*0844*/ 	.word	0x00004540
        /*0848*/ 	.word	0x00000000
        /*084c*/ 	.word	0x00000000
        /*0850*/ 	.short	0x0101
        /*0852*/ 	.byte	0xff
	.zero		1


	//   ....[116]....
        /*0854*/ 	.word	0x000045f0
        /*0858*/ 	.word	0x000000ff
        /*085c*/ 	.word	0x00000000
        /*0860*/ 	.short	0x010a
        /*0862*/ 	.byte	0x04
	.zero		1


	//   ....[117]....
        /*0864*/ 	.word	0x00004600
        /*0868*/ 	.word	0x000000ff
        /*086c*/ 	.word	0x000001e0
        /*0870*/ 	.short	0x010a
        /*0872*/ 	.byte	0x13
	.zero		1


	//   ....[118]....
        /*0874*/ 	.word	0x000046c0
        /*0878*/ 	.word	0x000000ff
        /*087c*/ 	.word	0x00000000
        /*0880*/ 	.short	0x010a
        /*0882*/ 	.byte	0x06
	.zero		1


	//   ....[119]....
        /*0884*/ 	.word	0x000047e0
        /*0888*/ 	.word	0x000000ff
        /*088c*/ 	.word	0x00000000
        /*0890*/ 	.short	0x010a
        /*0892*/ 	.byte	0x04
	.zero		1


	//   ....[120]....
        /*0894*/ 	.word	0x00004a00
        /*0898*/ 	.word	0x000000ff
        /*089c*/ 	.word	0x00000000
        /*08a0*/ 	.short	0x010a
        /*08a2*/ 	.byte	0x04
	.zero		1


	//   ....[121]....
        /*08a4*/ 	.word	0x00004aa0
        /*08a8*/ 	.word	0x00000000
        /*08ac*/ 	.word	0x00000000
        /*08b0*/ 	.short	0x010a
        /*08b2*/ 	.byte	0xff
	.zero		1


	//   ....[122]....
        /*08b4*/ 	.word	0x00004ae0
        /*08b8*/ 	.word	0x00000000
        /*08bc*/ 	.word	0x00000000
        /*08c0*/ 	.short	0x010a
        /*08c2*/ 	.byte	0xff
	.zero		1


	//   ....[123]....
        /*08c4*/ 	.word	0x00004b50
        /*08c8*/ 	.word	0x000000ff
        /*08cc*/ 	.word	0x00000000
        /*08d0*/ 	.short	0x0101
        /*08d2*/ 	.byte	0x04
	.zero		1


	//   ....[124]....
        /*08d4*/ 	.word	0x00004b90
        /*08d8*/ 	.word	0x000000ff
        /*08dc*/ 	.word	0x00000210
        /*08e0*/ 	.short	0x010a
        /*08e2*/ 	.byte	0x0d
	.zero		1


	//   ....[125]....
        /*08e4*/ 	.word	0x00004be0
        /*08e8*/ 	.word	0x000000ff
        /*08ec*/ 	.word	0x00000000
        /*08f0*/ 	.short	0x0101
        /*08f2*/ 	.byte	0x04
	.zero		1


	//   ....[126]....
        /*08f4*/ 	.word	0x00005080
        /*08f8*/ 	.word	0x0000000c
        /*08fc*/ 	.word	0x000001b0
        /*0900*/ 	.short	0x010a
        /*0902*/ 	.byte	0xff
	.zero		1


	//   ....[127]....
        /*0904*/ 	.word	0x000051f0
        /*0908*/ 	.word	0x00000000
        /*090c*/ 	.word	0x00000000
        /*0910*/ 	.short	0x0101
        /*0912*/ 	.byte	0xff
	.zero		1


	//   ....[128]....
        /*0914*/ 	.word	0x00005680
        /*0918*/ 	.word	0x000000ff
        /*091c*/ 	.word	0x000001a8
        /*0920*/ 	.short	0x010a
        /*0922*/ 	.byte	0x15
	.zero		1


	//   ....[129]....
        /*0924*/ 	.word	0x00005800
        /*0928*/ 	.word	0x000000ff
        /*092c*/ 	.word	0x00000180
        /*0930*/ 	.short	0x010a
        /*0932*/ 	.byte	0x15
	.zero		1


	//   ....[130]....
        /*0934*/ 	.word	0x00005980
        /*0938*/ 	.word	0x000000ff
        /*093c*/ 	.word	0x00000160
        /*0940*/ 	.short	0x010b
        /*0942*/ 	.byte	0x15
	.zero		1


	//   ....[131]....
        /*0944*/ 	.word	0x00005990
        /*0948*/ 	.word	0x000000ff
        /*094c*/ 	.word	0x00000000
        /*0950*/ 	.short	0x0101
        /*0952*/ 	.byte	0x06
	.zero		1


	//   ....[132]....
        /*0954*/ 	.word	0x000059a0
        /*0958*/ 	.word	0x000000ff
        /*095c*/ 	.word	0x00000188
        /*0960*/ 	.short	0x010a
        /*0962*/ 	.byte	0x15
	.zero		1


	//   ....[133]....
        /*0964*/ 	.word	0x00005b00
        /*0968*/ 	.word	0x000000ff
        /*096c*/ 	.word	0x00000168
        /*0970*/ 	.short	0x010b
        /*0972*/ 	.byte	0x15
	.zero		1


	//   ....[134]....
        /*0974*/ 	.word	0x00005b10
        /*0978*/ 	.word	0x000000ff
        /*097c*/ 	.word	0x00000000
        /*0980*/ 	.short	0x0101
        /*0982*/ 	.byte	0x06
	.zero		1


	//   ....[135]....
        /*0984*/ 	.word	0x00005b20
        /*0988*/ 	.word	0x000000ff
        /*098c*/ 	.word	0x00000190
        /*0990*/ 	.short	0x010a
        /*0992*/ 	.byte	0x15
	.zero		1


	//   ....[136]....
        /*0994*/ 	.word	0x00005c70
        /*0998*/ 	.word	0x000000ff
        /*099c*/ 	.word	0x00000170
        /*09a0*/ 	.short	0x010b
        /*09a2*/ 	.byte	0x15
	.zero		1


	//   ....[137]....
        /*09a4*/ 	.word	0x00005c80
        /*09a8*/ 	.word	0x000000ff
        /*09ac*/ 	.word	0x00000000
        /*09b0*/ 	.short	0x0101
        /*09b2*/ 	.byte	0x06
	.zero		1


	//   ....[138]....
        /*09b4*/ 	.word	0x00005c90
        /*09b8*/ 	.word	0x000000ff
        /*09bc*/ 	.word	0x00000198
        /*09c0*/ 	.short	0x010a
        /*09c2*/ 	.byte	0x15
	.zero		1


	//   ....[139]....
        /*09c4*/ 	.word	0x00005e80
        /*09c8*/ 	.word	0x000000ff
        /*09cc*/ 	.word	0x00000178
        /*09d0*/ 	.short	0x010b
        /*09d2*/ 	.byte	0x15
	.zero		1


	//   ....[140]....
        /*09d4*/ 	.word	0x00005e90
        /*09d8*/ 	.word	0x000000ff
        /*09dc*/ 	.word	0x00000000
        /*09e0*/ 	.short	0x0101
        /*09e2*/ 	.byte	0x25
	.zero		1


	//   ....[141]....
        /*09e4*/ 	.word	0x00005ec0
        /*09e8*/ 	.word	0x000000ff
        /*09ec*/ 	.word	0x00000180
        /*09f0*/ 	.short	0x010a
        /*09f2*/ 	.byte	0x15
	.zero		1


	//   ....[142]....
        /*09f4*/ 	.word	0x00005ee0
        /*09f8*/ 	.word	0x000000ff
        /*09fc*/ 	.word	0x00000188
        /*0a00*/ 	.short	0x010a
        /*0a02*/ 	.byte	0x15
	.zero		1


	//   ....[143]....
        /*0a04*/ 	.word	0x00005f00
        /*0a08*/ 	.word	0x000000ff
        /*0a0c*/ 	.word	0x00000190
        /*0a10*/ 	.short	0x010a
        /*0a12*/ 	.byte	0x15
	.zero		1


	//   ....[144]....
        /*0a14*/ 	.word	0x00005f40
        /*0a18*/ 	.word	0x00000000
        /*0a1c*/ 	.word	0x00000198
        /*0a20*/ 	.short	0x010a
        /*0a22*/ 	.byte	0xff
	.zero		1


	//   ....[145]....
        /*0a24*/ 	.word	0x00006270
        /*0a28*/ 	.word	0x00000003
        /*0a2c*/ 	.word	0x000001b0
        /*0a30*/ 	.short	0x010a
        /*0a32*/ 	.byte	0xff
	.zero		1


	//   ....[146]....
        /*0a34*/ 	.word	0x000063f0
        /*0a38*/ 	.word	0x00000000
        /*0a3c*/ 	.word	0x00000000
        /*0a40*/ 	.short	0x0101
        /*0a42*/ 	.byte	0xff
	.zero		1


	//   ....[147]....
        /*0a44*/ 	.word	0x00006f20
        /*0a48*/ 	.word	0x00000003
        /*0a4c*/ 	.word	0x00000160
        /*0a50*/ 	.short	0x010a
        /*0a52*/ 	.byte	0xff
	.zero		1


	//   ....[148]....
        /*0a54*/ 	.word	0x00006f40
        /*0a58*/ 	.word	0x000000a5
        /*0a5c*/ 	.word	0x000001d0
        /*0a60*/ 	.short	0x010a
        /*0a62*/ 	.byte	0xff
	.zero		1


	//   ....[149]....
        /*0a64*/ 	.word	0x00007070
        /*0a68*/ 	.word	0x00000003
        /*0a6c*/ 	.word	0x00000160
        /*0a70*/ 	.short	0x010a
        /*0a72*/ 	.byte	0xff
	.zero		1


	//   ....[150]....
        /*0a74*/ 	.word	0x000071b0
        /*0a78*/ 	.word	0x00000000
        /*0a7c*/ 	.word	0x00000000
        /*0a80*/ 	.short	0x0101
        /*0a82*/ 	.byte	0xff
	.zero		1


	//   ....[151]....
        /*0a84*/ 	.word	0x00007230
        /*0a88*/ 	.word	0x000000a5
        /*0a8c*/ 	.word	0x000001d0
        /*0a90*/ 	.short	0x010a
        /*0a92*/ 	.byte	0xff
	.zero		1


	//   ....[152]....
        /*0a94*/ 	.word	0x000085e0
        /*0a98*/ 	.word	0x000000bf
        /*0a9c*/ 	.word	0x00000160
        /*0aa0*/ 	.short	0x010a
        /*0aa2*/ 	.byte	0xff
	.zero		1


	//   ....[153]....
        /*0aa4*/ 	.word	0x000086b0
        /*0aa8*/ 	.word	0x000000bf
        /*0aac*/ 	.word	0x00000160
        /*0ab0*/ 	.short	0x010a
        /*0ab2*/ 	.byte	0xff
	.zero		1


	//   ....[154]....
        /*0ab4*/ 	.word	0x000087f0
        /*0ab8*/ 	.word	0x00000000
        /*0abc*/ 	.word	0x00000000
        /*0ac0*/ 	.short	0x0101
        /*0ac2*/ 	.byte	0xff
	.zero		1


	//   ....[155]....
        /*0ac4*/ 	.word	0x00009b90
        /*0ac8*/ 	.word	0x00000000
        /*0acc*/ 	.word	0x00000160
        /*0ad0*/ 	.short	0x010a
        /*0ad2*/ 	.byte	0xff
	.zero		1


	//   ....[156]....
        /*0ad4*/ 	.word	0x00009c60
        /*0ad8*/ 	.word	0x00000000
        /*0adc*/ 	.word	0x00000160
        /*0ae0*/ 	.short	0x010a
        /*0ae2*/ 	.byte	0xff
	.zero		1


	//   ....[157]....
        /*0ae4*/ 	.word	0x00009da0
        /*0ae8*/ 	.word	0x00000000
        /*0aec*/ 	.word	0x00000000
        /*0af0*/ 	.short	0x0101
        /*0af2*/ 	.byte	0xff
	.zero		1


	//   ....[158]....
        /*0af4*/ 	.word	0x0000b170
        /*0af8*/ 	.word	0x00000000
        /*0afc*/ 	.word	0x00000160
        /*0b00*/ 	.short	0x010a
        /*0b02*/ 	.byte	0xff
	.zero		1


	//   ....[159]....
        /*0b04*/ 	.word	0x0000b240
        /*0b08*/ 	.word	0x00000000
        /*0b0c*/ 	.word	0x00000160
        /*0b10*/ 	.short	0x010a
        /*0b12*/ 	.byte	0xff
	.zero		1


	//   ....[160]....
        /*0b14*/ 	.word	0x0000b380
        /*0b18*/ 	.word	0x00000000
        /*0b1c*/ 	.word	0x00000000
        /*0b20*/ 	.short	0x0101
        /*0b22*/ 	.byte	0xff
	.zero		1


	//   ....[161]....
        /*0b24*/ 	.word	0x0000b7b0
        /*0b28*/ 	.word	0x000000a5
        /*0b2c*/ 	.word	0x00000000
        /*0b30*/ 	.short	0x0101
        /*0b32*/ 	.byte	0xff
	.zero		1


	//   ....[162]....
        /*0b34*/ 	.word	0x0000c810
        /*0b38*/ 	.word	0x00000003
        /*0b3c*/ 	.word	0x00000200
        /*0b40*/ 	.short	0x010a
        /*0b42*/ 	.byte	0xff
	.zero		1


	//   ....[163]....
        /*0b44*/ 	.word	0x0000c870
        /*0b48*/ 	.word	0x00000000
        /*0b4c*/ 	.word	0x000000b0
        /*0b50*/ 	.short	0x010a
        /*0b52*/ 	.byte	0xff
	.zero		1


	//   ....[164]....
        /*0b54*/ 	.word	0x0000c8d0
        /*0b58*/ 	.word	0x00000000
        /*0b5c*/ 	.word	0x000000b0
        /*0b60*/ 	.short	0x010a
        /*0b62*/ 	.byte	0xff
	.zero		1


	//   ....[165]....
        /*0b64*/ 	.word	0x0000c920
        /*0b68*/ 	.word	0x00000003
        /*0b6c*/ 	.word	0x000001b0
        /*0b70*/ 	.short	0x010a
        /*0b72*/ 	.byte	0xff
	.zero		1


	//   ....[166]....
        /*0b74*/ 	.word	0x0000c980
        /*0b78*/ 	.word	0x00000000
        /*0b7c*/ 	.word	0x00000000
        /*0b80*/ 	.short	0x010a
        /*0b82*/ 	.byte	0xff
	.zero		1


	//   ....[167]....
        /*0b84*/ 	.word	0x0000c9e0
        /*0b88*/ 	.word	0x00000000
        /*0b8c*/ 	.word	0x00000000
        /*0b90*/ 	.short	0x010a
        /*0b92*/ 	.byte	0xff
	.zero		1


	//   ....[168]....
        /*0b94*/ 	.word	0x0000ca40
        /*0b98*/ 	.word	0x00000000
        /*0b9c*/ 	.word	0x00000000
        /*0ba0*/ 	.short	0x010a
        /*0ba2*/ 	.byte	0xff
	.zero		1


	//   ....[169]....
        /*0ba4*/ 	.word	0x0000caa0
        /*0ba8*/ 	.word	0x00000000
        /*0bac*/ 	.word	0x00000000
        /*0bb0*/ 	.short	0x010a
        /*0bb2*/ 	.byte	0xff
	.zero		1


	//   ....[170]....
        /*0bb4*/ 	.word	0x0000cb00
        /*0bb8*/ 	.word	0x00000000
        /*0bbc*/ 	.word	0x00000000
        /*0bc0*/ 	.short	0x010a
        /*0bc2*/ 	.byte	0xff
	.zero		1


	//   ....[171]....
        /*0bc4*/ 	.word	0x0000cb60
        /*0bc8*/ 	.word	0x00000000
        /*0bcc*/ 	.word	0x00000000
        /*0bd0*/ 	.short	0x010a
        /*0bd2*/ 	.byte	0xff
	.zero		1


	//   ....[172]....
        /*0bd4*/ 	.word	0x0000cbc0
        /*0bd8*/ 	.word	0x00000000
        /*0bdc*/ 	.word	0x00000000
        /*0be0*/ 	.short	0x010a
        /*0be2*/ 	.byte	0xff
	.zero		1


	//   ....[173]....
        /*0be4*/ 	.word	0x0000cc20
        /*0be8*/ 	.word	0x00000000
        /*0bec*/ 	.word	0x00000000
        /*0bf0*/ 	.short	0x010a
        /*0bf2*/ 	.byte	0xff
	.zero		1


	//   ....[174]....
        /*0bf4*/ 	.word	0x0000cc80
        /*0bf8*/ 	.word	0x00000000
        /*0bfc*/ 	.word	0x00000000
        /*0c00*/ 	.short	0x010a
        /*0c02*/ 	.byte	0xff
	.zero		1


	//   ....[175]....
        /*0c04*/ 	.word	0x0000cce0
        /*0c08*/ 	.word	0x00000000
        /*0c0c*/ 	.word	0x00000000
        /*0c10*/ 	.short	0x010a
        /*0c12*/ 	.byte	0xff
	.zero		1


	//   ....[176]....
        /*0c14*/ 	.word	0x0000cd40
        /*0c18*/ 	.word	0x00000000
        /*0c1c*/ 	.word	0x00000000
        /*0c20*/ 	.short	0x010a
        /*0c22*/ 	.byte	0xff
	.zero		1


	//   ....[177]....
        /*0c24*/ 	.word	0x0000cda0
        /*0c28*/ 	.word	0x00000000
        /*0c2c*/ 	.word	0x00000000
        /*0c30*/ 	.short	0x010a
        /*0c32*/ 	.byte	0xff
	.zero		1


	//   ....[178]....
        /*0c34*/ 	.word	0x0000ce00
        /*0c38*/ 	.word	0x00000000
        /*0c3c*/ 	.word	0x00000000
        /*0c40*/ 	.short	0x010a
        /*0c42*/ 	.byte	0xff
	.zero		1


	//   ....[179]....
        /*0c44*/ 	.word	0x0000ce60
        /*0c48*/ 	.word	0x00000000
        /*0c4c*/ 	.word	0x00000000
        /*0c50*/ 	.short	0x010a
        /*0c52*/ 	.byte	0xff
	.zero		1


	//   ....[180]....
        /*0c54*/ 	.word	0x0000cec0
        /*0c58*/ 	.word	0x00000000
        /*0c5c*/ 	.word	0x00000000
        /*0c60*/ 	.short	0x010a
        /*0c62*/ 	.byte	0xff
	.zero		1


	//   ....[181]....
        /*0c64*/ 	.word	0x0000cf20
        /*0c68*/ 	.word	0x00000000
        /*0c6c*/ 	.word	0x00000000
        /*0c70*/ 	.short	0x010a
        /*0c72*/ 	.byte	0xff
	.zero		1


	//   ....[182]....
        /*0c74*/ 	.word	0x0000cf80
        /*0c78*/ 	.word	0x00000000
        /*0c7c*/ 	.word	0x00000000
        /*0c80*/ 	.short	0x010a
        /*0c82*/ 	.byte	0xff
	.zero		1


	//   ....[183]....
        /*0c84*/ 	.word	0x0000cfe0
        /*0c88*/ 	.word	0x00000000
        /*0c8c*/ 	.word	0x00000000
        /*0c90*/ 	.short	0x010a
        /*0c92*/ 	.byte	0xff
	.zero		1


	//   ....[184]....
        /*0c94*/ 	.word	0x0000d040
        /*0c98*/ 	.word	0x00000000
        /*0c9c*/ 	.word	0x00000000
        /*0ca0*/ 	.short	0x010a
        /*0ca2*/ 	.byte	0xff
	.zero		1


	//   ....[185]....
        /*0ca4*/ 	.word	0x0000d0a0
        /*0ca8*/ 	.word	0x00000000
        /*0cac*/ 	.word	0x00000000
        /*0cb0*/ 	.short	0x010a
        /*0cb2*/ 	.byte	0xff
	.zero		1


	//   ....[186]....
        /*0cb4*/ 	.word	0x0000d100
        /*0cb8*/ 	.word	0x00000000
        /*0cbc*/ 	.word	0x00000000
        /*0cc0*/ 	.short	0x010a
        /*0cc2*/ 	.byte	0xff
	.zero		1


	//   ....[187]....
        /*0cc4*/ 	.word	0x0000d150
        /*0cc8*/ 	.word	0x00000002
        /*0ccc*/ 	.word	0x000001f0
        /*0cd0*/ 	.short	0x010a
        /*0cd2*/ 	.byte	0xff
	.zero		1


	//   ....[188]....
        /*0cd4*/ 	.word	0x0000d1b0
        /*0cd8*/ 	.word	0x00000002
        /*0cdc*/ 	.word	0x000001c0
        /*0ce0*/ 	.short	0x010a
        /*0ce2*/ 	.byte	0xff
	.zero		1


	//   ....[189]....
        /*0ce4*/ 	.word	0x0000d200
        /*0ce8*/ 	.word	0x00000002
        /*0cec*/ 	.word	0x000001b0
        /*0cf0*/ 	.short	0x010a
        /*0cf2*/ 	.byte	0xff
	.zero		1


	//   ....[190]....
        /*0cf4*/ 	.word	0x0000d260
        /*0cf8*/ 	.word	0x00000000
        /*0cfc*/ 	.word	0x000001c0
        /*0d00*/ 	.short	0x010a
        /*0d02*/ 	.byte	0xff
	.zero		1


	//   ....[191]....
        /*0d04*/ 	.word	0x0000d2c0
        /*0d08*/ 	.word	0x00000000
        /*0d0c*/ 	.word	0x00000008
        /*0d10*/ 	.short	0x010a
        /*0d12*/ 	.byte	0xff
	.zero		1


	//   ....[192]....
        /*0d14*/ 	.word	0x0000d3b0
        /*0d18*/ 	.word	0x00000000
        /*0d1c*/ 	.word	0x00000008
        /*0d20*/ 	.short	0x010a
        /*0d22*/ 	.byte	0xff
	.zero		1


	//   ....[193]....
        /*0d24*/ 	.word	0x0000d400
        /*0d28*/ 	.word	0x00000000
        /*0d2c*/ 	.word	0x000001b0
        /*0d30*/ 	.short	0x010a
        /*0d32*/ 	.byte	0xff
	.zero		1


	//   ....[194]....
        /*0d34*/ 	.word	0x0000d460
        /*0d38*/ 	.word	0x00000000
        /*0d3c*/ 	.word	0x000001e0
        /*0d40*/ 	.short	0x010a
        /*0d42*/ 	.byte	0xff
	.zero		1


	//   ....[195]....
        /*0d44*/ 	.word	0x0000d4c0
        /*0d48*/ 	.word	0x00000000
        /*0d4c*/ 	.word	0x00000000
        /*0d50*/ 	.short	0x010a
        /*0d52*/ 	.byte	0xff
	.zero		1


	//   ....[196]....
        /*0d54*/ 	.word	0x0000d520
        /*0d58*/ 	.word	0x00000000
        /*0d5c*/ 	.word	0x00000000
        /*0d60*/ 	.short	0x010a
        /*0d62*/ 	.byte	0xff
	.zero		1


	//   ....[197]....
        /*0d64*/ 	.word	0x0000d580
        /*0d68*/ 	.word	0x00000000
        /*0d6c*/ 	.word	0x00000210
        /*0d70*/ 	.short	0x010a
        /*0d72*/ 	.byte	0xff
	.zero		1


	//   ....[198]....
        /*0d74*/ 	.word	0x0000d5d0
        /*0d78*/ 	.word	0x0000000c
        /*0d7c*/ 	.word	0x000001b0
        /*0d80*/ 	.short	0x010a
        /*0d82*/ 	.byte	0xff
	.zero		1


	//   ....[199]....
        /*0d84*/ 	.word	0x0000d630
        /*0d88*/ 	.word	0x00000000
        /*0d8c*/ 	.word	0x000001a8
        /*0d90*/ 	.short	0x010a
        /*0d92*/ 	.byte	0xff
	.zero		1


	//   ....[200]....
        /*0d94*/ 	.word	0x0000d690
        /*0d98*/ 	.word	0x00000000
        /*0d9c*/ 	.word	0x00000180
        /*0da0*/ 	.short	0x010a
        /*0da2*/ 	.byte	0xff
	.zero		1


	//   ....[201]....
        /*0da4*/ 	.word	0x0000d6f0
        /*0da8*/ 	.word	0x00000000
        /*0dac*/ 	.word	0x00000188
        /*0db0*/ 	.short	0x010a
        /*0db2*/ 	.byte	0xff
	.zero		1


	//   ....[202]....
        /*0db4*/ 	.word	0x0000d750
        /*0db8*/ 	.word	0x00000000
        /*0dbc*/ 	.word	0x00000190
        /*0dc0*/ 	.short	0x010a
        /*0dc2*/ 	.byte	0xff
	.zero		1


	//   ....[203]....
        /*0dc4*/ 	.word	0x0000d7b0
        /*0dc8*/ 	.word	0x00000000
        /*0dcc*/ 	.word	0x00000198
        /*0dd0*/ 	.short	0x010a
        /*0dd2*/ 	.byte	0xff
	.zero		1


	//   ....[204]....
        /*0dd4*/ 	.word	0x0000d810
        /*0dd8*/ 	.word	0x00000000
        /*0ddc*/ 	.word	0x00000180
        /*0de0*/ 	.short	0x010a
        /*0de2*/ 	.byte	0xff
	.zero		1


	//   ....[205]....
        /*0de4*/ 	.word	0x0000d870
        /*0de8*/ 	.word	0x00000000
        /*0dec*/ 	.word	0x00000188
        /*0df0*/ 	.short	0x010a
        /*0df2*/ 	.byte	0xff
	.zero		1


	//   ....[206]....
        /*0df4*/ 	.word	0x0000d8d0
        /*0df8*/ 	.word	0x00000000
        /*0dfc*/ 	.word	0x00000190
        /*0e00*/ 	.short	0x010a
        /*0e02*/ 	.byte	0xff
	.zero		1


	//   ....[207]....
        /*0e04*/ 	.word	0x0000d920
        /*0e08*/ 	.word	0x00000003
        /*0e0c*/ 	.word	0x000001b0
        /*0e10*/ 	.short	0x010a
        /*0e12*/ 	.byte	0xff
	.zero		1


	//   ....[208]....
        /*0e14*/ 	.word	0x0000d970
        /*0e18*/ 	.word	0x00000003
        /*0e1c*/ 	.word	0x00000160
        /*0e20*/ 	.short	0x010a
        /*0e22*/ 	.byte	0xff
	.zero		1


	//   ....[209]....
        /*0e24*/ 	.word	0x0000d9c0
        /*0e28*/ 	.word	0x000000a5
        /*0e2c*/ 	.word	0x000001d0
        /*0e30*/ 	.short	0x010a
        /*0e32*/ 	.byte	0xff
	.zero		1


	//   ....[210]....
        /*0e34*/ 	.word	0x0000da10
        /*0e38*/ 	.word	0x000000bf
        /*0e3c*/ 	.word	0x00000160
        /*0e40*/ 	.short	0x010a
        /*0e42*/ 	.byte	0xff
	.zero		1


	//   ....[211]....
        /*0e44*/ 	.word	0x0000da60
        /*0e48*/ 	.word	0x00000000
        /*0e4c*/ 	.word	0x00000160
        /*0e50*/ 	.short	0x010a
        /*0e52*/ 	.byte	0xff
	.zero		1


	//   ....[212]....
        /*0e54*/ 	.word	0x0000dab0
        /*0e58*/ 	.word	0x00000000
        /*0e5c*/ 	.word	0x00000160
        /*0e60*/ 	.short	0x010a
        /*0e62*/ 	.byte	0xff
	.zero		1


	//----- nvinfo : EIATTR_NUM_MBARRIERS
	.align		4
.L_48:
        /*0e64*/ 	.byte	0x03, 0x38
        /*0e66*/ 	.short	0x0043


	//----- nvinfo : EIATTR_EXIT_INSTR_OFFSETS
	.align		4
        /*0e68*/ 	.byte	0x04, 0x1c
        /*0e6a*/ 	.short	(.L_50 - .L_49)


	//   ....[0]....
.L_49:
        /*0e6c*/ 	.word	0x000037b0


	//   ....[1]....
        /*0e70*/ 	.word	0x00003ca0


	//   ....[2]....
        /*0e74*/ 	.word	0x00003d00


	//   ....[3]....
        /*0e78*/ 	.word	0x00004e10


	//   ....[4]....
        /*0e7c*/ 	.word	0x00005f70


	//   ....[5]....
        /*0e80*/ 	.word	0x00005fb0


	//   ....[6]....
        /*0e84*/ 	.word	0x0000c800


	//----- nvinfo : EIATTR_MAX_THREADS
	.align		4
.L_50:
        /*0e88*/ 	.byte	0x04, 0x05
        /*0e8a*/ 	.short	(.L_52 - .L_51)
.L_51:
        /*0e8c*/ 	.word	0x00000100
        /*0e90*/ 	.word	0x00000001
        /*0e94*/ 	.word	0x00000001


	//----- nvinfo : EIATTR_CRS_STACK_SIZE
	.align		4
.L_52:
        /*0e98*/ 	.byte	0x04, 0x1e
        /*0e9a*/ 	.short	(.L_54 - .L_53)
.L_53:
        /*0e9c*/ 	.word	0x00000000


	//----- nvinfo : EIATTR_CBANK_PARAM_SIZE
	.align		4
.L_54:
        /*0ea0*/ 	.byte	0x03, 0x19
        /*0ea2*/ 	.short	0x0800


	//----- nvinfo : EIATTR_PARAM_CBANK
	.align		4
        /*0ea4*/ 	.byte	0x04, 0x0a
        /*0ea6*/ 	.short	(.L_56 - .L_55)
	.align		4
.L_55:
        /*0ea8*/ 	.word	index@(.nv.constant0._ZN7cutlass13device_kernelINS_4gemm6kernel13GemmUniversalIN4cute5tupleIJiiiiEEENS1_10collective13CollectiveMmaINS1_35MainloopSm100TmaUmmaWarpSpecializedILi22ELi2ELi2ENS5_IJNS4_1CILi2EEENSA_ILi4EEENSA_ILi1EEEEEEEENS5_IJNSA_ILi256EEESG_NSA_ILi32EEEEEENS_12float_e5m2_tENS5_IJlSD_lEEESJ_SK_NS4_8TiledMMAINS4_8MMA_AtomIJNS4_10MMA_TraitsINS4_25SM100_MMA_F8F6F4_2x1SM_SSEJSJ_SJ_fSG_SG_NS4_17integral_constantINS4_4UMMA5MajorELSR_0EEESS_NSP_INSQ_7ScaleInELST_0EEESU_EEEEEENS4_6LayoutINS5_IJSD_SD_SD_EEENS5_IJNSA_ILi0EEESZ_SZ_EEEEENS5_IJNS4_10UnderscoreES12_S12_EEEEENS4_28SM100_TMA_2SM_LOAD_MULTICASTENS4_14ComposedLayoutINS4_7SwizzleILi1ELi4ELi3EEENS4_18smem_ptr_flag_bitsILi8EEENSX_INS5_IJNSA_ILi8EEESH_EEENS5_IJSH_SD_EEEEEEEvNS4_8identityENS4_18SM100_TMA_2SM_LOADES1F_vS1G_EENS_8epilogue10collective18CollectiveEpilogueINS1J_23Sm100TmaWarpSpecializedILi4ELi2ELi64ELb0ELb0EEEJNS5_IJNSA_ILi128EEESG_SH_EEENS5_IJNSX_IS1O_SD_EENSX_INSA_ILi64EEESD_EEEEESJ_SK_SJ_SK_NS1J_6fusion15FusionCallbacksIS1N_NS1U_17LinearCombinationISJ_fSJ_fLNS_15FloatRoundStyleE2EEES1P_S1T_JEEENS4_5SM1004TMEM4LOAD26SM100_TMEM_LOAD_32dp32b64xENS4_13SM90_TMA_LOADENS16_INS17_ILi2ELi4ELi3EEES1A_NSX_INS5_IJS1B_S1R_EEENS5_IJS1R_SD_EEEEEEENS4_39AutoVectorizingCopyWithAssumedAlignmentILi128EEENS4_14SM90_TMA_STOREES29_S2B_S2B_EEEvvEEEEvNT_6ParamsE)
        /*0eac*/ 	.short	0x0380
        /*0eae*/ 	.short	0x0800


	//----- nvinfo : EIATTR_SW_WAR
	.align		4
.L_56:
        /*0eb0*/ 	.byte	0x04, 0x36
        /*0eb2*/ 	.short	(.L_58 - .L_57)
.L_57:
        /*0eb4*/ 	.word	0x00000008
.L_58:


//--------------------- .nv.callgraph             --------------------------
	.section	.nv.callgraph,"",@"SHT_CUDA_CALLGRAPH"
	.align	4
	.sectionentsize	8
	.align		4
        /*0000*/ 	.word	0x00000000
	.align		4
        /*0004*/ 	.word	0xffffffff
	.align		4
        /*0008*/ 	.word	index@(_ZN7cutlass13device_kernelINS_4gemm6kernel13GemmUniversalIN4cute5tupleIJiiiiEEENS1_10collective13CollectiveMmaINS1_35MainloopSm100TmaUmmaWarpSpecializedILi22ELi2ELi2ENS5_IJNS4_1CILi2EEENSA_ILi4EEENSA_ILi1EEEEEEEENS5_IJNSA_ILi256EEESG_NSA_ILi32EEEEEENS_12float_e5m2_tENS5_IJlSD_lEEESJ_SK_NS4_8TiledMMAINS4_8MMA_AtomIJNS4_10MMA_TraitsINS4_25SM100_MMA_F8F6F4_2x1SM_SSEJSJ_SJ_fSG_SG_NS4_17integral_constantINS4_4UMMA5MajorELSR_0EEESS_NSP_INSQ_7ScaleInELST_0EEESU_EEEEEENS4_6LayoutINS5_IJSD_SD_SD_EEENS5_IJNSA_ILi0EEESZ_SZ_EEEEENS5_IJNS4_10UnderscoreES12_S12_EEEEENS4_28SM100_TMA_2SM_LOAD_MULTICASTENS4_14ComposedLayoutINS4_7SwizzleILi1ELi4ELi3EEENS4_18smem_ptr_flag_bitsILi8EEENSX_INS5_IJNSA_ILi8EEESH_EEENS5_IJSH_SD_EEEEEEEvNS4_8identityENS4_18SM100_TMA_2SM_LOADES1F_vS1G_EENS_8epilogue10collective18CollectiveEpilogueINS1J_23Sm100TmaWarpSpecializedILi4ELi2ELi64ELb0ELb0EEEJNS5_IJNSA_ILi128EEESG_SH_EEENS5_IJNSX_IS1O_SD_EENSX_INSA_ILi64EEESD_EEEEESJ_SK_SJ_SK_NS1J_6fusion15FusionCallbacksIS1N_NS1U_17LinearCombinationISJ_fSJ_fLNS_15FloatRoundStyleE2EEES1P_S1T_JEEENS4_5SM1004TMEM4LOAD26SM100_TMEM_LOAD_32dp32b64xENS4_13SM90_TMA_LOADENS16_INS17_ILi2ELi4ELi3EEES1A_NSX_INS5_IJS1B_S1R_EEENS5_IJS1R_SD_EEEEEEENS4_39AutoVectorizingCopyWithAssumedAlignmentILi128EEENS4_14SM90_TMA_STOREES29_S2B_S2B_EEEvvEEEEvNT_6ParamsE)
	.align		4
        /*000c*/ 	.word	index@(__assertfail)
	.align		4
        /*0010*/ 	.word	0x00000000
	.align		4
        /*0014*/ 	.word	0xfffffffe
	.align		4
        /*0018*/ 	.word	0x00000000
	.align		4
        /*001c*/ 	.word	0xfffffffd
	.align		4
        /*0020*/ 	.word	0x00000000
	.align		4
        /*0024*/ 	.word	0xfffffffc


//--------------------- .nv.constant4             --------------------------
	.section	.nv.constant4,"a",@progbits
	.align	8
	.align		8
.nv.constant4:
        /*0000*/ 	.dword	__assertfail
	.align		8
        /*0008*/ 	.dword	__unnamed_1
	.align		8
        /*0010*/ 	.dword	__unnamed_2
	.align		8
        /*0018*/ 	.dword	__unnamed_3
	.align		8
        /*0020*/ 	.dword	_ZN40_INTERNAL_a8c23d23_4_k_cu_9cef7d18_180594cuda3std3__45__cpo5beginE
	.align		8
        /*0028*/ 	.dword	_ZN40_INTERNAL_a8c23d23_4_k_cu_9cef7d18_180594cuda3std3__45__cpo3endE
	.align		8
        /*0030*/ 	.dword	_ZN40_INTERNAL_a8c23d23_4_k_cu_9cef7d18_180594cuda3std3__45__cpo6cbeginE
	.align		8
        /*0038*/ 	.dword	_ZN40_INTERNAL_a8c23d23_4_k_cu_9cef7d18_180594cuda3std3__45__cpo4cendE
	.align		8
        /*0040*/ 	.dword	_ZN40_INTERNAL_a8c23d23_4_k_cu_9cef7d18_180594cuda3std3__442_GLOBAL__N__a8c23d23_4_k_cu_9cef7d18_180596ignoreE
	.align		8
        /*0048*/ 	.dword	_ZN40_INTERNAL_a8c23d23_4_k_cu_9cef7d18_180594cuda3std3__419piecewise_constructE
	.align		8
        /*0050*/ 	.dword	_ZN40_INTERNAL_a8c23d23_4_k_cu_9cef7d18_180594cuda3std3__48in_placeE
	.align		8
        /*0058*/ 	.dword	_ZN40_INTERNAL_a8c23d23_4_k_cu_9cef7d18_180594cuda3std6ranges3__45__cpo4swapE
	.align		8
        /*0060*/ 	.dword	_ZN40_INTERNAL_a8c23d23_4_k_cu_9cef7d18_180594cuda3std6ranges3__45__cpo9iter_moveE
	.align		8
        /*0068*/ 	.dword	_ZN40_INTERNAL_a8c23d23_4_k_cu_9cef7d18_180594cute7productE
	.align		8
        /*0070*/ 	.dword	_ZN40_INTERNAL_a8c23d23_4_k_cu_9cef7d18_180594cute1_E
	.align		8
        /*0078*/ 	.dword	$str$25
	.align		8
        /*0080*/ 	.dword	$str$26
	.align		8
        /*0088*/ 	.dword	$str$27
	.align		8
        /*0090*/ 	.dword	$str$28


//--------------------- .text._ZN7cutlass13device_kernelINS_4gemm6kernel13GemmUniversalIN4cute5tupleIJiiiiEEENS1_10collective13CollectiveMmaINS1_35MainloopSm100TmaUmmaWarpSpecializedILi22ELi2ELi2ENS5_IJNS4_1CILi2EEENSA_ILi4EEENSA_ILi1EEEEEEEENS5_IJNSA_ILi256EEESG_NSA_ILi32EEEEEENS_12float_e5m2_tENS5_IJlSD_lEEESJ_SK_NS4_8TiledMMAINS4_8MMA_AtomIJNS4_10MMA_TraitsINS4_25SM100_MMA_F8F6F4_2x1SM_SSEJSJ_SJ_fSG_SG_NS4_17integral_constantINS4_4UMMA5MajorELSR_0EEESS_NSP_INSQ_7ScaleInELST_0EEESU_EEEEEENS4_6LayoutINS5_IJSD_SD_SD_EEENS5_IJNSA_ILi0EEESZ_SZ_EEEEENS5_IJNS4_10UnderscoreES12_S12_EEEEENS4_28SM100_TMA_2SM_LOAD_MULTICASTENS4_14ComposedLayoutINS4_7SwizzleILi1ELi4ELi3EEENS4_18smem_ptr_flag_bitsILi8EEENSX_INS5_IJNSA_ILi8EEESH_EEENS5_IJSH_SD_EEEEEEEvNS4_8identityENS4_18SM100_TMA_2SM_LOADES1F_vS1G_EENS_8epilogue10collective18CollectiveEpilogueINS1J_23Sm100TmaWarpSpecializedILi4ELi2ELi64ELb0ELb0EEEJNS5_IJNSA_ILi128EEESG_SH_EEENS5_IJNSX_IS1O_SD_EENSX_INSA_ILi64EEESD_EEEEESJ_SK_SJ_SK_NS1J_6fusion15FusionCallbacksIS1N_NS1U_17LinearCombinationISJ_fSJ_fLNS_15FloatRoundStyleE2EEES1P_S1T_JEEENS4_5SM1004TMEM4LOAD26SM100_TMEM_LOAD_32dp32b64xENS4_13SM90_TMA_LOADENS16_INS17_ILi2ELi4ELi3EEES1A_NSX_INS5_IJS1B_S1R_EEENS5_IJS1R_SD_EEEEEEENS4_39AutoVectorizingCopyWithAssumedAlignmentILi128EEENS4_14SM90_TMA_STOREES29_S2B_S2B_EEEvvEEEEvNT_6ParamsE --------------------------
	.section	.text._ZN7cutlass13device_kernelINS_4gemm6kernel13GemmUniversalIN4cute5tupleIJiiiiEEENS1_10collective13CollectiveMmaINS1_35MainloopSm100TmaUmmaWarpSpecializedILi22ELi2ELi2ENS5_IJNS4_1CILi2EEENSA_ILi4EEENSA_ILi1EEEEEEEENS5_IJNSA_ILi256EEESG_NSA_ILi32EEEEEENS_12float_e5m2_tENS5_IJlSD_lEEESJ_SK_NS4_8TiledMMAINS4_8MMA_AtomIJNS4_10MMA_TraitsINS4_25SM100_MMA_F8F6F4_2x1SM_SSEJSJ_SJ_fSG_SG_NS4_17integral_constantINS4_4UMMA5MajorELSR_0EEESS_NSP_INSQ_7ScaleInELST_0EEESU_EEEEEENS4_6LayoutINS5_IJSD_SD_SD_EEENS5_IJNSA_ILi0EEESZ_SZ_EEEEENS5_IJNS4_10UnderscoreES12_S12_EEEEENS4_28SM100_TMA_2SM_LOAD_MULTICASTENS4_14ComposedLayoutINS4_7SwizzleILi1ELi4ELi3EEENS4_18smem_ptr_flag_bitsILi8EEENSX_INS5_IJNSA_ILi8EEESH_EEENS5_IJSH_SD_EEEEEEEvNS4_8identityENS4_18SM100_TMA_2SM_LOADES1F_vS1G_EENS_8epilogue10collective18CollectiveEpilogueINS1J_23Sm100TmaWarpSpecializedILi4ELi2ELi64ELb0ELb0EEEJNS5_IJNSA_ILi128EEESG_SH_EEENS5_IJNSX_IS1O_SD_EENSX_INSA_ILi64EEESD_EEEEESJ_SK_SJ_SK_NS1J_6fusion15FusionCallbacksIS1N_NS1U_17LinearCombinationISJ_fSJ_fLNS_15FloatRoundStyleE2EEES1P_S1T_JEEENS4_5SM1004TMEM4LOAD26SM100_TMEM_LOAD_32dp32b64xENS4_13SM90_TMA_LOADENS16_INS17_ILi2ELi4ELi3EEES1A_NSX_INS5_IJS1B_S1R_EEENS5_IJS1R_SD_EEEEEEENS4_39AutoVectorizingCopyWithAssumedAlignmentILi128EEENS4_14SM90_TMA_STOREES29_S2B_S2B_EEEvvEEEEvNT_6ParamsE,"ax",@progbits
	.align	128
.text._ZN7cutlass13device_kernelINS_4gemm6kernel13GemmUniversalIN4cute5tupleIJiiiiEEENS1_10collective13CollectiveMmaINS1_35MainloopSm100TmaUmmaWarpSpecializedILi22ELi2ELi2ENS5_IJNS4_1CILi2EEENSA_ILi4EEENSA_ILi1EEEEEEEENS5_IJNSA_ILi256EEESG_NSA_ILi32EEEEEENS_12float_e5m2_tENS5_IJlSD_lEEESJ_SK_NS4_8TiledMMAINS4_8MMA_AtomIJNS4_10MMA_TraitsINS4_25SM100_MMA_F8F6F4_2x1SM_SSEJSJ_SJ_fSG_SG_NS4_17integral_constantINS4_4UMMA5MajorELSR_0EEESS_NSP_INSQ_7ScaleInELST_0EEESU_EEEEEENS4_6LayoutINS5_IJSD_SD_SD_EEENS5_IJNSA_ILi0EEESZ_SZ_EEEEENS5_IJNS4_10UnderscoreES12_S12_EEEEENS4_28SM100_TMA_2SM_LOAD_MULTICASTENS4_14ComposedLayoutINS4_7SwizzleILi1ELi4ELi3EEENS4_18smem_ptr_flag_bitsILi8EEENSX_INS5_IJNSA_ILi8EEESH_EEENS5_IJSH_SD_EEEEEEEvNS4_8identityENS4_18SM100_TMA_2SM_LOADES1F_vS1G_EENS_8epilogue10collective18CollectiveEpilogueINS1J_23Sm100TmaWarpSpecializedILi4ELi2ELi64ELb0ELb0EEEJNS5_IJNSA_ILi128EEESG_SH_EEENS5_IJNSX_IS1O_SD_EENSX_INSA_ILi64EEESD_EEEEESJ_SK_SJ_SK_NS1J_6fusion15FusionCallbacksIS1N_NS1U_17LinearCombinationISJ_fSJ_fLNS_15FloatRoundStyleE2EEES1P_S1T_JEEENS4_5SM1004TMEM4LOAD26SM100_TMEM_LOAD_32dp32b64xENS4_13SM90_TMA_LOADENS16_INS17_ILi2ELi4ELi3EEES1A_NSX_INS5_IJS1B_S1R_EEENS5_IJS1R_SD_EEEEEEENS4_39AutoVectorizingCopyWithAssumedAlignmentILi128EEENS4_14SM90_TMA_STOREES29_S2B_S2B_EEEvvEEEEvNT_6ParamsE:
        .type           _ZN7cutlass13device_kernelINS_4gemm6kernel13GemmUniversalIN4cute5tupleIJiiiiEEENS1_10collective13CollectiveMmaINS1_35MainloopSm100TmaUmmaWarpSpecializedILi22ELi2ELi2ENS5_IJNS4_1CILi2EEENSA_ILi4EEENSA_ILi1EEEEEEEENS5_IJNSA_ILi256EEESG_NSA_ILi32EEEEEENS_12float_e5m2_tENS5_IJlSD_lEEESJ_SK_NS4_8TiledMMAINS4_8MMA_AtomIJNS4_10MMA_TraitsINS4_25SM100_MMA_F8F6F4_2x1SM_SSEJSJ_SJ_fSG_SG_NS4_17integral_constantINS4_4UMMA5MajorELSR_0EEESS_NSP_INSQ_7ScaleInELST_0EEESU_EEEEEENS4_6LayoutINS5_IJSD_SD_SD_EEENS5_IJNSA_ILi0EEESZ_SZ_EEEEENS5_IJNS4_10UnderscoreES12_S12_EEEEENS4_28SM100_TMA_2SM_LOAD_MULTICASTENS4_14ComposedLayoutINS4_7SwizzleILi1ELi4ELi3EEENS4_18smem_ptr_flag_bitsILi8EEENSX_INS5_IJNSA_ILi8EEESH_EEENS5_IJSH_SD_EEEEEEEvNS4_8identityENS4_18SM100_TMA_2SM_LOADES1F_vS1G_EENS_8epilogue10collective18CollectiveEpilogueINS1J_23Sm100TmaWarpSpecializedILi4ELi2ELi64ELb0ELb0EEEJNS5_IJNSA_ILi128EEESG_SH_EEENS5_IJNSX_IS1O_SD_EENSX_INSA_ILi64EEESD_EEEEESJ_SK_SJ_SK_NS1J_6fusion15FusionCallbacksIS1N_NS1U_17LinearCombinationISJ_fSJ_fLNS_15FloatRoundStyleE2EEES1P_S1T_JEEENS4_5SM1004TMEM4LOAD26SM100_TMEM_LOAD_32dp32b64xENS4_13SM90_TMA_LOADENS16_INS17_ILi2ELi4ELi3EEES1A_NSX_INS5_IJS1B_S1R_EEENS5_IJS1R_SD_EEEEEEENS4_39AutoVectorizingCopyWithAssumedAlignmentILi128EEENS4_14SM90_TMA_STOREES29_S2B_S2B_EEEvvEEEEvNT_6ParamsE,@function
        .size           _ZN7cutlass13device_kernelINS_4gemm6kernel13GemmUniversalIN4cute5tupleIJiiiiEEENS1_10collective13CollectiveMmaINS1_35MainloopSm100TmaUmmaWarpSpecializedILi22ELi2ELi2ENS5_IJNS4_1CILi2EEENSA_ILi4EEENSA_ILi1EEEEEEEENS5_IJNSA_ILi256EEESG_NSA_ILi32EEEEEENS_12float_e5m2_tENS5_IJlSD_lEEESJ_SK_NS4_8TiledMMAINS4_8MMA_AtomIJNS4_10MMA_TraitsINS4_25SM100_MMA_F8F6F4_2x1SM_SSEJSJ_SJ_fSG_SG_NS4_17integral_constantINS4_4UMMA5MajorELSR_0EEESS_NSP_INSQ_7ScaleInELST_0EEESU_EEEEEENS4_6LayoutINS5_IJSD_SD_SD_EEENS5_IJNSA_ILi0EEESZ_SZ_EEEEENS5_IJNS4_10UnderscoreES12_S12_EEEEENS4_28SM100_TMA_2SM_LOAD_MULTICASTENS4_14ComposedLayoutINS4_7SwizzleILi1ELi4ELi3EEENS4_18smem_ptr_flag_bitsILi8EEENSX_INS5_IJNSA_ILi8EEESH_EEENS5_IJSH_SD_EEEEEEEvNS4_8identityENS4_18SM100_TMA_2SM_LOADES1F_vS1G_EENS_8epilogue10collective18CollectiveEpilogueINS1J_23Sm100TmaWarpSpecializedILi4ELi2ELi64ELb0ELb0EEEJNS5_IJNSA_ILi128EEESG_SH_EEENS5_IJNSX_IS1O_SD_EENSX_INSA_ILi64EEESD_EEEEESJ_SK_SJ_SK_NS1J_6fusion15FusionCallbacksIS1N_NS1U_17LinearCombinationISJ_fSJ_fLNS_15FloatRoundStyleE2EEES1P_S1T_JEEENS4_5SM1004TMEM4LOAD26SM100_TMEM_LOAD_32dp32b64xENS4_13SM90_TMA_LOADENS16_INS17_ILi2ELi4ELi3EEES1A_NSX_INS5_IJS1B_S1R_EEENS5_IJS1R_SD_EEEEEEENS4_39AutoVectorizingCopyWithAssumedAlignmentILi128EEENS4_14SM90_TMA_STOREES29_S2B_S2B_EEEvvEEEEvNT_6ParamsE,(.L_x_243 - _ZN7cutlass13device_kernelINS_4gemm6kernel13GemmUniversalIN4cute5tupleIJiiiiEEENS1_10collective13CollectiveMmaINS1_35MainloopSm100TmaUmmaWarpSpecializedILi22ELi2ELi2ENS5_IJNS4_1CILi2EEENSA_ILi4EEENSA_ILi1EEEEEEEENS5_IJNSA_ILi256EEESG_NSA_ILi32EEEEEENS_12float_e5m2_tENS5_IJlSD_lEEESJ_SK_NS4_8TiledMMAINS4_8MMA_AtomIJNS4_10MMA_TraitsINS4_25SM100_MMA_F8F6F4_2x1SM_SSEJSJ_SJ_fSG_SG_NS4_17integral_constantINS4_4UMMA5MajorELSR_0EEESS_NSP_INSQ_7ScaleInELST_0EEESU_EEEEEENS4_6LayoutINS5_IJSD_SD_SD_EEENS5_IJNSA_ILi0EEESZ_SZ_EEEEENS5_IJNS4_10UnderscoreES12_S12_EEEEENS4_28SM100_TMA_2SM_LOAD_MULTICASTENS4_14ComposedLayoutINS4_7SwizzleILi1ELi4ELi3EEENS4_18smem_ptr_flag_bitsILi8EEENSX_INS5_IJNSA_ILi8EEESH_EEENS5_IJSH_SD_EEEEEEEvNS4_8identityENS4_18SM100_TMA_2SM_LOADES1F_vS1G_EENS_8epilogue10collective18CollectiveEpilogueINS1J_23Sm100TmaWarpSpecializedILi4ELi2ELi64ELb0ELb0EEEJNS5_IJNSA_ILi128EEESG_SH_EEENS5_IJNSX_IS1O_SD_EENSX_INSA_ILi64EEESD_EEEEESJ_SK_SJ_SK_NS1J_6fusion15FusionCallbacksIS1N_NS1U_17LinearCombinationISJ_fSJ_fLNS_15FloatRoundStyleE2EEES1P_S1T_JEEENS4_5SM1004TMEM4LOAD26SM100_TMEM_LOAD_32dp32b64xENS4_13SM90_TMA_LOADENS16_INS17_ILi2ELi4ELi3EEES1A_NSX_INS5_IJS1B_S1R_EEENS5_IJS1R_SD_EEEEEEENS4_39AutoVectorizingCopyWithAssumedAlignmentILi128EEENS4_14SM90_TMA_STOREES29_S2B_S2B_EEEvvEEEEvNT_6ParamsE)
        .other          _ZN7cutlass13device_kernelINS_4gemm6kernel13GemmUniversalIN4cute5tupleIJiiiiEEENS1_10collective13CollectiveMmaINS1_35MainloopSm100TmaUmmaWarpSpecializedILi22ELi2ELi2ENS5_IJNS4_1CILi2EEENSA_ILi4EEENSA_ILi1EEEEEEEENS5_IJNSA_ILi256EEESG_NSA_ILi32EEEEEENS_12float_e5m2_tENS5_IJlSD_lEEESJ_SK_NS4_8TiledMMAINS4_8MMA_AtomIJNS4_10MMA_TraitsINS4_25SM100_MMA_F8F6F4_2x1SM_SSEJSJ_SJ_fSG_SG_NS4_17integral_constantINS4_4UMMA5MajorELSR_0EEESS_NSP_INSQ_7ScaleInELST_0EEESU_EEEEEENS4_6LayoutINS5_IJSD_SD_SD_EEENS5_IJNSA_ILi0EEESZ_SZ_EEEEENS5_IJNS4_10UnderscoreES12_S12_EEEEENS4_28SM100_TMA_2SM_LOAD_MULTICASTENS4_14ComposedLayoutINS4_7SwizzleILi1ELi4ELi3EEENS4_18smem_ptr_flag_bitsILi8EEENSX_INS5_IJNSA_ILi8EEESH_EEENS5_IJSH_SD_EEEEEEEvNS4_8identityENS4_18SM100_TMA_2SM_LOADES1F_vS1G_EENS_8epilogue10collective18CollectiveEpilogueINS1J_23Sm100TmaWarpSpecializedILi4ELi2ELi64ELb0ELb0EEEJNS5_IJNSA_ILi128EEESG_SH_EEENS5_IJNSX_IS1O_SD_EENSX_INSA_ILi64EEESD_EEEEESJ_SK_SJ_SK_NS1J_6fusion15FusionCallbacksIS1N_NS1U_17LinearCombinationISJ_fSJ_fLNS_15FloatRoundStyleE2EEES1P_S1T_JEEENS4_5SM1004TMEM4LOAD26SM100_TMEM_LOAD_32dp32b64xENS4_13SM90_TMA_LOADENS16_INS17_ILi2ELi4ELi3EEES1A_NSX_INS5_IJS1B_S1R_EEENS5_IJS1R_SD_EEEEEEENS4_39AutoVectorizingCopyWithAssumedAlignmentILi128EEENS4_14SM90_TMA_STOREES29_S2B_S2B_EEEvvEEEEvNT_6ParamsE,@"STO_CUDA_ENTRY STV_DEFAULT"
_ZN7cutlass13device_kernelINS_4gemm6kernel13GemmUniversalIN4cute5tupleIJiiiiEEENS1_10collective13CollectiveMmaINS1_35MainloopSm100TmaUmmaWarpSpecializedILi22ELi2ELi2ENS5_IJNS4_1CILi2EEENSA_ILi4EEENSA_ILi1EEEEEEEENS5_IJNSA_ILi256EEESG_NSA_ILi32EEEEEENS_12float_e5m2_tENS5_IJlSD_lEEESJ_SK_NS4_8TiledMMAINS4_8MMA_AtomIJNS4_10MMA_TraitsINS4_25SM100_MMA_F8F6F4_2x1SM_SSEJSJ_SJ_fSG_SG_NS4_17integral_constantINS4_4UMMA5MajorELSR_0EEESS_NSP_INSQ_7ScaleInELST_0EEESU_EEEEEENS4_6LayoutINS5_IJSD_SD_SD_EEENS5_IJNSA_ILi0EEESZ_SZ_EEEEENS5_IJNS4_10UnderscoreES12_S12_EEEEENS4_28SM100_TMA_2SM_LOAD_MULTICASTENS4_14ComposedLayoutINS4_7SwizzleILi1ELi4ELi3EEENS4_18smem_ptr_flag_bitsILi8EEENSX_INS5_IJNSA_ILi8EEESH_EEENS5_IJSH_SD_EEEEEEEvNS4_8identityENS4_18SM100_TMA_2SM_LOADES1F_vS1G_EENS_8epilogue10collective18CollectiveEpilogueINS1J_23Sm100TmaWarpSpecializedILi4ELi2ELi64ELb0ELb0EEEJNS5_IJNSA_ILi128EEESG_SH_EEENS5_IJNSX_IS1O_SD_EENSX_INSA_ILi64EEESD_EEEEESJ_SK_SJ_SK_NS1J_6fusion15FusionCallbacksIS1N_NS1U_17LinearCombinationISJ_fSJ_fLNS_15FloatRoundStyleE2EEES1P_S1T_JEEENS4_5SM1004TMEM4LOAD26SM100_TMEM_LOAD_32dp32b64xENS4_13SM90_TMA_LOADENS16_INS17_ILi2ELi4ELi3EEES1A_NSX_INS5_IJS1B_S1R_EEENS5_IJS1R_SD_EEEEEEENS4_39AutoVectorizingCopyWithAssumedAlignmentILi128EEENS4_14SM90_TMA_STOREES29_S2B_S2B_EEEvvEEEEvNT_6ParamsE:
[----:B------:R-:W1:Y:S01]  /*0000*/  LDC R1, c[0x0][0x37c] ;  /* 0x0000df00ff017b82 */ /* 0x000e620000000800 */
[----:B------:R-:W2:Y:S01]  /*0010*/  S2R R174, SR_TID.X ;  /* 0x0000000000ae7919 */ /* 0x000ea20000002100 */
[----:B------:R-:W3:Y:S06]  /*0020*/  LDCU.64 UR8, c[0x0][0x890] ;  /* 0x00011200ff0877ac */ /* 0x000eec0008000a00 */
[----:B------:R-:W4:Y:S01]  /*0030*/  S2UR UR45, SR_CgaCtaId ;  /* 0x00000000002d79c3 */ /* 0x000f220000008800 */
[----:B------:R-:W-:Y:S02]  /*0040*/  PRMT R162, RZ, 0x7610, R162 ;  /* 0x00007610ffa27816 */ /* 0x000fe400000000a2 */
[----:B------:R-:W-:-:S02]  /*0050*/  ELECT P0, URZ, PT ;  /* 0x0000000000ff782f */ /* 0x000fc40003800000 */
[----:B---3--:R-:W-:-:S04]  /*0060*/  ISETP.NE.U32.AND P1, PT, RZ, UR8, PT ;  /* 0x00000008ff007c0c */ /* 0x008fc8000bf25070 */
[----:B------:R-:W-:Y:S01]  /*0070*/  ISETP.NE.AND.EX P2, PT, RZ, UR9, PT, P1 ;  /* 0x00000009ff007c0c */ /* 0x000fe2000bf45310 */
[----:B----4-:R-:W-:Y:S02]  /*0080*/  ULOP3.LUT UR28, UR45, 0x1, URZ, 0xc0, !UPT ;  /* 0x000000012d1c7892 */ /* 0x010fe4000f8ec0ff */
[----:B------:R-:W-:Y:S01]  /*0090*/  ULOP3.LUT UR29, UR45, 0x1, URZ, 0x3c, !UPT ;  /* 0x000000012d1d7892 */ /* 0x000fe2000f8e3cff */
[----:B--2---:R-:W-:-:S05]  /*00a0*/  SHF.R.U32.HI R163, RZ, 0x5, R174 ;  /* 0x00000005ffa37819 */ /* 0x004fca00000116ae */
[----:B------:R-:W2:Y:S02]  /*00b0*/  SHFL.IDX PT, R0, R163, RZ, 0x1f ;  /* 0x00001fffa3007589 */ /* 0x000ea400000e0000 */
[----:B--2---:R-:W-:Y:S02]  /*00c0*/  R2UR UR17, R0 ;  /* 0x00000000001172ca */ /* 0x004fe400000e0000 */
[----:B-1----:R-:W-:Y:S05]  /*00d0*/  @P2 BRA `(.L_x_0) ;  /* 0x0000000000302947 */ /* 0x002fea0003800000 */
[----:B------:R-:W1:Y:S02]  /*00e0*/  LDCU.64 UR4, c[0x0][0x888] ;  /* 0x00011100ff0477ac */ /* 0x000e640008000a00 */
[----:B-1----:R-:W-:-:S04]  /*00f0*/  UISETP.NE.U32.AND UP0, UPT, UR4, URZ, UPT ;  /* 0x000000ff0400728c */ /* 0x002fc8000bf05070 */
[----:B------:R-:W-:-:S09]  /*0100*/  UISETP.NE.AND.EX UP0, UPT, UR5, URZ, UPT, UP0 ;  /* 0x000000ff0500728c */ /* 0x000fd2000bf05300 */
[----:B------:R-:W-:Y:S05]  /*0110*/  BRA.U !UP0, `(.L_x_1) ;  /* 0x0000000108147547 */ /* 0x000fea000b800000 */
[----:B------:R-:W1:Y:S01]  /*0120*/  LDC.64 R2, c[0x0][0x888] ;  /* 0x00022200ff027b82 */ /* 0x000e620000000a00 */
[----:B------:R-:W1:Y:S02]  /*0130*/  LDCU.64 UR4, c[0x0][0x358] ;  /* 0x00006b00ff0477ac */ /* 0x000e640008000a00 */
[----:B-1----:R1:W5:Y:S01]  /*0140*/  LDG.E R73, desc[UR4][R2.64] ;  /* 0x0000000402497981 */ /* 0x002362000c1e1900 */
[----:B------:R-:W-:Y:S01]  /*0150*/  HFMA2 R162, -RZ, RZ, 0, 5.9604644775390625e-08 ;  /* 0x00000001ffa27431 */ /* 0x000fe200000001ff */
[----:B------:R-:W-:Y:S05]  /*0160*/  BRA `(.L_x_0) ;  /* 0x00000000000c7947 */ /* 0x000fea0003800000 */
.L_x_1:
[----:B------:R-:W1:Y:S01]  /*0170*/  LDCU UR4, c[0x0][0x880] ;  /* 0x00011000ff0477ac */ /* 0x000e620008000800 */
[----:B------:R-:W-:Y:S01]  /*0180*/  HFMA2 R162, -RZ, RZ, 0, 5.9604644775390625e-08 ;  /* 0x00000001ffa27431 */ /* 0x000fe200000001ff */
[----:B-1----:R-:W-:-:S07]  /*0190*/  MOV R73, UR4 ;  /* 0x0000000400497c02 */ /* 0x002fce0008000f00 */
.L_x_0:
[----:B------:R-:W2:Y:S02]  /*01a0*/  LDCU.64 UR4, c[0x0][0x8b0] ;  /* 0x00011600ff0477ac */ /* 0x000ea40008000a00 */
[----:B--2---:R-:W-:-:S04]  /*01b0*/  UISETP.NE.U32.AND UP0, UPT, UR4, URZ, UPT ;  /* 0x000000ff0400728c */ /* 0x004fc8000bf05070 */
[----:B------:R-:W-:-:S09]  /*01c0*/  UISETP.NE.AND.EX UP0, UPT, UR5, URZ, UPT, UP0 ;  /* 0x000000ff0500728c */ /* 0x000fd2000bf05300 */
[----:B------:R-:W-:Y:S05]  /*01d0*/  BRA.U UP0, `(.L_x_2) ;  /* 0x0000000100287547 */ /* 0x000fea000b800000 */
[----:B------:R-:W2:Y:S02]  /*01e0*/  LDCU.64 UR4, c[0x0][0x8a8] ;  /* 0x00011500ff0477ac */ /* 0x000ea40008000a00 */
[----:B--2---:R-:W-:-:S04]  /*01f0*/  UISETP.NE.U32.AND UP0, UPT, UR4, URZ, UPT ;  /* 0x000000ff0400728c */ /* 0x004fc8000bf05070 */
[----:B------:R-:W-:-:S09]  /*0200*/  UISETP.NE.AND.EX UP0, UPT, UR5, URZ, UPT, UP0 ;  /* 0x000000ff0500728c */ /* 0x000fd2000bf05300 */
[----:B------:R-:W-:Y:S05]  /*0210*/  BRA.U !UP0, `(.L_x_3) ;  /* 0x0000000108107547 */ /* 0x000fea000b800000 */
[----:B------:R-:W2:Y:S01]  /*0220*/  LDC.64 R70, c[0x0][0x8a8] ;  /* 0x00022a00ff467b82 */ /* 0x000ea20000000a00 */
[----:B------:R-:W2:Y:S02]  /*0230*/  LDCU.64 UR4, c[0x0][0x358] ;  /* 0x00006b00ff0477ac */ /* 0x000ea40008000a00 */
[----:B--2---:R2:W5:Y:S01]  /*0240*/  LDG.E R70, desc[UR4][R70.64] ;  /* 0x0000000446467981 */ /* 0x004562000c1e1900 */
[----:B------:R-:W-:Y:S05]  /*0250*/  BRA `(.L_x_2) ;  /* 0x0000000000087947 */ /* 0x000fea0003800000 */
.L_x_3:
[----:B------:R-:W2:Y:S02]  /*0260*/  LDCU UR4, c[0x0][0x8a0] ;  /* 0x00011400ff0477ac */ /* 0x000ea40008000800 */
[----:B--2---:R-:W-:Y:S02]  /*0270*/  MOV R70, UR4 ;  /* 0x0000000400467c02 */ /* 0x004fe40008000f00 */
.L_x_2:
[----:B------:R-:W-:Y:S01]  /*0280*/  IMAD.U32 R0, RZ, RZ, UR17 ;  /* 0x00000011ff007e24 */ /* 0x000fe2000f8e00ff */
[----:B------:R-:W-:Y:S04]  /*0290*/  BSSY.RECONVERGENT B0, `(.L_x_4) ;  /* 0x000000c000007945 */ /* 0x000fe80003800200 */
[C---:B------:R-:W-:Y:S02]  /*02a0*/  ISETP.NE.OR P3, PT, R0.reuse, 0x1, !P0 ;  /* 0x000000010000780c */ /* 0x040fe40004765670 */
[----:B------:R-:W-:-:S11]  /*02b0*/  ISETP.NE.OR P2, PT, R0, 0x3, !P0 ;  /* 0x000000030000780c */ /* 0x000fd60004745670 */
[----:B------:R-:W-:Y:S05]  /*02c0*/  @P3 BRA `(.L_x_5) ;  /* 0x0000000000203947 */ /* 0x000fea0003800000 */
[----:B------:R-:W3:Y:S02]  /*02d0*/  LDCU.64 UR4, c[0x0][0x348] ;  /* 0x00006900ff0477ac */ /* 0x000ee40008000a00 */
[----:B---3--:R-:W-:Y:S02]  /*02e0*/  UIADD3 UR6, UP1, UPT, UR4, 0x80, URZ ;  /* 0x0000008004067890 */ /* 0x008fe4000ff3e0ff */
[----:B------:R-:W-:Y:S02]  /*02f0*/  UIADD3 UR4, UP0, UPT, UR4, 0x180, URZ ;  /* 0x0000018004047890 */ /* 0x000fe4000ff1e0ff */
[----:B------:R-:W-:Y:S02]  /*0300*/  UIADD3.X UR7, UPT, UPT, URZ, UR5, URZ, UP1, !UPT ;  /* 0x00000005ff077290 */ /* 0x000fe40008ffe4ff */
[----:B------:R-:W-:-:S07]  /*0310*/  UIADD3.X UR5, UPT, UPT, URZ, UR5, URZ, UP0, !UPT ;  /* 0x00000005ff057290 */ /* 0x000fce00087fe4ff */
[----:B------:R3:W-:Y:S02]  /*0320*/  UTMACCTL.PF [UR6] ;  /* 0x00000000060079b9 */ /* 0x0007e40008040000 */
[----:B------:R3:W-:Y:S02]  /*0330*/  UTMACCTL.PF [UR4] ;  /* 0x00000000040079b9 */ /* 0x0007e40008040000 */
[----:B---3--:R-:W-:Y:S01]  /*0340*/  NOP ;  /* 0x0000000000007918 */ /* 0x008fe20000000000 */
.L_x_5:
[----:B------:R-:W-:Y:S05]  /*0350*/  BSYNC.RECONVERGENT B0 ;  /* 0x0000000000007941 */ /* 0x000fea0003800200 */
.L_x_4:
[----:B------:R-:W-:Y:S04]  /*0360*/  BSSY.RECONVERGENT B0, `(.L_x_6) ;  /* 0x000000a000007945 */ /* 0x000fe80003800200 */
        /* <DEDUP_REMOVED lines=9> */
.L_x_7:
[----:B------:R-:W-:Y:S05]  /*0400*/  BSYNC.RECONVERGENT B0 ;  /* 0x0000000000007941 */ /* 0x000fea0003800200 */
.L_x_6:
[----:B------:R-:W3:Y:S01]  /*0410*/  LDCU.64 UR4, c[0x0][0x888] ;  /* 0x00011100ff0477ac */ /* 0x000ee20008000a00 */
[----:B------:R-:W-:Y:S01]  /*0420*/  ISETP.NE.AND.EX P1, PT, RZ, UR9, PT, P1 ;  /* 0x00000009ff007c0c */ /* 0x000fe2000bf25310 */
[----:B------:R-:W-:Y:S01]  /*0430*/  UPLOP3.LUT UP4, UPT, UPT, UPT, UPT, 0x80, 0x8 ;  /* 0x000000000008789c */ /* 0x000fe20003f8f070 */
[----:B---3--:R-:W-:-:S04]  /*0440*/  ISETP.NE.U32.AND P2, PT, RZ, UR4, PT ;  /* 0x00000004ff007c0c */ /* 0x008fc8000bf45070 */
[----:B------:R-:W-:-:S13]  /*0450*/  ISETP.NE.AND.EX P2, PT, RZ, UR5, PT, P2 ;  /* 0x00000005ff007c0c */ /* 0x000fda000bf45320 */
[----:B------:R-:W-:Y:S05]  /*0460*/  @P2 BRA P1, `(.L_x_8) ;  /* 0x0000000000282947 */ /* 0x000fea0000800000 */
[----:B------:R-:W-:Y:S01]  /*0470*/  UISETP.NE.U32.AND UP0, UPT, UR8, URZ, UPT ;  /* 0x000000ff0800728c */ /* 0x000fe2000bf05070 */
[----:B-----5:R-:W-:Y:S01]  /*0480*/  FSETP.NEU.AND P1, PT, R73, RZ, PT ;  /* 0x000000ff4900720b */ /* 0x020fe20003f2d000 */
[----:B------:R-:W-:Y:S02]  /*0490*/  UISETP.NE.U32.AND UP2, UPT, UR4, URZ, UPT ;  /* 0x000000ff0400728c */ /* 0x000fe4000bf45070 */
[----:B------:R-:W-:Y:S02]  /*04a0*/  UISETP.NE.AND.EX UP1, UPT, UR9, URZ, UPT, UP0 ;  /* 0x000000ff0900728c */ /* 0x000fe4000bf25300 */
[----:B------:R-:W-:-:S04]  /*04b0*/  UISETP.NE.AND.EX UP0, UPT, UR5, URZ, UPT, UP2 ;  /* 0x000000ff0500728c */ /* 0x000fc8000bf05320 */
[----:B------:R-:W-:-:S04]  /*04c0*/  USEL UR4, URZ, 0xffffffff, UP0 ;  /* 0xffffffffff047887 */ /* 0x000fc80008000000 */
[----:B------:R-:W-:Y:S01]  /*04d0*/  VOTEU.ANY UP0, P1 ;  /* 0x0000000000ff7886 */ /* 0x000fe20000800100 */
[----:B------:R-:W-:-:S04]  /*04e0*/  @!UP1 USEL UR4, URZ, 0xffffffff, UP0 ;  /* 0xffffffffff049887 */ /* 0x000fc80008000000 */
[----:B------:R-:W-:-:S04]  /*04f0*/  ULOP3.LUT UR4, UR4, 0x1, URZ, 0xc0, !UPT ;  /* 0x0000000104047892 */ /* 0x000fc8000f8ec0ff */
[----:B------:R-:W-:-:S11]  /*0500*/  UISETP.NE.U32.AND UP4, UPT, UR4, 0x1, UPT ;  /* 0x000000010400788c */ /* 0x000fd6000bf85070 */
.L_x_8:
[----:B------:R-:W3:Y:S01]  /*0510*/  SHFL.IDX PT, R0, R163, RZ, 0x1f ;  /* 0x00001fffa3007589 */ /* 0x000ee200000e0000 */
[----:B------:R-:W-:-:S04]  /*0520*/  UISETP.NE.AND UP0, UPT, UR17, 0x2, UPT ;  /* 0x000000021100788c */ /* 0x000fc8000bf05270 */
[----:B------:R-:W-:Y:S02]  /*0530*/  UISETP.EQ.AND UP1, UPT, UR28, URZ, !UP0 ;  /* 0x000000ff1c00728c */ /* 0x000fe4000c722270 */
[----:B------:R-:W-:-:S04]  /*0540*/  USEL UR41, URZ, 0x1, UP0 ;  /* 0x00000001ff297887 */ /* 0x000fc80008000000 */
[----:B------:R-:W-:Y:S02]  /*0550*/  PLOP3.LUT P3, PT, P0, PT, UP1, 0x80, 0x8 ;  /* 0x000000000008781c */ /* 0x000fe4000076f018 */
[----:B---3--:R-:W-:-:S13]  /*0560*/  ISETP.NE.AND P1, PT, R0, RZ, PT ;  /* 0x000000ff0000720c */ /* 0x008fda0003f25270 */
[----:B------:R-:W-:Y:S05]  /*0570*/  @P1 BRA `(.L_x_9) ;  /* 0x0000000000f01947 */ /* 0x000fea0003800000 */
[----:B------:R-:W-:Y:S01]  /*0580*/  ELECT P1, URZ, PT ;  /* 0x0000000000ff782f */ /* 0x000fe20003820000 */
[----:B------:R-:W-:-:S12]  /*0590*/  BSSY.RECONVERGENT B0, `(.L_x_9) ;  /* 0x000003a000007945 */ /* 0x000fd80003800200 */
[----:B------:R-:W-:Y:S05]  /*05a0*/  @!P1 BRA `(.L_x_10) ;  /* 0x0000000000e09947 */ /* 0x000fea0003800000 */
[----:B------:R-:W-:Y:S01]  /*05b0*/  UMOV UR4, 0x400 ;  /* 0x0000040000047882 */ /* 0x000fe20000000000 */
[----:B------:R-:W-:Y:S01]  /*05c0*/  UMOV UR8, 0x1 ;  /* 0x0000000100087882 */ /* 0x000fe20000000000 */
[----:B------:R-:W-:Y:S01]  /*05d0*/  UMOV UR6, 0x4 ;  /* 0x0000000400067882 */ /* 0x000fe20000000000 */
[----:B------:R-:W-:Y:S02]  /*05e0*/  ULEA UR4, UR45, UR4, 0x18 ;  /* 0x000000042d047291 */ /* 0x000fe4000f8ec0ff */
[----:B------:R-:W-:-:S04]  /*05f0*/  UIADD3 UR8, UPT, UPT, -UR8, 0x100000, URZ ;  /* 0x0010000008087890 */ /* 0x000fc8000fffe1ff */
[----:B------:R-:W-:Y:S02]  /*0600*/  USHF.L.U32 UR9, UR8, 0xb, URZ ;  /* 0x0000000b08097899 */ /* 0x000fe400080006ff */
[----:B------:R-:W-:Y:S02]  /*0610*/  USHF.L.U32 UR8, UR8, 0x1, URZ ;  /* 0x0000000108087899 */ /* 0x000fe400080006ff */
[----:B------:R-:W-:-:S04]  /*0620*/  UIADD3 UR6, UPT, UPT, -UR6, 0x100000, URZ ;  /* 0x0010000006067890 */ /* 0x000fc8000fffe1ff */
[----:B------:R-:W-:Y:S02]  /*0630*/  USHF.L.U32 UR7, UR6, 0xb, URZ ;  /* 0x0000000b06077899 */ /* 0x000fe400080006ff */
[----:B------:R-:W-:Y:S01]  /*0640*/  USHF.L.U32 UR6, UR6, 0x1, URZ ;  /* 0x0000000106067899 */ /* 0x000fe200080006ff */
[----:B------:R-:W3:Y:S03]  /*0650*/  FENCE.VIEW.ASYNC.S ;  /* 0x00000000000073c6 */ /* 0x000ee60000000000 */
[----:B---3--:R3:W4:Y:S08]  /*0660*/  SYNCS.EXCH.64 URZ, [UR4], UR8 ;  /* 0x0000000804ff75b2 */ /* 0x0087300008000100 */
[----:B------:R3:W1:Y:S01]  /*0670*/  SYNCS.EXCH.64 URZ, [UR4+0xb0], UR6 ;  /* 0x0000b00604ff75b2 */ /* 0x0006620008000100 */
        /* <DEDUP_REMOVED lines=41> */
[----:B------:R3:W1:Y:S02]  /*0910*/  SYNCS.EXCH.64 URZ, [UR4+0x158], UR6 ;  /* 0x0001580604ff75b2 */ /* 0x0006640008000100 */
[----:B---34-:R-:W-:Y:S01]  /*0920*/  NOP ;  /* 0x0000000000007918 */ /* 0x018fe20000000000 */
.L_x_10:
[----:B------:R-:W-:Y:S05]  /*0930*/  BSYNC.RECONVERGENT B0 ;  /* 0x0000000000007941 */ /* 0x000fea0003800200 */
.L_x_9:
[----:B------:R-:W3:Y:S01]  /*0940*/  SHFL.IDX PT, R0, R163, RZ, 0x1f ;  /* 0x00001fffa3007589 */ /* 0x000ee200000e0000 */
[----:B------:R-:W-:Y:S01]  /*0950*/  NOP ;  /* 0x0000000000007918 */ /* 0x000fe20000000000 */
[----:B---3--:R-:W-:-:S13]  /*0960*/  ISETP.NE.AND P1, PT, R0, 0x1, PT ;  /* 0x000000010000780c */ /* 0x008fda0003f25270 */
[----:B------:R-:W-:Y:S05]  /*0970*/  @P1 BRA `(.L_x_11) ;  /* 0x0000000000541947 */ /* 0x000fea0003800000 */
        /* <DEDUP_REMOVED lines=10> */
[----:B------:R-:W-:Y:S01]  /*0a20*/  ELECT P1, URZ, PT ;  /* 0x0000000000ff782f */ /* 0x000fe20003820000 */
[----:B------:R-:W3:Y:S02]  /*0a30*/  FENCE.VIEW.ASYNC.S ;  /* 0x00000000000073c6 */ /* 0x000ee40000000000 */
[----:B---3--:R3:W4:Y:S08]  /*0a40*/  SYNCS.EXCH.64 URZ, [UR4+0x160], UR8 ;  /* 0x0001600804ff75b2 */ /* 0x0087300008000100 */
[----:B------:R3:W1:Y:S01]  /*0a50*/  SYNCS.EXCH.64 URZ, [UR4+0x180], UR6 ;  /* 0x0001800604ff75b2 */ /* 0x0006620008000100 */
[----:B------:R3:W1:Y:S01]  /*0a60*/  SYNCS.EXCH.64 URZ, [UR4+0x168], UR8 ;  /* 0x0001680804ff75b2 */ /* 0x0006620008000100 */
[----:B------:R3:W1:Y:S01]  /*0a70*/  SYNCS.EXCH.64 URZ, [UR4+0x188], UR6 ;  /* 0x0001880604ff75b2 */ /* 0x0006620008000100 */
[----:B------:R3:W1:Y:S01]  /*0a80*/  SYNCS.EXCH.64 URZ, [UR4+0x170], UR8 ;  /* 0x0001700804ff75b2 */ /* 0x0006620008000100 */
[----:B------:R3:W1:Y:S01]  /*0a90*/  SYNCS.EXCH.64 URZ, [UR4+0x190], UR6 ;  /* 0x0001900604ff75b2 */ /* 0x0006620008000100 */
[----:B------:R3:W1:Y:S01]  /*0aa0*/  SYNCS.EXCH.64 URZ, [UR4+0x178], UR8 ;  /* 0x0001780804ff75b2 */ /* 0x0006620008000100 */
[----:B------:R3:W1:Y:S01]  /*0ab0*/  SYNCS.EXCH.64 URZ, [UR4+0x198], UR6 ;  /* 0x0001980604ff75b2 */ /* 0x0006620008000100 */
[----:B------:R-:W-:Y:S01]  /*0ac0*/  NOP ;  /* 0x0000000000007918 */ /* 0x000fe20000000000 */
.L_x_11:
[----:B------:R-:W2:Y:S01]  /*0ad0*/  SHFL.IDX PT, R0, R163, RZ, 0x1f ;  /* 0x00001fffa3007589 */ /* 0x000ea200000e0000 */
[----:B------:R-:W-:Y:S01]  /*0ae0*/  NOP ;  /* 0x0000000000007918 */ /* 0x000fe20000000000 */
[----:B--2---:R-:W-:-:S13]  /*0af0*/  ISETP.NE.AND P1, PT, R0, 0x3, PT ;  /* 0x000000030000780c */ /* 0x004fda0003f25270 */
[----:B------:R-:W-:Y:S05]  /*0b00*/  @P1 BRA `(.L_x_12) ;  /* 0x00000000002c1947 */ /* 0x000fea0003800000 */
[----:B---3--:R-:W-:Y:S01]  /*0b10*/  UMOV UR6, 0x400 ;  /* 0x0000040000067882 */ /* 0x008fe20000000000 */
[----:B------:R-:W-:Y:S01]  /*0b20*/  UMOV UR4, 0x20 ;  /* 0x0000002000047882 */ /* 0x000fe20000000000 */
[----:B------:R-:W-:Y:S02]  /*0b30*/  ULEA UR6, UR45, UR6, 0x18 ;  /* 0x000000062d067291 */ /* 0x000fe4000f8ec0ff */
[----:B------:R-:W-:-:S04]  /*0b40*/  UIADD3 UR4, UPT, UPT, -UR4, 0x100000, URZ ;  /* 0x0010000004047890 */ /* 0x000fc8000fffe1ff */
[----:B------:R-:W-:Y:S02]  /*0b50*/  USHF.L.U32 UR5, UR4, 0xb, URZ ;  /* 0x0000000b04057899 */ /* 0x000fe400080006ff */
[----:B------:R-:W-:Y:S01]  /*0b60*/  USHF.L.U32 UR4, UR4, 0x1, URZ ;  /* 0x0000000104047899 */ /* 0x000fe200080006ff */
[----:B------:R-:W-:Y:S01]  /*0b70*/  ELECT P1, URZ, PT ;  /* 0x0000000000ff782f */ /* 0x000fe20003820000 */
[----:B------:R-:W2:Y:S10]  /*0b80*/  FENCE.VIEW.ASYNC.S ;  /* 0x00000000000073c6 */ /* 0x000eb40000000000 */
[----:B--2---:R2:W3:Y:S01]  /*0b90*/  SYNCS.EXCH.64 URZ, [UR6+0x1a0], UR4 ;  /* 0x0001a00406ff75b2 */ /* 0x0044e20008000100 */
[----:B------:R2:W1:Y:S01]  /*0ba0*/  SYNCS.EXCH.64 URZ, [UR6+0x1a8], UR4 ;  /* 0x0001a80406ff75b2 */ /* 0x0004620008000100 */
[----:B------:R-:W-:Y:S01]  /*0bb0*/  NOP ;  /* 0x0000000000007918 */ /* 0x000fe20000000000 */
.L_x_12:
[----:B------:R-:W4:Y:S01]  /*0bc0*/  SHFL.IDX PT, R0, R163, RZ, 0x1f ;  /* 0x00001fffa3007589 */ /* 0x000f2200000e0000 */
[----:B------:R-:W-:Y:S01]  /*0bd0*/  NOP ;  /* 0x0000000000007918 */ /* 0x000fe20000000000 */
[----:B----4-:R-:W-:-:S13]  /*0be0*/  ISETP.NE.AND P1, PT, R0, 0x4, PT ;  /* 0x000000040000780c */ /* 0x010fda0003f25270 */
[----:B------:R-:W-:Y:S05]  /*0bf0*/  @P1 BRA `(.L_x_13) ;  /* 0x0000000000481947 */ /* 0x000fea0003800000 */
[----:B--23--:R-:W-:Y:S01]  /*0c00*/  UMOV UR4, 0x720 ;  /* 0x0000072000047882 */ /* 0x00cfe20000000000 */
[----:B------:R-:W-:Y:S01]  /*0c10*/  UMOV UR6, 0x400 ;  /* 0x0000040000067882 */ /* 0x000fe20000000000 */
[----:B------:R-:W-:Y:S01]  /*0c20*/  USEL UR4, UR4, 0x620, UP4 ;  /* 0x0000062004047887 */ /* 0x000fe2000a000000 */
        /* <DEDUP_REMOVED lines=9> */
[----:B------:R-:W2:Y:S02]  /*0cc0*/  FENCE.VIEW.ASYNC.S ;  /* 0x00000000000073c6 */ /* 0x000ea40000000000 */
[----:B--2---:R4:W2:Y:S08]  /*0cd0*/  SYNCS.EXCH.64 URZ, [UR6+0x1b0], UR8 ;  /* 0x0001b00806ff75b2 */ /* 0x0048b00008000100 */
[----:B------:R4:W3:Y:S01]  /*0ce0*/  SYNCS.EXCH.64 URZ, [UR6+0x1c0], UR4 ;  /* 0x0001c00406ff75b2 */ /* 0x0008e20008000100 */
[----:B------:R4:W1:Y:S01]  /*0cf0*/  SYNCS.EXCH.64 URZ, [UR6+0x1b8], UR8 ;  /* 0x0001b80806ff75b2 */ /* 0x0008620008000100 */
[----:B------:R4:W1:Y:S02]  /*0d00*/  SYNCS.EXCH.64 URZ, [UR6+0x1c8], UR4 ;  /* 0x0001c80406ff75b2 */ /* 0x0008640008000100 */
[----:B----4-:R-:W-:Y:S01]  /*0d10*/  NOP ;  /* 0x0000000000007918 */ /* 0x010fe20000000000 */
.L_x_13:
[----:B------:R-:W4:Y:S01]  /*0d20*/  SHFL.IDX PT, R0, R163, RZ, 0x1f ;  /* 0x00001fffa3007589 */ /* 0x000f2200000e0000 */
[----:B------:R-:W-:Y:S01]  /*0d30*/  NOP ;  /* 0x0000000000007918 */ /* 0x000fe20000000000 */
[----:B----4-:R-:W-:-:S13]  /*0d40*/  ISETP.NE.AND P1, PT, R0, 0x5, PT ;  /* 0x000000050000780c */ /* 0x010fda0003f25270 */
[----:B------:R-:W-:Y:S05]  /*0d50*/  @P1 BRA `(.L_x_14) ;  /* 0x0000000000441947 */ /* 0x000fea0003800000 */
[----:B--23--:R-:W-:Y:S01]  /*0d60*/  UMOV UR4, 0x400 ;  /* 0x0000040000047882 */ /* 0x00cfe20000000000 */
        /* <DEDUP_REMOVED lines=16> */
.L_x_14:
[----:B------:R-:W4:Y:S01]  /*0e70*/  SHFL.IDX PT, R0, R163, RZ, 0x1f ;  /* 0x00001fffa3007589 */ /* 0x000f2200000e0000 */
[----:B------:R-:W-:Y:S01]  /*0e80*/  ISETP.NE.OR P0, PT, RZ, UR17, !P0 ;  /* 0x00000011ff007c0c */ /* 0x000fe2000c705670 */
[----:B------:R-:W-:Y:S01]  /*0e90*/  NOP ;  /* 0x0000000000007918 */ /* 0x000fe20000000000 */
[----:B----4-:R-:W-:-:S13]  /*0ea0*/  ISETP.NE.AND P1, PT, R0, 0x3, PT ;  /* 0x000000030000780c */ /* 0x010fda0003f25270 */
[----:B------:R-:W-:Y:S05]  /*0eb0*/  @P1 BRA `(.L_x_15) ;  /* 0x0000000000341947 */ /* 0x000fea0003800000 */
[----:B--23--:R-:W-:Y:S01]  /*0ec0*/  UMOV UR4, 0x400 ;  /* 0x0000040000047882 */ /* 0x00cfe20000000000 */
[----:B------:R-:W-:Y:S01]  /*0ed0*/  UMOV UR6, 0x20 ;  /* 0x0000002000067882 */ /* 0x000fe20000000000 */
[----:B------:R-:W-:Y:S02]  /*0ee0*/  ULEA UR4, UR45, UR4, 0x18 ;  /* 0x000000042d047291 */ /* 0x000fe4000f8ec0ff */
[----:B------:R-:W-:-:S04]  /*0ef0*/  UIADD3 UR6, UPT, UPT, -UR6, 0x100000, URZ ;  /* 0x0010000006067890 */ /* 0x000fc8000fffe1ff */
[----:B------:R-:W-:Y:S02]  /*0f00*/  USHF.L.U32 UR7, UR6, 0xb, URZ ;  /* 0x0000000b06077899 */ /* 0x000fe400080006ff */
[----:B------:R-:W-:Y:S01]  /*0f10*/  USHF.L.U32 UR6, UR6, 0x1, URZ ;  /* 0x0000000106067899 */ /* 0x000fe200080006ff */
[----:B------:R-:W-:Y:S01]  /*0f20*/  ELECT P1, URZ, PT ;  /* 0x0000000000ff782f */ /* 0x000fe20003820000 */
[----:B------:R-:W2:Y:S10]  /*0f30*/  FENCE.VIEW.ASYNC.S ;  /* 0x00000000000073c6 */ /* 0x000eb40000000000 */
[----:B--2---:R4:W2:Y:S01]  /*0f40*/  SYNCS.EXCH.64 URZ, [UR4+0x1f0], UR6 ;  /* 0x0001f00604ff75b2 */ /* 0x0048a20008000100 */
[----:B------:R4:W3:Y:S01]  /*0f50*/  SYNCS.EXCH.64 URZ, [UR4+0x200], UR6 ;  /* 0x0002000604ff75b2 */ /* 0x0008e20008000100 */
[----:B------:R4:W1:Y:S01]  /*0f60*/  SYNCS.EXCH.64 URZ, [UR4+0x1f8], UR6 ;  /* 0x0001f80604ff75b2 */ /* 0x0008620008000100 */
[----:B------:R4:W1:Y:S02]  /*0f70*/  SYNCS.EXCH.64 URZ, [UR4+0x208], UR6 ;  /* 0x0002080604ff75b2 */ /* 0x0008640008000100 */
[----:B----4-:R-:W-:Y:S01]  /*0f80*/  NOP ;  /* 0x0000000000007918 */ /* 0x010fe20000000000 */
.L_x_15:
[----:B------:R-:W-:Y:S01]  /*0f90*/  VOTEU.ALL UP0, P0 ;  /* 0x0000000000ff7886 */ /* 0x000fe20000000000 */
[----:B--23--:R-:W-:Y:S01]  /*0fa0*/  UMOV UR4, 0x20 ;  /* 0x0000002000047882 */ /* 0x00cfe20000000000 */
[----:B------:R-:W2:Y:S01]  /*0fb0*/  LDCU UR7, c[0x0][0x36c] ;  /* 0x00006d80ff0777ac */ /* 0x000ea20008000800 */
[----:B------:R-:W-:Y:S01]  /*0fc0*/  NOP ;  /* 0x0000000000007918 */ /* 0x000fe20000000000 */
[----:B------:R-:W-:Y:S01]  /*0fd0*/  LOP3.LUT R0, R174, 0x1f, RZ, 0xc0, !PT ;  /* 0x0000001fae007812 */ /* 0x000fe200078ec0ff */
[----:B------:R-:W-:Y:S01]  /*0fe0*/  @!UP0 UMOV UR6, 0x400 ;  /* 0x0000040000068882 */ /* 0x000fe20000000000 */
[----:B------:R-:W-:-:S04]  /*0ff0*/  @!UP0 UIADD3 UR4, UPT, UPT, -UR4, 0x100000, URZ ;  /* 0x0010000004048890 */ /* 0x000fc8000fffe1ff */
[----:B------:R-:W-:Y:S02]  /*1000*/  @!UP0 USHF.L.U32 UR5, UR4, 0xb, URZ ;  /* 0x0000000b04058899 */ /* 0x000fe400080006ff */
[----:B------:R-:W-:Y:S02]  /*1010*/  @!UP0 USHF.L.U32 UR4, UR4, 0x1, URZ ;  /* 0x0000000104048899 */ /* 0x000fe400080006ff */
[----:B------:R-:W-:Y:S01]  /*1020*/  @!UP0 ULEA UR6, UR45, UR6, 0x18 ;  /* 0x000000062d068291 */ /* 0x000fe2000f8ec0ff */
[----:B------:R-:W-:Y:S01]  /*1030*/  VOTEU.ALL UP0, P0 ;  /* 0x0000000000ff7886 */ /* 0x000fe20000000000 */
[----:B------:R-:W-:Y:S02]  /*1040*/  UISETP.NE.AND UP5, UPT, UR17, URZ, UPT ;  /* 0x000000ff1100728c */ /* 0x000fe4000bfa5270 */
[----:B--2---:R-:W-:Y:S01]  /*1050*/  UISETP.EQ.U32.AND UP6, UPT, UR7, 0x1, UPT ;  /* 0x000000010700788c */ /* 0x004fe2000bfc2070 */
[----:B------:R-:W2:Y:S07]  /*1060*/  FENCE.VIEW.ASYNC.S ;  /* 0x00000000000073c6 */ /* 0x000eae0000000000 */
[----:B--2---:R2:W3:Y:S01]  /*1070*/  @!UP0 SYNCS.EXCH.64 URZ, [UR6+0x210], UR4 ;  /* 0x0002100406ff85b2 */ /* 0x0044e20008000100 */
[----:B------:R-:W-:Y:S05]  /*1080*/  BRA.U !UP6, `(.L_x_16) ;  /* 0x000000010e087547 */ /* 0x000fea000b800000 */
[----:B-1-3--:R-:W-:Y:S01]  /*1090*/  UCGABAR_ARV ;  /* 0x00000000000079c7 */ /* 0x00afe20008000000 */
[----:B------:R-:W-:Y:S05]  /*10a0*/  BRA `(.L_x_17) ;  /* 0x0000000000047947 */ /* 0x000fea0003800000 */
.L_x_16:
[----:B-1-3--:R-:W-:Y:S01]  /*10b0*/  NOP ;  /* 0x0000000000007918 */ /* 0x00afe20000000000 */
.L_x_17:
[----:B------:R-:W1:Y:S01]  /*10c0*/  S2UR UR16, SR_CTAID.X ;  /* 0x00000000001079c3 */ /* 0x000e620000002500 */
[----:B------:R-:W-:-:S05]  /*10d0*/  CS2R.32 R164, SR_CgaSize ;  /* 0x0000000000a47805 */ /* 0x000fca0000008a00 */
[----:B------:R-:W-:-:S05]  /*10e0*/  IMAD R164, R164, -0xa0, RZ ;  /* 0xffffff60a4a47824 */ /* 0x000fca00078e02ff */
[----:B--2---:R-:W-:-:S14]  /*10f0*/  R2UR UR5, R164 ;  /* 0x00000000a40572ca */ /* 0x004fdc00000e0000 */
[----:B------:R-:W2:Y:S01]  /*1100*/  LDCU UR5, c[0x0][UR5+0x2b0] ;  /* 0x00005600050577ac */ /* 0x000ea20008000800 */
[----:B------:R-:W-:-:S05]  /*1110*/  CS2R.32 R164, SR_CgaSize ;  /* 0x0000000000a47805 */ /* 0x000fca0000008a00 */
[----:B------:R-:W-:-:S05]  /*1120*/  IMAD R164, R164, -0xa0, RZ ;  /* 0xffffff60a4a47824 */ /* 0x000fca00078e02ff */
[----:B------:R-:W-:-:S14]  /*1130*/  R2UR UR4, R164 ;  /* 0x00000000a40472ca */ /* 0x000fdc00000e0000 */
[----:B------:R-:W3:Y:S01]  /*1140*/  LDCU UR4, c[0x0][UR4+0x2b4] ;  /* 0x00005680040477ac */ /* 0x000ee20008000800 */
[----:B------:R-:W4:Y:S01]  /*1150*/  S2UR UR20, SR_CTAID.Y ;  /* 0x00000000001479c3 */ /* 0x000f220000002600 */
[----:B------:R-:W-:-:S05]  /*1160*/  CS2R.32 R164, SR_CgaSize ;  /* 0x0000000000a47805 */ /* 0x000fca0000008a00 */
[----:B------:R-:W-:-:S05]  /*1170*/  IMAD R164, R164, -0xa0, RZ ;  /* 0xffffff60a4a47824 */ /* 0x000fca00078e02ff */
[----:B------:R-:W-:-:S14]  /*1180*/  R2UR UR7, R164 ;  /* 0x00000000a40772ca */ /* 0x000fdc00000e0000 */
[----:B------:R-:W3:Y:S01]  /*1190*/  LDCU UR7, c[0x0][UR7+0x2a0] ;  /* 0x00005400070777ac */ /* 0x000ee20008000800 */
[----:B------:R-:W-:-:S05]  /*11a0*/  CS2R.32 R164, SR_CgaSize ;  /* 0x0000000000a47805 */ /* 0x000fca0000008a00 */
[----:B------:R-:W-:-:S05]  /*11b0*/  IMAD R164, R164, -0xa0, RZ ;  /* 0xffffff60a4a47824 */ /* 0x000fca00078e02ff */
[----:B------:R-:W-:-:S14]  /*11c0*/  R2UR UR61, R164 ;  /* 0x00000000a43d72ca */ /* 0x000fdc00000e0000 */
[----:B------:R-:W3:Y:S01]  /*11d0*/  LDCU UR61, c[0x0][UR61+0x2a4] ;  /* 0x000054803d3d77ac */ /* 0x000ee20008000800 */
[----:B------:R-:W-:Y:S01]  /*11e0*/  UISETP.GT.U32.AND UP0, UPT, UR28, 0xffff, UPT ;  /* 0x0000ffff1c00788c */ /* 0x000fe2000bf04070 */
[----:B------:R-:W3:Y:S01]  /*11f0*/  LDCU UR23, c[0x0][0xb24] ;  /* 0x00016480ff1777ac */ /* 0x000ee20008000800 */
[----:B------:R-:W3:Y:S01]  /*1200*/  LDCU UR42, c[0x0][0xb24] ;  /* 0x00016480ff2a77ac */ /* 0x000ee20008000800 */
[----:B-1----:R-:W-:Y:S01]  /*1210*/  I2FP.F32.U32 R3, UR16 ;  /* 0x0000001000037c45 */ /* 0x002fe20008201000 */
[----:B------:R-:W1:Y:S04]  /*1220*/  LDCU UR31, c[0x0][0xb30] ;  /* 0x00016600ff1f77ac */ /* 0x000e680008000800 */
[----:B--2---:R-:W-:Y:S01]  /*1230*/  FMUL R3, R3, UR5 ;  /* 0x0000000503037c20 */ /* 0x004fe20008400000 */
[----:B------:R-:W-:Y:S01]  /*1240*/  USHF.L.U32 UR22, UR45, 0x9, URZ ;  /* 0x000000092d167899 */ /* 0x000fe200080006ff */
[----:B----4-:R-:W-:Y:S01]  /*1250*/  I2FP.F32.U32 R2, UR20 ;  /* 0x0000001400027c45 */ /* 0x010fe20008201000 */
[----:B------:R-:W-:Y:S01]  /*1260*/  UMOV UR11, 0x55 ;  /* 0x00000055000b7882 */ /* 0x000fe20000000000 */
[----:B------:R-:W-:-:S02]  /*1270*/  USHF.L.U32 UR46, UR16, 0x7, URZ ;  /* 0x00000007102e7899 */ /* 0x000fc400080006ff */
[----:B------:R-:W2:Y:S01]  /*1280*/  F2I.U32.TRUNC.NTZ R3, R3 ;  /* 0x0000000300037305 */ /* 0x000ea2000020f000 */
[----:B------:R-:W-:Y:S01]  /*1290*/  USEL UR21, UR28, 0xffff, !UP0 ;  /* 0x0000ffff1c157887 */ /* 0x000fe2000c000000 */
[----:B---3--:R-:W-:-:S06]  /*12a0*/  FMUL R2, R2, UR4 ;  /* 0x0000000402027c20 */ /* 0x008fcc0008400000 */
[----:B------:R-:W3:Y:S01]  /*12b0*/  F2I.U32.TRUNC.NTZ R2, R2 ;  /* 0x0000000200027305 */ /* 0x000ee2000020f000 */
[----:B--2---:R-:W-:Y:S02]  /*12c0*/  R2UR UR4, R3 ;  /* 0x00000000030472ca */ /* 0x004fe400000e0000 */
[----:B------:R-:W-:Y:S02]  /*12d0*/  PRMT R3, RZ, 0x7610, R3 ;  /* 0x00007610ff037816 */ /* 0x000fe40000000003 */
[----:B---3--:R-:W-:Y:S02]  /*12e0*/  R2UR UR6, R2 ;  /* 0x00000000020672ca */ /* 0x008fe400000e0000 */
[----:B------:R-:W-:-:S07]  /*12f0*/  PRMT R2, RZ, 0x7610, R2 ;  /* 0x00007610ff027816 */ /* 0x000fce0000000002 */
[----:B------:R-:W-:-:S04]  /*1300*/  UIADD3 UR5, UPT, UPT, -UR4, URZ, URZ ;  /* 0x000000ff04057290 */ /* 0x000fc8000fffe1ff */
[----:B------:R-:W-:Y:S02]  /*1310*/  UIMAD UR5, UR7, UR5, UR16 ;  /* 0x00000005070572a4 */ /* 0x000fe4000f8e0210 */
[----:B------:R-:W-:-:S04]  /*1320*/  UIADD3 UR4, UPT, UPT, -UR6, URZ, URZ ;  /* 0x000000ff06047290 */ /* 0x000fc8000fffe1ff */
[----:B------:R-:W-:Y:S01]  /*1330*/  IMAD.U32 R164, RZ, RZ, UR5 ;  /* 0x00000005ffa47e24 */ /* 0x000fe2000f8e00ff */
[----:B------:R-:W-:Y:S01]  /*1340*/  UIMAD UR61, UR61, UR4, UR20 ;  /* 0x000000043d3d72a4 */ /* 0x000fe2000f8e0214 */
[----:B-1----:R-:W-:Y:S11]  /*1350*/  BRA.U UP5, `(.L_x_18) ;  /* 0x0000000105607547 */ /* 0x002ff6000b800000 */
[----:B------:R-:W-:-:S13]  /*1360*/  R2UR UR4, R164 ;  /* 0x00000000a40472ca */ /* 0x000fda00000e0000 */
[----:B------:R-:W-:Y:S02]  /*1370*/  UISETP.GT.U32.AND UP0, UPT, UR4, 0x1, UPT ;  /* 0x000000010400788c */ /* 0x000fe4000bf04070 */
[----:B------:R-:W-:Y:S02]  /*1380*/  ULOP3.LUT UR10, UR4, 0xfffffffe, URZ, 0xc0, !UPT ;  /* 0xfffffffe040a7892 */ /* 0x000fe4000f8ec0ff */
[----:B------:R-:W-:Y:S02]  /*1390*/  UISETP.NE.AND UP3, UPT, UR61, URZ, UP0 ;  /* 0x000000ff3d00728c */ /* 0x000fe40008765270 */
[----:B------:R-:W-:Y:S02]  /*13a0*/  UISETP.NE.AND UP2, UPT, UR61, 0x1, UP0 ;  /* 0x000000013d00788c */ /* 0x000fe40008745270 */
[----:B------:R-:W-:Y:S02]  /*13b0*/  UISETP.NE.AND UP1, UPT, UR61, 0x2, UP0 ;  /* 0x000000023d00788c */ /* 0x000fe40008725270 */
[----:B------:R-:W-:-:S02]  /*13c0*/  UISETP.NE.AND UP0, UPT, UR61, 0x3, UP0 ;  /* 0x000000033d00788c */ /* 0x000fc40008705270 */
[----:B------:R-:W-:Y:S02]  /*13d0*/  USEL UR6, URZ, 0x1, UP3 ;  /* 0x00000001ff067887 */ /* 0x000fe40009800000 */
[----:B------:R-:W-:Y:S02]  /*13e0*/  USEL UR5, URZ, 0x4, UP2 ;  /* 0x00000004ff057887 */ /* 0x000fe40009000000 */
[----:B------:R-:W-:Y:S02]  /*13f0*/  USEL UR4, URZ, 0x10, UP1 ;  /* 0x00000010ff047887 */ /* 0x000fe40008800000 */
[----:B------:R-:W-:Y:S02]  /*1400*/  USEL UR9, URZ, 0x40, UP0 ;  /* 0x00000040ff097887 */ /* 0x000fe40008000000 */
[----:B------:R-:W-:Y:S02]  /*1410*/  USEL UR8, URZ, 0x2, UP3 ;  /* 0x00000002ff087887 */ /* 0x000fe40009800000 */
[----:B------:R-:W-:-:S02]  /*1420*/  UIADD3 UR4, UPT, UPT, UR4, UR5, UR6 ;  /* 0x0000000504047290 */ /* 0x000fc4000fffe006 */
[----:B------:R-:W-:Y:S02]  /*1430*/  USEL UR6, URZ, 0x20, UP1 ;  /* 0x00000020ff067887 */ /* 0x000fe40008800000 */
[----:B------:R-:W-:Y:S02]  /*1440*/  USEL UR7, URZ, 0x8, UP2 ;  /* 0x00000008ff077887 */ /* 0x000fe40009000000 */
[----:B------:R-:W-:Y:S02]  /*1450*/  UIADD3 UR5, UPT, UPT, UR8, UR9, UR4 ;  /* 0x0000000908057290 */ /* 0x000fe4000fffe004 */
[----:B------:R-:W-:Y:S02]  /*1460*/  ULEA UR4, UR61, UR10, 0x1 ;  /* 0x0000000a3d047291 */ /* 0x000fe4000f8e08ff */
[----:B------:R-:W-:Y:S02]  /*1470*/  USEL UR8, URZ, 0x80, UP0 ;  /* 0x00000080ff087887 */ /* 0x000fe40008000000 */
[----:B------:R-:W-:-:S03]  /*1480*/  UIADD3 UR5, UPT, UPT, UR6, UR7, UR5 ;  /* 0x0000000706057290 */ /* 0x000fc6000fffe005 */
[----:B------:R-:W-:Y:S01]  /*1490*/  UMOV UR6, 0x3 ;  /* 0x0000000300067882 */ /* 0x000fe20000000000 */
[----:B------:R-:W-:Y:S02]  /*14a0*/  UIADD3 UR5, UPT, UPT, UR5, UR8, URZ ;  /* 0x0000000805057290 */ /* 0x000fe4000fffe0ff */
[----:B------:R-:W-:-:S04]  /*14b0*/  USHF.L.U32 UR4, UR6, UR4, URZ ;  /* 0x0000000406047299 */ /* 0x000fc800080006ff */
[----:B------:R-:W-:Y:S02]  /*14c0*/  MOV R3, UR5 ;  /* 0x0000000500037c02 */ /* 0x000fe40008000f00 */
[----:B------:R-:W-:-:S07]  /*14d0*/  IMAD.U32 R2, RZ, RZ, UR4 ;  /* 0x00000004ff027e24 */ /* 0x000fce000f8e00ff */
.L_x_18:
[----:B------:R-:W1:Y:S01]  /*14e0*/  S2UR UR36, SR_CTAID.Z ;  /* 0x00000000002479c3 */ /* 0x000e620000002700 */
[----:B------:R-:W-:Y:S02]  /*14f0*/  UISETP.GE.AND UP0, UPT, UR23, 0x1, UPT ;  /* 0x000000011700788c */ /* 0x000fe4000bf06270 */
[----:B------:R-:W-:Y:S02]  /*1500*/  ULOP3.LUT UR21, UR21, 0xffff, URZ, 0xc0, !UPT ;  /* 0x0000ffff15157892 */ /* 0x000fe4000f8ec0ff */
[----:B------:R-:W-:Y:S02]  /*1510*/  UISETP.NE.AND UP3, UPT, UR17, 0x2, UPT ;  /* 0x000000021100788c */ /* 0x000fe4000bf65270 */
[----:B------:R-:W-:Y:S02]  /*1520*/  ULOP3.LUT UR22, UR22, 0xc00, URZ, 0xc0, !UPT ;  /* 0x00000c0016167892 */ /* 0x000fe4000f8ec0ff */
[----:B------:R-:W-:Y:S02]  /*1530*/  ULOP3.LUT UR46, UR46, 0x80, URZ, 0xc0, !UPT ;  /* 0x000000802e2e7892 */ /* 0x000fe4000f8ec0ff */
[----:B------:R-:W-:Y:S01]  /*1540*/  USHF.L.U32 UR21, UR11, UR21, URZ ;  /* 0x000000150b157299 */ /* 0x000fe200080006ff */
[----:B------:R-:W-:Y:S11]  /*1550*/  BRA.U !UP0, `(.L_x_19) ;  /* 0x0000000108d47547 */ /* 0x000ff6000b800000 */
[----:B------:R-:W2:Y:S01]  /*1560*/  LDCU.128 UR12, c[0x0][0xb10] ;  /* 0x00016200ff0c77ac */ /* 0x000ea20008000c00 */
[----:B------:R-:W3:Y:S01]  /*1570*/  LDCU UR6, c[0x0][0x370] ;  /* 0x00006e00ff0677ac */ /* 0x000ee20008000800 */
[----:B------:R-:W4:Y:S01]  /*1580*/  LDCU UR5, c[0x0][0x374] ;  /* 0x00006e80ff0577ac */ /* 0x000f220008000800 */
[----:B------:R-:W1:Y:S01]  /*1590*/  LDCU UR30, c[0x0][0xb0c] ;  /* 0x00016180ff1e77ac */ /* 0x000e620008000800 */
[----:B------:R-:W1:Y:S01]  /*15a0*/  LDCU UR7, c[0x0][0xb20] ;  /* 0x00016400ff0777ac */ /* 0x000e620008000800 */
[----:B------:R-:W1:Y:S01]  /*15b0*/  LDCU.64 UR8, c[0x0][0xb28] ;  /* 0x00016500ff0877ac */ /* 0x000e620008000a00 */
[----:B--2---:R-:W-:Y:S02]  /*15c0*/  UISETP.NE.AND UP0, UPT, UR14, 0x1, UPT ;  /* 0x000000010e00788c */ /* 0x004fe4000bf05270 */
[----:B----4-:R-:W-:Y:S02]  /*15d0*/  UIMAD.WIDE.U32 UR10, UR5, UR15, URZ ;  /* 0x0000000f050a72a5 */ /* 0x010fe4000f8e00ff */
[----:B---3--:R-:W-:-:S02]  /*15e0*/  UIMAD.WIDE.U32 UR24, UR6, UR12, URZ ;  /* 0x0000000c061872a5 */ /* 0x008fc4000f8e00ff */
[----:B-1----:R-:W-:Y:S02]  /*15f0*/  UISETP.NE.AND UP1, UPT, UR30, 0x1, UPT ;  /* 0x000000011e00788c */ /* 0x002fe4000bf25270 */
[----:B------:R-:W-:Y:S01]  /*1600*/  UISETP.NE.AND UP2, UPT, UR23, 0x1, UPT ;  /* 0x000000011700788c */ /* 0x000fe2000bf45270 */
[----:B------:R-:W-:Y:S02]  /*1610*/  UMOV UR10, UR11 ;  /* 0x0000000b000a7c82 */ /* 0x000fe40008000000 */
[----:B------:R-:W-:Y:S01]  /*1620*/  UMOV UR24, UR25 ;  /* 0x0000001900187c82 */ /* 0x000fe20008000000 */
[----:B------:R-:W-:Y:S02]  /*1630*/  @UP0 USHF.R.U32.HI UR5, URZ, UR7, UR10 ;  /* 0x00000007ff050299 */ /* 0x000fe4000801160a */
[----:B------:R-:W-:Y:S02]  /*1640*/  UIMAD.WIDE.U32 UR26, UR20, UR15, URZ ;  /* 0x0000000f141a72a5 */ /* 0x000fe4000f8e00ff */
[----:B------:R-:W-:-:S02]  /*1650*/  UIMAD.WIDE.U32 UR10, UR5, UR8, URZ ;  /* 0x00000008050a72a5 */ /* 0x000fc4000f8e00ff */
[----:B------:R-:W-:Y:S02]  /*1660*/  @UP1 USHF.R.U32.HI UR6, URZ, UR13, UR24 ;  /* 0x0000000dff061299 */ /* 0x000fe40008011618 */
[----:B------:R-:W-:Y:S02]  /*1670*/  UIMAD.WIDE.U32 UR18, UR16, UR12, URZ ;  /* 0x0000000c101272a5 */ /* 0x000fe4000f8e00ff */
[----:B------:R-:W-:Y:S01]  /*1680*/  UIMAD.WIDE.U32 UR24, UR6, UR8, URZ ;  /* 0x00000008061872a5 */ /* 0x000fe2000f8e00ff */
[----:B------:R-:W-:Y:S01]  /*1690*/  UMOV UR4, UR27 ;  /* 0x0000001b00047c82 */ /* 0x000fe20008000000 */
[----:B------:R-:W-:Y:S01]  /*16a0*/  UMOV UR10, UR11 ;  /* 0x0000000b000a7c82 */ /* 0x000fe20008000000 */
[----:B------:R-:W-:Y:S02]  /*16b0*/  USHF.R.U32.HI UR4, URZ, UR7, UR4 ;  /* 0x00000007ff047299 */ /* 0x000fe40008011604 */
[----:B------:R-:W-:Y:S02]  /*16c0*/  @UP2 USHF.R.U32.HI UR5, URZ, UR9, UR10 ;  /* 0x00000009ff052299 */ /* 0x000fe4000801160a */
[----:B------:R-:W-:Y:S01]  /*16d0*/  UMOV UR7, UR25 ;  /* 0x0000001900077c82 */ /* 0x000fe20008000000 */
[----:B------:R-:W-:Y:S01]  /*16e0*/  UMOV UR18, UR19 ;  /* 0x0000001300127c82 */ /* 0x000fe20008000000 */
[----:B------:R-:W-:-:S02]  /*16f0*/  @UP2 USHF.R.U32.HI UR6, URZ, UR9, UR7 ;  /* 0x00000009ff062299 */ /* 0x000fc40008011607 */
[----:B------:R-:W-:Y:S02]  /*1700*/  USHF.R.U32.HI UR13, URZ, UR13, UR18 ;  /* 0x0000000dff0d7299 */ /* 0x000fe40008011612 */
[----:B------:R-:W-:Y:S02]  /*1710*/  USEL UR4, UR20, UR4, !UP0 ;  /* 0x0000000414047287 */ /* 0x000fe4000c000000 */
[----:B------:R-:W-:Y:S02]  /*1720*/  UIMAD UR7, UR5, UR23, URZ ;  /* 0x00000017050772a4 */ /* 0x000fe4000f8e02ff */
[----:B------:R-:W-:Y:S02]  /*1730*/  USEL UR5, UR16, UR13, !UP1 ;  /* 0x0000000d10057287 */ /* 0x000fe4000c800000 */
[----:B------:R-:W-:Y:S02]  /*1740*/  UIMAD UR12, UR6, UR23, URZ ;  /* 0x00000017060c72a4 */ /* 0x000fe4000f8e02ff */
[----:B------:R-:W-:-:S02]  /*1750*/  UISETP.GE.AND UP0, UPT, UR4, UR7, UPT ;  /* 0x000000070400728c */ /* 0x000fc4000bf06270 */
[----:B------:R-:W-:Y:S02]  /*1760*/  UIMAD.WIDE.U32 UR10, UR4, UR8, URZ ;  /* 0x00000008040a72a5 */ /* 0x000fe4000f8e00ff */
[----:B------:R-:W-:Y:S02]  /*1770*/  UISETP.GE.OR UP0, UPT, UR5, UR12, UP0 ;  /* 0x0000000c0500728c */ /* 0x000fe40008706670 */
[----:B------:R-:W-:Y:S02]  /*1780*/  UIMAD.WIDE.U32 UR12, UR5, UR8, URZ ;  /* 0x00000008050c72a5 */ /* 0x000fe4000f8e00ff */
[----:B------:R-:W-:Y:S01]  /*1790*/  UIADD3 UR10, UPT, UPT, -UR4, URZ, URZ ;  /* 0x000000ff040a7290 */ /* 0x000fe2000fffe1ff */
[----:B------:R-:W-:Y:S01]  /*17a0*/  UMOV UR8, UR11 ;  /* 0x0000000b00087c82 */ /* 0x000fe20008000000 */
[----:B------:R-:W-:Y:S02]  /*17b0*/  UIADD3 UR11, UPT, UPT, -UR5, URZ, URZ ;  /* 0x000000ff050b7290 */ /* 0x000fe4000fffe1ff */
[----:B------:R-:W-:-:S03]  /*17c0*/  USHF.R.U32.HI UR8, URZ, UR9, UR8 ;  /* 0x00000009ff087299 */ /* 0x000fc60008011608 */
[----:B------:R-:W-:Y:S01]  /*17d0*/  @!UP0 UMOV UR7, UR13 ;  /* 0x0000000d00078c82 */ /* 0x000fe20008000000 */
[----:B------:R-:W-:Y:S02]  /*17e0*/  UIMAD UR20, UR14, UR10, UR20 ;  /* 0x0000000a0e1472a4 */ /* 0x000fe4000f8e0214 */
[----:B------:R-:W-:Y:S02]  /*17f0*/  USEL UR8, UR4, UR8, !UP2 ;  /* 0x0000000804087287 */ /* 0x000fe4000d000000 */
[----:B------:R-:W-:Y:S02]  /*1800*/  @!UP0 USHF.R.U32.HI UR7, URZ, UR9, UR7 ;  /* 0x00000009ff078299 */ /* 0x000fe40008011607 */
[----:B------:R-:W-:Y:S02]  /*1810*/  UIADD3 UR9, UPT, UPT, -UR8, URZ, URZ ;  /* 0x000000ff08097290 */ /* 0x000fe4000fffe1ff */
[----:B------:R-:W-:Y:S02]  /*1820*/  @!UP0 USEL UR7, UR5, UR7, !UP2 ;  /* 0x0000000705078287 */ /* 0x000fe4000d000000 */
[----:B------:R-:W-:-:S02]  /*1830*/  UIMAD UR9, UR23, UR9, UR4 ;  /* 0x00000009170972a4 */ /* 0x000fc4000f8e0204 */
[----:B------:R-:W-:Y:S02]  /*1840*/  @!UP0 UIADD3 UR8, UPT, UPT, UR8, -UR7, URZ ;  /* 0x8000000708088290 */ /* 0x000fe4000fffe0ff */
[----:B------:R-:W-:Y:S02]  /*1850*/  @!UP0 UIMAD UR6, UR9, UR6, UR7 ;  /* 0x00000006090682a4 */ /* 0x000fe4000f8e0207 */
[----:B------:R-:W-:Y:S02]  /*1860*/  @!UP0 UIMAD UR4, UR8, UR23, UR5 ;  /* 0x00000017080482a4 */ /* 0x000fe4000f8e0205 */
[----:B------:R-:W-:Y:S02]  /*1870*/  UIMAD UR16, UR30, UR11, UR16 ;  /* 0x0000000b1e1072a4 */ /* 0x000fe4000f8e0210 */
[----:B------:R-:W-:Y:S01]  /*1880*/  UIMAD UR20, UR4, UR14, UR20 ;  /* 0x0000000e041472a4 */ /* 0x000fe2000f8e0214 */
[----:B------:R-:W-:Y:S02]  /*1890*/  @!UP0 UMOV UR5, UR6 ;  /* 0x0000000600058c82 */ /* 0x000fe40008000000 */
[----:B------:R-:W-:-:S12]  /*18a0*/  UIMAD UR16, UR5, UR30, UR16 ;  /* 0x0000001e051072a4 */ /* 0x000fd8000f8e0210 */
.L_x_19:
[----:B------:R-:W-:-:S09]  /*18b0*/  UISETP.NE.AND UP0, UPT, UR31, 0x1, UPT ;  /* 0x000000011f00788c */ /* 0x000fd2000bf05270 */
[----:B------:R-:W-:Y:S05]  /*18c0*/  BRA.U UP0, `(.L_x_20) ;  /* 0x0000000100447547 */ /* 0x000fea000b800000 */
[----:B------:R-:W2:Y:S01]  /*18d0*/  LDCU.128 UR8, c[0x0][0xb10] ;  /* 0x00016200ff0877ac */ /* 0x000ea20008000c00 */
[----:B------:R-:W3:Y:S01]  /*18e0*/  LDCU UR12, c[0x0][0xb0c] ;  /* 0x00016180ff0c77ac */ /* 0x000ee20008000800 */
[----:B------:R-:W4:Y:S01]  /*18f0*/  LDCU UR13, c[0x0][0xb20] ;  /* 0x00016400ff0d77ac */ /* 0x000f220008000800 */
[----:B--2---:R-:W-:Y:S02]  /*1900*/  UIMAD.WIDE.U32 UR6, UR16, UR8, URZ ;  /* 0x00000008100672a5 */ /* 0x004fe4000f8e00ff */
[----:B------:R-:W-:Y:S02]  /*1910*/  UIMAD.WIDE.U32 UR4, UR20, UR11, URZ ;  /* 0x0000000b140472a5 */ /* 0x000fe4000f8e00ff */
[----:B---3--:R-:W-:Y:S02]  /*1920*/  UISETP.NE.AND UP1, UPT, UR12, 0x1, UPT ;  /* 0x000000010c00788c */ /* 0x008fe4000bf25270 */
[----:B------:R-:W-:Y:S01]  /*1930*/  UISETP.NE.AND UP0, UPT, UR10, 0x1, UPT ;  /* 0x000000010a00788c */ /* 0x000fe2000bf05270 */
[----:B------:R-:W-:-:S02]  /*1940*/  UMOV UR6, UR7 ;  /* 0x0000000700067c82 */ /* 0x000fc40008000000 */
[----:B------:R-:W-:Y:S01]  /*1950*/  UMOV UR4, UR5 ;  /* 0x0000000500047c82 */ /* 0x000fe20008000000 */
[----:B------:R-:W-:Y:S02]  /*1960*/  USHF.R.U32.HI UR6, URZ, UR9, UR6 ;  /* 0x00000009ff067299 */ /* 0x000fe40008011606 */
[----:B----4-:R-:W-:Y:S02]  /*1970*/  USHF.R.U32.HI UR4, URZ, UR13, UR4 ;  /* 0x0000000dff047299 */ /* 0x010fe40008011604 */
[----:B------:R-:W-:Y:S02]  /*1980*/  USEL UR5, UR16, UR6, !UP1 ;  /* 0x0000000610057287 */ /* 0x000fe4000c800000 */
[----:B------:R-:W-:-:S04]  /*1990*/  USEL UR4, UR20, UR4, !UP0 ;  /* 0x0000000414047287 */ /* 0x000fc8000c000000 */
[----:B------:R-:W-:Y:S02]  /*19a0*/  UIADD3 UR6, UPT, UPT, UR5, -UR4, URZ ;  /* 0x8000000405067290 */ /* 0x000fe4000fffe0ff */
[----:B------:R-:W-:Y:S02]  /*19b0*/  UIADD3 UR4, UPT, UPT, -UR5, UR4, URZ ;  /* 0x0000000405047290 */ /* 0x000fe4000fffe1ff */
[----:B------:R-:W-:Y:S02]  /*19c0*/  UIMAD UR20, UR6, UR10, UR20 ;  /* 0x0000000a061472a4 */ /* 0x000fe4000f8e0214 */
[----:B------:R-:W-:-:S12]  /*19d0*/  UIMAD UR16, UR4, UR12, UR16 ;  /* 0x0000000c041072a4 */ /* 0x000fd8000f8e0210 */
.L_x_20:
[----:B------:R-:W-:Y:S05]  /*19e0*/  BRA.U !UP6, `(.L_x_21) ;  /* 0x000000010e0c7547 */ /* 0x000fea000b800000 */
[----:B------:R-:W-:Y:S01]  /*19f0*/  UCGABAR_WAIT ;  /* 0x0000000000007dc7 */ /* 0x000fe20008000000 */
[----:B------:R-:W-:Y:S01]  /*1a00*/  CCTL.IVALL ;  /* 0x00000000ff00798f */ /* 0x000fe20002000000 */
[----:B------:R-:W-:Y:S05]  /*1a10*/  BRA `(.L_x_22) ;  /* 0x0000000000047947 */ /* 0x000fea0003800000 */
.L_x_21:
[----:B------:R-:W-:Y:S06]  /*1a20*/  BAR.SYNC.DEFER_BLOCKING 0x0 ;  /* 0x0000000000007b1d */ /* 0x000fec0000010000 */
.L_x_22:
[----:B------:R-:W-:Y:S05]  /*1a30*/  BRA.U UP3, `(.L_x_23) ;  /* 0x0000001d03647547 */ /* 0x000fea000b800000 */
[----:B------:R-:W2:Y:S01]  /*1a40*/  LDCU UR6, c[0x0][0x38c] ;  /* 0x00007180ff0677ac */ /* 0x000ea20008000800 */
[----:B------:R-:W-:Y:S01]  /*1a50*/  PLOP3.LUT P1, PT, PT, PT, UP4, 0x80, 0x8 ;  /* 0x000000000008781c */ /* 0x000fe20003f2f048 */
[----:B------:R-:W-:Y:S01]  /*1a60*/  IMAD.MOV.U32 R12, RZ, RZ, 0x1 ;  /* 0x00000001ff0c7424 */ /* 0x000fe200078e00ff */
[----:B------:R-:W-:Y:S02]  /*1a70*/  ISETP.NE.AND P2, PT, R0, RZ, P3 ;  /* 0x000000ff0000720c */ /* 0x000fe40001f45270 */
[----:B------:R-:W-:Y:S02]  /*1a80*/  CS2R R10, SRZ ;  /* 0x00000000000a7805 */ /* 0x000fe4000001ff00 */
[----:B------:R-:W-:Y:S01]  /*1a90*/  PLOP3.LUT P1, PT, P1, PT, PT, 0x8, 0x80 ;  /* 0x000000000080781c */ /* 0x000fe20000f2e170 */
[----:B------:R-:W-:Y:S01]  /*1aa0*/  IMAD.MOV.U32 R9, RZ, RZ, RZ ;  /* 0x000000ffff097224 */ /* 0x000fe200078e00ff */
[----:B------:R-:W3:Y:S01]  /*1ab0*/  LDCU UR38, c[0x0][0x370] ;  /* 0x00006e00ff2677ac */ /* 0x000ee20008000800 */
[----:B------:R-:W-:Y:S01]  /*1ac0*/  IMAD.MOV.U32 R8, RZ, RZ, 0x1 ;  /* 0x00000001ff087424 */ /* 0x000fe200078e00ff */
[----:B------:R-:W4:Y:S01]  /*1ad0*/  LDCU.64 UR26, c[0x0][0x348] ;  /* 0x00006900ff1a77ac */ /* 0x000f220008000a00 */
[----:B------:R-:W-:Y:S01]  /*1ae0*/  ULEA.HI UR43, UR22, UR46, URZ, 0x1b ;  /* 0x0000002e162b7291 */ /* 0x000fe2000f8fd8ff */
[----:B------:R-:W1:Y:S01]  /*1af0*/  LDCU UR37, c[0x0][0x374] ;  /* 0x00006e80ff2577ac */ /* 0x000e620008000800 */
[----:B--2---:R-:W-:-:S02]  /*1b00*/  UIADD3 UR5, UPT, UPT, UR6, 0x1f, URZ ;  /* 0x0000001f06057890 */ /* 0x004fc4000fffe0ff */
[----:B------:R-:W-:Y:S02]  /*1b10*/  UIADD3 UR47, UPT, UPT, UR6, 0x3e, URZ ;  /* 0x0000003e062f7890 */ /* 0x000fe4000fffe0ff */
[----:B------:R-:W-:Y:S01]  /*1b20*/  USHF.R.S32.HI UR4, URZ, 0x1f, UR5 ;  /* 0x0000001fff047899 */ /* 0x000fe20008011405 */
[----:B------:R-:W-:-:S03]  /*1b30*/  UMOV UR7, URZ ;  /* 0x000000ff00077c82 */ /* 0x000fc60008000000 */
[----:B------:R-:W-:Y:S02]  /*1b40*/  ULEA.HI UR4, UR4, UR5, URZ, 0x5 ;  /* 0x0000000504047291 */ /* 0x000fe4000f8f28ff */
[----:B------:R-:W-:Y:S02]  /*1b50*/  UIADD3 UR5, UPT, UPT, UR6, -0x1, URZ ;  /* 0xffffffff06057890 */ /* 0x000fe4000fffe0ff */
[----:B------:R-:W-:Y:S02]  /*1b60*/  USHF.R.S32.HI UR40, URZ, 0x5, UR4 ;  /* 0x00000005ff287899 */ /* 0x000fe40008011404 */
[----:B------:R-:W-:Y:S02]  /*1b70*/  UISETP.GE.U32.AND UP1, UPT, UR5, -0x3f, UPT ;  /* 0xffffffc10500788c */ /* 0x000fe4000bf26070 */
[----:B------:R-:W-:-:S04]  /*1b80*/  UISETP.LT.U32.AND UP0, UPT, UR40, 0x16, UPT ;  /* 0x000000162800788c */ /* 0x000fc8000bf01070 */
[----:B------:R-:W-:Y:S02]  /*1b90*/  USEL UR39, UR40, 0x16, UP0 ;  /* 0x0000001628277887 */ /* 0x000fe40008000000 */
[----:B------:R-:W-:Y:S02]  /*1ba0*/  UISETP.NE.AND UP0, UPT, UR17, URZ, UPT ;  /* 0x000000ff1100728c */ /* 0x000fe4000bf05270 */
[----:B------:R-:W-:Y:S02]  /*1bb0*/  UIADD3 UR4, UPT, UPT, UR39, -0x1, URZ ;  /* 0xffffffff27047890 */ /* 0x000fe4000fffe0ff */
[----:B------:R-:W-:Y:S02]  /*1bc0*/  @UP1 UIADD3 UR4, UPT, UPT, UR39, URZ, URZ ;  /* 0x000000ff27041290 */ /* 0x000fe4000fffe0ff */
[----:B------:R-:W-:Y:S02]  /*1bd0*/  USEL UR23, UR41, 0x2, UP0 ;  /* 0x0000000229177887 */ /* 0x000fe40008000000 */
[----:B------:R-:W-:-:S02]  /*1be0*/  UIADD3 UR44, UPT, UPT, UR40, -UR39, URZ ;  /* 0x80000027282c7290 */ /* 0x000fc4000fffe0ff */
[----:B------:R-:W-:Y:S02]  /*1bf0*/  UIADD3 UR25, UPT, UPT, UR4, 0x1, URZ ;  /* 0x0000000104197890 */ /* 0x000fe4000fffe0ff */
[----:B-1-34-:R-:W-:-:S12]  /*1c00*/  UIADD3 UR41, UPT, UPT, -UR4, URZ, URZ ;  /* 0x000000ff04297290 */ /* 0x01afd8000fffe1ff */
.L_x_43:
[----:B------:R-:W-:Y:S01]  /*1c10*/  UISETP.NE.AND UP0, UPT, UR45, URZ, UPT ;  /* 0x000000ff2d00728c */ /* 0x000fe2000bf05270 */
[----:B-1----:R-:W1:Y:S08]  /*1c20*/  S2UR UR45, SR_CgaCtaId ;  /* 0x00000000002d79c3 */ /* 0x002e700000008800 */
[----:B------:R-:W-:Y:S05]  /*1c30*/  BRA.U UP0, `(.L_x_24) ;  /* 0x0000000100347547 */ /* 0x000fea000b800000 */
[----:B------:R-:W2:Y:S01]  /*1c40*/  S2R R0, SR_CgaCtaId ;  /* 0x0000000000007919 */ /* 0x000ea20000008800 */
[----:B------:R-:W-:Y:S02]  /*1c50*/  MOV R3, 0x400 ;  /* 0x0000040000037802 */ /* 0x000fe40000000f00 */
[----:B------:R-:W-:Y:S02]  /*1c60*/  SHF.L.U32 R2, R8, 0x1f, RZ ;  /* 0x0000001f08027819 */ /* 0x000fe400000006ff */
[----:B--2---:R-:W-:-:S05]  /*1c70*/  LEA R0, R0, R3, 0x18 ;  /* 0x0000000300007211 */ /* 0x004fca00078ec0ff */
[----:B------:R-:W-:-:S04]  /*1c80*/  IMAD R3, R9, 0x8, R0 ;  /* 0x0000000809037824 */ /* 0x000fc800078e0200 */
[----:B------:R-:W2:Y:S02]  /*1c90*/  SYNCS.PHASECHK.TRANS64.TRYWAIT P0, [R3+URZ+0x200], R2 ;  /* 0x00020002030075a7 */ /* 0x000ea400080011ff */
[----:B--2---:R-:W-:Y:S05]  /*1ca0*/  @!P0 BRA `(.L_x_25) ;  /* 0x000000a800d88947 */ /* 0x004fea0003800000 */
.L_x_163:
[----:B------:R-:W-:Y:S01]  /*1cb0*/  VIADD R9, R9, 0x1 ;  /* 0x0000000109097836 */ /* 0x000fe20000000000 */
[----:B------:R2:W-:Y:S04]  /*1cc0*/  SYNCS.ARRIVE.TRANS64.A1T0 RZ, [R3+URZ+0x1f0], RZ ;  /* 0x0001f0ff03ff79a7 */ /* 0x0005e800081000ff */
[----:B------:R-:W-:-:S04]  /*1cd0*/  ISETP.NE.AND P0, PT, R9, 0x2, PT ;  /* 0x000000020900780c */ /* 0x000fc80003f05270 */
[----:B------:R-:W-:Y:S02]  /*1ce0*/  SEL R9, R9, RZ, P0 ;  /* 0x000000ff09097207 */ /* 0x000fe40000000000 */
[----:B--2---:R-:W-:-:S04]  /*1cf0*/  SEL R3, RZ, 0x1, P0 ;  /* 0x00000001ff037807 */ /* 0x004fc80000000000 */
[----:B------:R-:W-:-:S07]  /*1d00*/  LOP3.LUT R8, R8, R3, RZ, 0x3c, !PT ;  /* 0x0000000308087212 */ /* 0x000fce00078e3cff */
.L_x_24:
[----:B------:R-:W-:Y:S01]  /*1d10*/  UMOV UR6, 0x400 ;  /* 0x0000040000067882 */ /* 0x000fe20000000000 */
[----:B------:R-:W-:Y:S01]  /*1d20*/  SHF.L.U32 R0, R12, 0x1f, RZ ;  /* 0x0000001f0c007819 */ /* 0x000fe200000006ff */
[----:B-1----:R-:W-:Y:S02]  /*1d30*/  ULEA UR6, UR45, UR6, 0x18 ;  /* 0x000000062d067291 */ /* 0x002fe4000f8ec0ff */
[----:B------:R-:W-:Y:S02]  /*1d40*/  UISETP.GE.U32.AND UP0, UPT, UR47, 0x3f, UPT ;  /* 0x0000003f2f00788c */ /* 0x000fe4000bf06070 */
[----:B------:R-:W-:Y:S02]  /*1d50*/  ULEA UR4, UR7, UR6, 0x3 ;  /* 0x0000000607047291 */ /* 0x000fe4000f8e18ff */
[----:B------:R-:W-:Y:S01]  /*1d60*/  ULEA UR11, UR20, UR46, 0x8 ;  /* 0x0000002e140b7291 */ /* 0x000fe2000f8e40ff */
[----:B------:R-:W-:-:S06]  /*1d70*/  UMOV UR13, URZ ;  /* 0x000000ff000d7c82 */ /* 0x000fcc0008000000 */
[----:B------:R1:W2:Y:S01]  /*1d80*/  SYNCS.PHASECHK.TRANS64.TRYWAIT P0, [UR4+0xb0], R0 ;  /* 0x0000b000ff0075a7 */ /* 0x0002a20008001104 */
[----:B------:R-:W-:-:S04]  /*1d90*/  ULEA.HI UR4, UR16, UR16, URZ, 0x1 ;  /* 0x0000001010047291 */ /* 0x000fc8000f8f08ff */
[----:B------:R-:W-:-:S04]  /*1da0*/  USHF.L.U32 UR4, UR4, 0x7, URZ ;  /* 0x0000000704047899 */ /* 0x000fc800080006ff */
[----:B------:R-:W-:-:S04]  /*1db0*/  ULOP3.LUT UR35, UR4, 0xffffff00, URZ, 0xc0, !UPT ;  /* 0xffffff0004237892 */ /* 0x000fc8000f8ec0ff */
[----:B------:R-:W-:Y:S01]  /*1dc0*/  UIADD3 UR35, UPT, UPT, UR43, UR35, URZ ;  /* 0x000000232b237290 */ /* 0x000fe2000fffe0ff */
[----:B------:R-:W-:Y:S11]  /*1dd0*/  BRA.U !UP0, `(.L_x_26) ;  /* 0x0000000108c47547 */ /* 0x000ff6000b800000 */
[----:B------:R-:W-:Y:S01]  /*1de0*/  UMOV UR16, UR41 ;  /* 0x0000002900107c82 */ /* 0x000fe20008000000 */
[----:B------:R-:W-:Y:S01]  /*1df0*/  UMOV UR4, UR7 ;  /* 0x0000000700047c82 */ /* 0x000fe20008000000 */
[----:B------:R-:W-:-:S05]  /*1e00*/  UMOV UR34, URZ ;  /* 0x000000ff00227c82 */ /* 0x000fca0008000000 */
.L_x_32:
[----:B------:R-:W-:Y:S01]  /*1e10*/  ULEA UR33, UR4, UR6, 0x3 ;  /* 0x0000000604217291 */ /* 0x000fe2000f8e18ff */
[----:B------:R-:W-:Y:S01]  /*1e20*/  @P3 MOV R2, 0x4000 ;  /* 0x0000400000023802 */ /* 0x000fe20000000f00 */
[----:B--234-:R-:W-:Y:S10]  /*1e30*/  @P0 BRA `(.L_x_27) ;  /* 0x00000000000c0947 */ /* 0x01cff40003800000 */
[----:B------:R-:W-:-:S04]  /*1e40*/  SHF.L.U32 R3, R12, 0x1f, RZ ;  /* 0x0000001f0c037819 */ /* 0x000fc800000006ff */
[----:B------:R-:W2:Y:S02]  /*1e50*/  SYNCS.PHASECHK.TRANS64.TRYWAIT P0, [UR33+0xb0], R3 ;  /* 0x0000b003ff0075a7 */ /* 0x000ea40008001121 */
[----:B--2---:R-:W-:Y:S05]  /*1e60*/  @!P0 BRA `(.L_x_28) ;  /* 0x000000a8007c8947 */ /* 0x004fea0003800000 */
.L_x_27:
[----:B------:R2:W-:Y:S01]  /*1e70*/  @P3 SYNCS.ARRIVE.TRANS64 RZ, [UR33], R2 ;  /* 0x00000002ffff39a7 */ /* 0x0005e20008000021 */
[----:B------:R-:W-:Y:S02]  /*1e80*/  ULOP3.LUT UR5, UR23, 0x2, URZ, 0xfc, !UPT ;  /* 0x0000000217057892 */ /* 0x000fe4000f8efcff */
[----:B------:R-:W-:Y:S02]  /*1e90*/  UIADD3 UR16, UPT, UPT, UR16, 0x1, URZ ;  /* 0x0000000110107890 */ /* 0x000fe4000fffe0ff */
[----:B------:R-:W-:Y:S02]  /*1ea0*/  UISETP.NE.AND UP0, UPT, UR5, 0x2, UPT ;  /* 0x000000020500788c */ /* 0x000fe4000bf05270 */
[----:B------:R-:W-:-:S07]  /*1eb0*/  UISETP.NE.AND UP2, UPT, UR16, 0x1, UPT ;  /* 0x000000011000788c */ /* 0x000fce000bf45270 */
[----:B------:R-:W-:Y:S05]  /*1ec0*/  BRA.U UP0, `(.L_x_29) ;  /* 0x0000000100047547 */ /* 0x000fea000b800000 */
[----:B------:R-:W-:Y:S05]  /*1ed0*/  BPT.TRAP 0x1 ;  /* 0x000000040000795c */ /* 0x000fea0000300000 */
.L_x_29:
[----:B------:R-:W-:Y:S04]  /*1ee0*/  BSSY.RECONVERGENT B0, `(.L_x_30) ;  /* 0x0000003000007945 */ /* 0x000fe80003800200 */
[----:B------:R-:W-:Y:S05]  /*1ef0*/  @!P2 BRA `(.L_x_31) ;  /* 0x000000000004a947 */ /* 0x000fea0003800000 */
[----:B------:R-:W-:Y:S05]  /*1f00*/  BPT.TRAP 0x1 ;  /* 0x000000040000795c */ /* 0x000fea0000300000 */
.L_x_31:
[----:B------:R-:W-:Y:S05]  /*1f10*/  BSYNC.RECONVERGENT B0 ;  /* 0x0000000000007941 */ /* 0x000fea0003800200 */
.L_x_30:
[----:B------:R-:W-:Y:S02]  /*1f20*/  UIADD3 UR5, UPT, UPT, UR4, 0x1, URZ ;  /* 0x0000000104057890 */ /* 0x000fe4000fffe0ff */
[----:B------:R-:W-:Y:S02]  /*1f30*/  UIADD3 UR14, UP1, UPT, UR26, 0x80, URZ ;  /* 0x000000801a0e7890 */ /* 0x000fe4000ff3e0ff */
[----:B------:R-:W-:Y:S02]  /*1f40*/  UISETP.NE.AND UP0, UPT, UR5, 0x16, UPT ;  /* 0x000000160500788c */ /* 0x000fe4000bf05270 */
[----:B------:R-:W-:Y:S02]  /*1f50*/  ULOP3.LUT UR33, UR33, 0xfefffff8, URZ, 0xc0, !UPT ;  /* 0xfefffff821217892 */ /* 0x000fe4000f8ec0ff */
[----:B------:R-:W-:Y:S02]  /*1f60*/  USEL UR8, URZ, 0x1, UP0 ;  /* 0x00000001ff087887 */ /* 0x000fe40008000000 */
[----:B------:R-:W-:-:S02]  /*1f70*/  USEL UR7, UR5, URZ, UP0 ;  /* 0x000000ff05077287 */ /* 0x000fc40008000000 */
[----:B------:R-:W-:Y:S02]  /*1f80*/  UIADD3.X UR15, UPT, UPT, URZ, UR27, URZ, UP1, !UPT ;  /* 0x0000001bff0f7290 */ /* 0x000fe40008ffe4ff */
[----:B------:R-:W-:Y:S01]  /*1f90*/  ULEA UR5, UR7, UR6, 0x3 ;  /* 0x0000000607057291 */ /* 0x000fe2000f8e18ff */
[----:B------:R-:W-:Y:S01]  /*1fa0*/  LOP3.LUT R12, R12, UR8, RZ, 0x3c, !PT ;  /* 0x000000080c0c7c12 */ /* 0x000fe2000f8e3cff */
[----:B------:R-:W-:Y:S02]  /*1fb0*/  USHF.L.U32 UR8, UR4, 0xc, URZ ;  /* 0x0000000c04087899 */ /* 0x000fe400080006ff */
[----:B------:R-:W-:Y:S01]  /*1fc0*/  UIADD3 UR4, UP0, UPT, UR26, 0x180, URZ ;  /* 0x000001801a047890 */ /* 0x000fe2000ff1e0ff */
[----:B-1----:R-:W-:Y:S01]  /*1fd0*/  SHF.L.U32 R0, R12, 0x1f, RZ ;  /* 0x0000001f0c007819 */ /* 0x002fe200000006ff */
[----:B------:R-:W-:Y:S02]  /*1fe0*/  ULOP3.LUT UR32, UR8, UR22, URZ, 0xfc, !UPT ;  /* 0x0000001608207292 */ /* 0x000fe4000f8efcff */
[----:B------:R-:W-:Y:S01]  /*1ff0*/  UPRMT UR13, URZ, 0x5410, UR21 ;  /* 0x00005410ff0d7896 */ /* 0x000fe20008000015 */
[----:B------:R3:W4:Y:S01]  /*2000*/  SYNCS.PHASECHK.TRANS64.TRYWAIT P0, [UR5+0xb0], R0 ;  /* 0x0000b000ff0075a7 */ /* 0x0007220008001105 */
[----:B------:R-:W-:-:S02]  /*2010*/  UIADD3 UR32, UPT, UPT, UR6, 0xc600, UR32 ;  /* 0x0000c60006207890 */ /* 0x000fc4000fffe020 */
[----:B------:R-:W-:Y:S02]  /*2020*/  UIADD3 UR8, UPT, UPT, UR6, 0x22600, UR8 ;  /* 0x0002260006087890 */ /* 0x000fe4000fffe008 */
[----:B------:R-:W-:Y:S01]  /*2030*/  UIADD3.X UR5, UPT, UPT, URZ, UR27, URZ, UP0, !UPT ;  /* 0x0000001bff057290 */ /* 0x000fe200087fe4ff */
[----:B------:R-:W-:Y:S01]  /*2040*/  UMOV UR18, 0x0 ;  /* 0x0000000000127882 */ /* 0x000fe20000000000 */
[----:B------:R-:W-:Y:S01]  /*2050*/  UMOV UR19, 0x10000000 ;  /* 0x1000000000137882 */ /* 0x000fe20000000000 */
[----:B------:R-:W-:Y:S01]  /*2060*/  UMOV UR10, UR34 ;  /* 0x00000022000a7c82 */ /* 0x000fe20008000000 */
[----:B------:R-:W-:Y:S01]  /*2070*/  UMOV UR12, UR36 ;  /* 0x00000024000c7c82 */ /* 0x000fe20008000000 */
[----:B------:R-:W-:Y:S01]  /*2080*/  UMOV UR9, UR33 ;  /* 0x0000002100097c82 */ /* 0x000fe20008000000 */
[----:B------:R1:W-:Y:S03]  /*2090*/  UTMALDG.3D.MULTICAST.2CTA [UR32], [UR14], UR13, desc[UR18] ;  /* 0x000012200e0073b4 */ /* 0x0003e6000821180d */
[----:B------:R2:W-:Y:S01]  /*20a0*/  UTMALDG.3D.2CTA [UR8], [UR4], desc[UR18] ;  /* 0x00001208040075b4 */ /* 0x0005e20008211000 */
[----:B-1----:R-:W-:Y:S01]  /*20b0*/  UIADD3 UR34, UPT, UPT, UR34, 0x20, URZ ;  /* 0x0000002022227890 */ /* 0x002fe2000fffe0ff */
[----:B------:R-:W-:Y:S01]  /*20c0*/  UMOV UR13, UR25 ;  /* 0x00000019000d7c82 */ /* 0x000fe20008000000 */
[----:B--2---:R-:W-:Y:S01]  /*20d0*/  UMOV UR4, UR7 ;  /* 0x0000000700047c82 */ /* 0x004fe20008000000 */
[----:B------:R-:W-:Y:S09]  /*20e0*/  BRA.U UP2, `(.L_x_32) ;  /* 0xfffffffd02487547 */ /* 0x000ff2000b83ffff */
.L_x_26:
[----:B------:R-:W-:Y:S01]  /*20f0*/  ULEA UR4, UR7, UR6, 0x3 ;  /* 0x0000000607047291 */ /* 0x000fe2000f8e18ff */
[----:B-1-3--:R-:W-:Y:S01]  /*2100*/  SHF.L.U32 R0, R12, 0x1f, RZ ;  /* 0x0000001f0c007819 */ /* 0x00afe200000006ff */
[----:B------:R-:W-:Y:S01]  /*2110*/  @!P1 SYNCS.ARRIVE.TRANS64.A1T0 RZ, [UR6+0x1a8], RZ ;  /* 0x0001a8ffffff99a7 */ /* 0x000fe20008100006 */
[----:B------:R-:W-:-:S06]  /*2120*/  UISETP.GT.AND UP0, UPT, UR40, UR39, UPT ;  /* 0x000000272800728c */ /* 0x000fcc000bf04270 */
[----:B--2-4-:R1:W2:Y:S03]  /*2130*/  SYNCS.PHASECHK.TRANS64.TRYWAIT P0, [UR4+0xb0], R0 ;  /* 0x0000b000ff0075a7 */ /* 0x0142a60008001104 */
[----:B------:R-:W-:Y:S05]  /*2140*/  BRA.U !UP0, `(.L_x_33) ;  /* 0x0000000108c47547 */ /* 0x000fea000b800000 */
[----:B------:R-:W-:Y:S01]  /*2150*/  UIADD3 UR24, UPT, UPT, UR44, UR13, URZ ;  /* 0x0000000d2c187290 */ /* 0x000fe2000fffe0ff */
[----:B------:R-:W-:-:S11]  /*2160*/  UMOV UR4, UR7 ;  /* 0x0000000700047c82 */ /* 0x000fd60008000000 */
.L_x_39:
[----:B------:R-:W-:Y:S01]  /*2170*/  ULEA UR17, UR4, UR6, 0x3 ;  /* 0x0000000604117291 */ /* 0x000fe2000f8e18ff */
[----:B--2---:R-:W-:Y:S01]  /*2180*/  @P3 MOV R2, 0x4000 ;  /* 0x0000400000023802 */ /* 0x004fe20000000f00 */
[----:B--2-4-:R-:W-:Y:S10]  /*2190*/  @P0 BRA `(.L_x_34) ;  /* 0x00000000000c0947 */ /* 0x014ff40003800000 */
[----:B------:R-:W-:-:S04]  /*21a0*/  SHF.L.U32 R3, R12, 0x1f, RZ ;  /* 0x0000001f0c037819 */ /* 0x000fc800000006ff */
[----:B------:R-:W2:Y:S02]  /*21b0*/  SYNCS.PHASECHK.TRANS64.TRYWAIT P0, [UR17+0xb0], R3 ;  /* 0x0000b003ff0075a7 */ /* 0x000ea40008001111 */
[----:B--2---:R-:W-:Y:S05]  /*21c0*/  @!P0 BRA `(.L_x_35) ;  /* 0x000000a400bc8947 */ /* 0x004fea0003800000 */
.L_x_34:
[----:B------:R2:W-:Y:S01]  /*21d0*/  @P3 SYNCS.ARRIVE.TRANS64 RZ, [UR17], R2 ;  /* 0x00000002ffff39a7 */ /* 0x0005e20008000011 */
[----:B------:R-:W-:-:S04]  /*21e0*/  ULOP3.LUT UR5, UR23, 0x2, URZ, 0xfc, !UPT ;  /* 0x0000000217057892 */ /* 0x000fc8000f8efcff */
[----:B------:R-:W-:-:S09]  /*21f0*/  UISETP.NE.AND UP0, UPT, UR5, 0x2, UPT ;  /* 0x000000020500788c */ /* 0x000fd2000bf05270 */
[----:B------:R-:W-:Y:S05]  /*2200*/  BRA.U UP0, `(.L_x_36) ;  /* 0x0000000100047547 */ /* 0x000fea000b800000 */
[----:B------:R-:W-:Y:S05]  /*2210*/  BPT.TRAP 0x1 ;  /* 0x000000040000795c */ /* 0x000fea0000300000 */
.L_x_36:
[----:B------:R-:W-:Y:S04]  /*2220*/  BSSY.RECONVERGENT B0, `(.L_x_37) ;  /* 0x0000003000007945 */ /* 0x000fe80003800200 */
[----:B------:R-:W-:Y:S05]  /*2230*/  @!P2 BRA `(.L_x_38) ;  /* 0x000000000004a947 */ /* 0x000fea0003800000 */
[----:B------:R-:W-:Y:S05]  /*2240*/  BPT.TRAP 0x1 ;  /* 0x000000040000795c */ /* 0x000fea0000300000 */
.L_x_38:
[----:B------:R-:W-:Y:S05]  /*2250*/  BSYNC.RECONVERGENT B0 ;  /* 0x0000000000007941 */ /* 0x000fea0003800200 */
.L_x_37:
[----:B------:R-:W-:Y:S02]  /*2260*/  UIADD3 UR5, UPT, UPT, UR4, 0x1, URZ ;  /* 0x0000000104057890 */ /* 0x000fe4000fffe0ff */
[----:B------:R-:W-:Y:S02]  /*2270*/  USHF.L.U32 UR18, UR13, 0x5, URZ ;  /* 0x000000050d127899 */ /* 0x000fe400080006ff */
[----:B------:R-:W-:Y:S02]  /*2280*/  UISETP.NE.AND UP0, UPT, UR5, 0x16, UPT ;  /* 0x000000160500788c */ /* 0x000fe4000bf05270 */
[----:B------:R-:W-:Y:S02]  /*2290*/  ULOP3.LUT UR17, UR17, 0xfefffff8, URZ, 0xc0, !UPT ;  /* 0xfefffff811117892 */ /* 0x000fe4000f8ec0ff */
[----:B------:R-:W-:Y:S02]  /*22a0*/  USEL UR8, URZ, 0x1, UP0 ;  /* 0x00000001ff087887 */ /* 0x000fe40008000000 */
[----:B------:R-:W-:-:S02]  /*22b0*/  USEL UR7, UR5, URZ, UP0 ;  /* 0x000000ff05077287 */ /* 0x000fc40008000000 */
[----:B------:R-:W-:Y:S02]  /*22c0*/  UIADD3 UR14, UP0, UPT, UR26, 0x180, URZ ;  /* 0x000001801a0e7890 */ /* 0x000fe4000ff1e0ff */
        /* <DEDUP_REMOVED lines=9> */
[----:B------:R-:W-:Y:S02]  /*2360*/  UIADD3.X UR5, UPT, UPT, URZ, UR27, URZ, UP1, !UPT ;  /* 0x0000001bff057290 */ /* 0x000fe40008ffe4ff */
[----:B------:R-:W-:Y:S02]  /*2370*/  UIADD3 UR8, UPT, UPT, UR6, 0x22600, UR8 ;  /* 0x0002260006087890 */ /* 0x000fe4000fffe008 */
[----:B------:R-:W-:Y:S01]  /*2380*/  UIADD3.X UR15, UPT, UPT, URZ, UR27, URZ, UP0, !UPT ;  /* 0x0000001bff0f7290 */ /* 0x000fe200087fe4ff */
[----:B------:R-:W-:Y:S01]  /*2390*/  UMOV UR28, 0x0 ;  /* 0x00000000001c7882 */ /* 0x000fe20000000000 */
[----:B------:R-:W-:Y:S01]  /*23a0*/  UMOV UR29, 0x10000000 ;  /* 0x10000000001d7882 */ /* 0x000fe20000000000 */
[----:B------:R-:W-:Y:S01]  /*23b0*/  UMOV UR19, UR35 ;  /* 0x0000002300137c82 */ /* 0x000fe20008000000 */
[----:B------:R-:W-:Y:S01]  /*23c0*/  UMOV UR20, UR36 ;  /* 0x0000002400147c82 */ /* 0x000fe20008000000 */
[----:B------:R-:W-:Y:S01]  /*23d0*/  UMOV UR12, UR36 ;  /* 0x00000024000c7c82 */ /* 0x000fe20008000000 */
[----:B------:R1:W-:Y:S01]  /*23e0*/  UTMALDG.3D.MULTICAST.2CTA [UR16], [UR4], UR10, desc[UR28] ;  /* 0x00001c10040073b4 */ /* 0x0003e2000821180a */
[----:B------:R-:W-:Y:S01]  /*23f0*/  UMOV UR9, UR17 ;  /* 0x0000001100097c82 */ /* 0x000fe20008000000 */
[----:B------:R-:W-:-:S04]  /*2400*/  UIADD3 UR13, UPT, UPT, UR13, 0x1, URZ ;  /* 0x000000010d0d7890 */ /* 0x000fc8000fffe0ff */
[----:B------:R-:W-:Y:S01]  /*2410*/  UISETP.NE.AND UP0, UPT, UR13, UR24, UPT ;  /* 0x000000180d00728c */ /* 0x000fe2000bf05270 */
[----:B-1----:R-:W-:Y:S01]  /*2420*/  UMOV UR10, UR18 ;  /* 0x00000012000a7c82 */ /* 0x002fe20008000000 */
[----:B------:R-:W-:Y:S01]  /*2430*/  UMOV UR4, UR7 ;  /* 0x0000000700047c82 */ /* 0x000fe20008000000 */
[----:B------:R3:W-:Y:S06]  /*2440*/  UTMALDG.3D.2CTA [UR8], [UR14], desc[UR28] ;  /* 0x00001c080e0075b4 */ /* 0x0007ec0008211000 */
[----:B---3--:R-:W-:Y:S05]  /*2450*/  BRA.U UP0, `(.L_x_39) ;  /* 0xfffffffd00447547 */ /* 0x008fea000b83ffff */
.L_x_33:
[C---:B------:R-:W-:Y:S01]  /*2460*/  LEA R3, R11.reuse, UR6, 0x3 ;  /* 0x000000060b037c11 */ /* 0x040fe2000f8e18ff */
[----:B------:R-:W-:Y:S01]  /*2470*/  NOP ;  /* 0x0000000000007918 */ /* 0x000fe20000000000 */
[----:B-1----:R-:W-:Y:S02]  /*2480*/  SHF.L.U32 R0, R10, 0x1f, RZ ;  /* 0x0000001f0a007819 */ /* 0x002fe400000006ff */
[----:B------:R-:W-:Y:S02]  /*2490*/  LEA R5, R11, UR6, 0x4 ;  /* 0x000000060b057c11 */ /* 0x000fe4000f8e20ff */
[----:B--2-4-:R-:W1:Y:S02]  /*24a0*/  SYNCS.PHASECHK.TRANS64.TRYWAIT P0, [R3+URZ+0x1b0], R0 ;  /* 0x0001b000030075a7 */ /* 0x014e6400080011ff */
[----:B-1----:R-:W-:Y:S05]  /*24b0*/  @!P0 BRA `(.L_x_40) ;  /* 0x000000a400188947 */ /* 0x002fea0003800000 */
.L_x_166:
[----:B------:R-:W2:Y:S01]  /*24c0*/  LDS.128 R4, [R5+0x220] ;  /* 0x0002200005047984 */ /* 0x000ea20000000c00 */
[----:B------:R-:W-:Y:S01]  /*24d0*/  UISETP.GE.AND UP0, UPT, UR42, 0x1, UPT ;  /* 0x000000012a00788c */ /* 0x000fe2000bf06270 */
[----:B------:R-:W-:Y:S01]  /*24e0*/  @!PT LDS RZ, [RZ] ;  /* 0x00000000fffff984 */ /* 0x000fe20000000800 */
[----:B------:R-:W-:Y:S01]  /*24f0*/  @!PT LDS RZ, [RZ] ;  /* 0x00000000fffff984 */ /* 0x000fe20000000800 */
[----:B------:R-:W-:Y:S01]  /*2500*/  @!PT LDS RZ, [RZ] ;  /* 0x00000000fffff984 */ /* 0x000fe20000000800 */
[----:B------:R-:W-:Y:S01]  /*2510*/  @!PT LDS RZ, [RZ] ;  /* 0x00000000fffff984 */ /* 0x000fe20000000800 */
[----:B------:R3:W-:Y:S06]  /*2520*/  MEMBAR.ALL.CTA ;  /* 0x0000000000007992 */ /* 0x0007ec0000008000 */
[----:B---3--:R-:W3:Y:S01]  /*2530*/  FENCE.VIEW.ASYNC.S ;  /* 0x00000000000073c6 */ /* 0x008ee20000000000 */
[----:B--2---:R-:W-:-:S13]  /*2540*/  LOP3.LUT P0, RZ, R6, 0x1, RZ, 0xc0, !PT ;  /* 0x0000000106ff7812 */ /* 0x004fda000780c0ff */
[----:B---3--:R-:W-:Y:S01]  /*2550*/  VOTEU.ANY UP1, P0 ;  /* 0x0000000000ff7886 */ /* 0x008fe20000020100 */
[----:B------:R-:W-:-:S13]  /*2560*/  PLOP3.LUT P0, PT, PT, PT, UP1, 0x80, 0x8 ;  /* 0x000000000008781c */ /* 0x000fda0003f0f018 */
[----:B-1----:R-:W-:Y:S02]  /*2570*/  @P0 LOP3.LUT R0, R5, 0xffff, RZ, 0xc0, !PT ;  /* 0x0000ffff05000812 */ /* 0x002fe400078ec0ff */
[----:B------:R-:W-:Y:S02]  /*2580*/  @P0 MOV R2, R4 ;  /* 0x0000000400020202 */ /* 0x000fe40000000f00 */
[----:B------:R-:W-:Y:S01]  /*2590*/  @P0 R2UR UR5, R0 ;  /* 0x00000000000502ca */ /* 0x000fe200000e0000 */
[----:B------:R-:W-:Y:S01]  /*25a0*/  VIADD R0, R3, 0x1c0 ;  /* 0x000001c003007836 */ /* 0x000fe20000000000 */
[----:B------:R-:W-:Y:S02]  /*25b0*/  @P0 SHF.R.U32.HI R4, RZ, 0x10, R5 ;  /* 0x00000010ff040819 */ /* 0x000fe40000011605 */
[----:B------:R-:W-:Y:S02]  /*25c0*/  @P0 R2UR UR8, R2 ;  /* 0x00000000020802ca */ /* 0x000fe400000e0000 */
[----:B------:R-:W-:-:S02]  /*25d0*/  PRMT R0, RZ, 0x654, R0 ;  /* 0x00000654ff007816 */ /* 0x000fc40000000000 */
[----:B------:R-:W-:Y:S02]  /*25e0*/  @P0 R2UR UR4, R4 ;  /* 0x00000000040402ca */ /* 0x000fe400000e0000 */
[----:B------:R1:W-:Y:S03]  /*25f0*/  SYNCS.ARRIVE.TRANS64.RED.A1T0 RZ, [R0+URZ], RZ ;  /* 0x000000ff00ff79a7 */ /* 0x0003e600081004ff */
[----:B------:R-:W-:-:S04]  /*2600*/  @UP1 UMOV UR30, UR5 ;  /* 0x00000005001e1c82 */ /* 0x000fc80008000000 */
[----:B------:R-:W-:-:S04]  /*2610*/  @UP1 UMOV UR31, UR8 ;  /* 0x00000008001f1c82 */ /* 0x000fc80008000000 */
[----:B------:R-:W-:Y:S01]  /*2620*/  @UP1 UMOV UR36, UR4 ;  /* 0x0000000400241c82 */ /* 0x000fe20008000000 */
[----:B------:R-:W-:Y:S05]  /*2630*/  BRA.U !UP0, `(.L_x_41) ;  /* 0x0000000108d47547 */ /* 0x000fea000b800000 */
[----:B------:R-:W2:Y:S01]  /*2640*/  LDCU.128 UR12, c[0x0][0xb10] ;  /* 0x00016200ff0c77ac */ /* 0x000ea20008000c00 */
[----:B------:R-:W3:Y:S01]  /*2650*/  LDCU UR24, c[0x0][0xb20] ;  /* 0x00016400ff1877ac */ /* 0x000ee20008000800 */
[----:B------:R-:W4:Y:S01]  /*2660*/  LDCU UR20, c[0x0][0xb0c] ;  /* 0x00016180ff1477ac */ /* 0x000f220008000800 */
[----:B------:R-:W1:Y:S01]  /*2670*/  LDCU.64 UR10, c[0x0][0xb28] ;  /* 0x00016500ff0a77ac */ /* 0x000e620008000a00 */
[----:B------:R-:W-:Y:S02]  /*2680*/  UISETP.NE.AND UP3, UPT, UR42, 0x1, UPT ;  /* 0x000000012a00788c */ /* 0x000fe4000bf65270 */
[----:B--2---:R-:W-:Y:S02]  /*2690*/  UIMAD.WIDE.U32 UR8, UR37, UR15, URZ ;  /* 0x0000000f250872a5 */ /* 0x004fe4000f8e00ff */
[----:B------:R-:W-:Y:S02]  /*26a0*/  UIMAD.WIDE.U32 UR4, UR38, UR12, URZ ;  /* 0x0000000c260472a5 */ /* 0x000fe4000f8e00ff */
[----:B------:R-:W-:-:S02]  /*26b0*/  UISETP.NE.AND UP0, UPT, UR14, 0x1, UPT ;  /* 0x000000010e00788c */ /* 0x000fc4000bf05270 */
[----:B------:R-:W-:Y:S01]  /*26c0*/  UIMAD.WIDE.U32 UR28, UR30, UR15, URZ ;  /* 0x0000000f1e1c72a5 */ /* 0x000fe2000f8e00ff */
[----:B------:R-:W-:Y:S02]  /*26d0*/  UMOV UR8, UR9 ;  /* 0x0000000900087c82 */ /* 0x000fe40008000000 */
[----:B------:R-:W-:Y:S01]  /*26e0*/  UMOV UR4, UR5 ;  /* 0x0000000500047c82 */ /* 0x000fe20008000000 */
[----:B---3--:R-:W-:Y:S02]  /*26f0*/  USHF.R.U32.HI UR8, URZ, UR24, UR8 ;  /* 0x00000018ff087299 */ /* 0x008fe40008011608 */
[----:B----4-:R-:W-:Y:S02]  /*2700*/  UISETP.NE.AND UP2, UPT, UR20, 0x1, UPT ;  /* 0x000000011400788c */ /* 0x010fe4000bf45270 */
[----:B------:R-:W-:Y:S02]  /*2710*/  USHF.R.U32.HI UR4, URZ, UR13, UR4 ;  /* 0x0000000dff047299 */ /* 0x000fe40008011604 */
[----:B------:R-:W-:-:S02]  /*2720*/  USEL UR5, UR37, UR8, !UP0 ;  /* 0x0000000825057287 */ /* 0x000fc4000c000000 */
[----:B------:R-:W-:Y:S02]  /*2730*/  USEL UR8, UR38, UR4, !UP2 ;  /* 0x0000000426087287 */ /* 0x000fe4000d000000 */
[----:B-1----:R-:W-:Y:S01]  /*2740*/  UIMAD.WIDE.U32 UR16, UR5, UR10, URZ ;  /* 0x0000000a051072a5 */ /* 0x002fe2000f8e00ff */
[----:B------:R-:W-:Y:S01]  /*2750*/  UMOV UR4, UR29 ;  /* 0x0000001d00047c82 */ /* 0x000fe20008000000 */
[----:B------:R-:W-:Y:S02]  /*2760*/  UIMAD.WIDE.U32 UR18, UR31, UR12, URZ ;  /* 0x0000000c1f1272a5 */ /* 0x000fe4000f8e00ff */
[----:B------:R-:W-:-:S03]  /*2770*/  UIMAD.WIDE.U32 UR28, UR8, UR10, URZ ;  /* 0x0000000a081c72a5 */ /* 0x000fc6000f8e00ff */
[----:B------:R-:W-:Y:S01]  /*2780*/  UMOV UR16, UR17 ;  /* 0x0000001100107c82 */ /* 0x000fe20008000000 */
[----:B------:R-:W-:Y:S02]  /*2790*/  USHF.R.U32.HI UR4, URZ, UR24, UR4 ;  /* 0x00000018ff047299 */ /* 0x000fe40008011604 */
[----:B------:R-:W-:Y:S01]  /*27a0*/  @UP3 USHF.R.U32.HI UR5, URZ, UR11, UR16 ;  /* 0x0000000bff053299 */ /* 0x000fe20008011610 */
[----:B------:R-:W-:Y:S01]  /*27b0*/  UMOV UR18, UR19 ;  /* 0x0000001300127c82 */ /* 0x000fe20008000000 */
[----:B------:R-:W-:Y:S01]  /*27c0*/  UMOV UR28, UR29 ;  /* 0x0000001d001c7c82 */ /* 0x000fe20008000000 */
[----:B------:R-:W-:Y:S02]  /*27d0*/  USHF.R.U32.HI UR13, URZ, UR13, UR18 ;  /* 0x0000000dff0d7299 */ /* 0x000fe40008011612 */
[----:B------:R-:W-:Y:S02]  /*27e0*/  USEL UR4, UR30, UR4, !UP0 ;  /* 0x000000041e047287 */ /* 0x000fe4000c000000 */
[----:B------:R-:W-:-:S02]  /*27f0*/  @UP3 USHF.R.U32.HI UR8, URZ, UR11, UR28 ;  /* 0x0000000bff083299 */ /* 0x000fc4000801161c */
[----:B------:R-:W-:Y:S02]  /*2800*/  UIMAD UR9, UR42, UR5, URZ ;  /* 0x000000052a0972a4 */ /* 0x000fe4000f8e02ff */
[----:B------:R-:W-:Y:S02]  /*2810*/  USEL UR5, UR31, UR13, !UP2 ;  /* 0x0000000d1f057287 */ /* 0x000fe4000d000000 */
[----:B------:R-:W-:Y:S02]  /*2820*/  UIMAD UR12, UR42, UR8, URZ ;  /* 0x000000082a0c72a4 */ /* 0x000fe4000f8e02ff */
[----:B------:R-:W-:Y:S02]  /*2830*/  UISETP.GE.AND UP0, UPT, UR4, UR9, UPT ;  /* 0x000000090400728c */ /* 0x000fe4000bf06270 */
[----:B------:R-:W-:Y:S02]  /*2840*/  UIMAD.WIDE.U32 UR16, UR4, UR10, URZ ;  /* 0x0000000a041072a5 */ /* 0x000fe4000f8e00ff */
[----:B------:R-:W-:-:S02]  /*2850*/  UISETP.GE.OR UP0, UPT, UR5, UR12, UP0 ;  /* 0x0000000c0500728c */ /* 0x000fc40008706670 */
        /* <DEDUP_REMOVED lines=19> */
.L_x_41:
[----:B------:R-:W2:Y:S02]  /*2990*/  LDCU UR4, c[0x0][0xb30] ;  /* 0x00016600ff0477ac */ /* 0x000ea40008000800 */
[----:B--2---:R-:W-:-:S09]  /*29a0*/  UISETP.NE.AND UP0, UPT, UR4, 0x1, UPT ;  /* 0x000000010400788c */ /* 0x004fd2000bf05270 */
        /* <DEDUP_REMOVED lines=18> */
.L_x_42:
[----:B------:R-:W-:Y:S01]  /*2ad0*/  VIADD R11, R11, 0x1 ;  /* 0x000000010b0b7836 */ /* 0x000fe20000000000 */
[----:B------:R-:W-:Y:S01]  /*2ae0*/  R2UR UR4, R164 ;  /* 0x00000000a40472ca */ /* 0x000fe200000e0000 */
[----:B------:R-:W-:Y:S01]  /*2af0*/  UIADD3 UR20, UPT, UPT, UR30, UR61, URZ ;  /* 0x0000003d1e147290 */ /* 0x000fe2000fffe0ff */
[----:B------:R-:W-:Y:S02]  /*2b00*/  PLOP3.LUT P1, PT, PT, PT, PT, 0x80, 0x8 ;  /* 0x000000000008781c */ /* 0x000fe40003f2f070 */
[----:B------:R-:W-:-:S04]  /*2b10*/  ISETP.NE.AND P0, PT, R11, 0x2, PT ;  /* 0x000000020b00780c */ /* 0x000fc80003f05270 */
[----:B------:R-:W-:Y:S02]  /*2b20*/  SEL R3, RZ, 0x1, P0 ;  /* 0x00000001ff037807 */ /* 0x000fe40000000000 */
[----:B------:R-:W-:Y:S02]  /*2b30*/  SEL R11, R11, RZ, P0 ;  /* 0x000000ff0b0b7207 */ /* 0x000fe40000000000 */
[----:B------:R-:W-:Y:S01]  /*2b40*/  LOP3.LUT R10, R10, R3, RZ, 0x3c, !PT ;  /* 0x000000030a0a7212 */ /* 0x000fe200078e3cff */
[----:B------:R-:W-:Y:S01]  /*2b50*/  UIADD3 UR16, UPT, UPT, UR31, UR4, URZ ;  /* 0x000000041f107290 */ /* 0x000fe2000fffe0ff */
[----:B------:R-:W-:Y:S11]  /*2b60*/  BRA.U UP1, `(.L_x_43) ;  /* 0xfffffff101287547 */ /* 0x000ff6000b83ffff */
[----:B------:R-:W-:Y:S01]  /*2b70*/  UIADD3 UR8, UPT, UPT, UR6, 0xb0, URZ ;  /* 0x000000b006087890 */ /* 0x000fe2000fffe0ff */
[----:B------:R-:W-:-:S03]  /*2b80*/  SHF.L.U32 R3, R12, 0x1f, RZ ;  /* 0x0000001f0c037819 */ /* 0x000fc600000006ff */
[----:B------:R-:W-:-:S09]  /*2b90*/  ULEA UR4, UR7, UR8, 0x3 ;  /* 0x0000000807047291 */ /* 0x000fd2000f8e18ff */
[----:B------:R-:W2:Y:S02]  /*2ba0*/  SYNCS.PHASECHK.TRANS64.TRYWAIT P0, [UR4], R3 ;  /* 0x00000003ff0075a7 */ /* 0x000ea40008001104 */
[----:B--2---:R-:W-:Y:S05]  /*2bb0*/  @!P0 BRA `(.L_x_44) ;  /* 0x0000009c006c8947 */ /* 0x004fea0003800000 */
.L_x_168:
[----:B------:R-:W-:-:S04]  /*2bc0*/  UIADD3 UR4, UPT, UPT, UR7, 0x1, URZ ;  /* 0x0000000107047890 */ /* 0x000fc8000fffe0ff */
[----:B------:R-:W-:-:S04]  /*2bd0*/  UISETP.NE.AND UP0, UPT, UR4, 0x16, UPT ;  /* 0x000000160400788c */ /* 0x000fc8000bf05270 */
[----:B------:R-:W-:Y:S02]  /*2be0*/  USEL UR6, URZ, 0x1, UP0 ;  /* 0x00000001ff067887 */ /* 0x000fe40008000000 */
[----:B------:R-:W-:-:S04]  /*2bf0*/  USEL UR4, UR4, URZ, UP0 ;  /* 0x000000ff04047287 */ /* 0x000fc80008000000 */
[----:B------:R-:W-:Y:S01]  /*2c00*/  ULEA UR5, UR4, UR8, 0x3 ;  /* 0x0000000804057291 */ /* 0x000fe2000f8e18ff */
[----:B------:R-:W-:-:S04]  /*2c10*/  LOP3.LUT R2, R12, UR6, RZ, 0x3c, !PT ;  /* 0x000000060c027c12 */ /* 0x000fc8000f8e3cff */
[----:B-1----:R-:W-:-:S04]  /*2c20*/  SHF.L.U32 R3, R2, 0x1f, RZ ;  /* 0x0000001f02037819 */ /* 0x002fc800000006ff */
[----:B------:R-:W1:Y:S02]  /*2c30*/  SYNCS.PHASECHK.TRANS64.TRYWAIT P0, [UR5], R3 ;  /* 0x00000003ff0075a7 */ /* 0x000e640008001105 */
[----:B-1----:R-:W-:Y:S05]  /*2c40*/  @!P0 BRA `(.L_x_45) ;  /* 0x0000009c00608947 */ /* 0x002fea0003800000 */
.L_x_170:
        /* <DEDUP_REMOVED lines=9> */
.L_x_172:
        /* <DEDUP_REMOVED lines=9> */
.L_x_174:
        /* <DEDUP_REMOVED lines=9> */
.L_x_176:
        /* <DEDUP_REMOVED lines=9> */
.L_x_178:
        /* <DEDUP_REMOVED lines=9> */
.L_x_180:
        /* <DEDUP_REMOVED lines=9> */
.L_x_182:
        /* <DEDUP_REMOVED lines=9> */
.L_x_184:
        /* <DEDUP_REMOVED lines=9> */
.L_x_186:
        /* <DEDUP_REMOVED lines=9> */
.L_x_188:
        /* <DEDUP_REMOVED lines=9> */
.L_x_190:
        /* <DEDUP_REMOVED lines=9> */
.L_x_192:
        /* <DEDUP_REMOVED lines=9> */
.L_x_194:
        /* <DEDUP_REMOVED lines=9> */
.L_x_196:
        /* <DEDUP_REMOVED lines=9> */
.L_x_198:
        /* <DEDUP_REMOVED lines=9> */
.L_x_200:
        /* <DEDUP_REMOVED lines=9> */
.L_x_202:
        /* <DEDUP_REMOVED lines=9> */
.L_x_204:
        /* <DEDUP_REMOVED lines=9> */
.L_x_206:
        /* <DEDUP_REMOVED lines=9> */
.L_x_208:
[----:B------:R-:W-:-:S04]  /*3700*/  UIADD3 UR4, UPT, UPT, UR4, 0x1, URZ ;  /* 0x0000000104047890 */ /* 0x000fc8000fffe0ff */
[----:B------:R-:W-:-:S04]  /*3710*/  UISETP.NE.AND UP0, UPT, UR4, 0x16, UPT ;  /* 0x000000160400788c */ /* 0x000fc8000bf05270 */
[----:B------:R-:W-:Y:S02]  /*3720*/  USEL UR5, URZ, 0x1, UP0 ;  /* 0x00000001ff057887 */ /* 0x000fe40008000000 */
[----:B------:R-:W-:-:S04]  /*3730*/  USEL UR4, UR4, URZ, UP0 ;  /* 0x000000ff04047287 */ /* 0x000fc80008000000 */
[----:B------:R-:W-:Y:S01]  /*3740*/  ULEA UR4, UR4, UR8, 0x3 ;  /* 0x0000000804047291 */ /* 0x000fe2000f8e18ff */
[----:B-1----:R-:W-:-:S04]  /*3750*/  LOP3.LUT R3, R2, UR5, RZ, 0x3c, !PT ;  /* 0x0000000502037c12 */ /* 0x002fc8000f8e3cff */
[----:B------:R-:W-:Y:S01]  /*3760*/  SHF.L.U32 R3, R3, 0x1f, RZ ;  /* 0x0000001f03037819 */ /* 0x000fe200000006ff */
[----:B------:R-:W-:-:S07]  /*3770*/  IMAD.U32 R0, RZ, RZ, UR4 ;  /* 0x00000004ff007e24 */ /* 0x000fce000f8e00ff */
.L_x_65:
[----:B-1----:R1:W2:Y:S02]  /*3780*/  SYNCS.PHASECHK.TRANS64.TRYWAIT P0, [R0+URZ], R3 ;  /* 0x00000003000075a7 */ /* 0x0022a400080011ff */
[----:B--2---:R-:W-:Y:S05]  /*3790*/  @!P0 NANOSLEEP.SYNCS 0x989680 ;  /* 0x009896800000895d */ /* 0x004fea0003900000 */
[----:B------:R-:W2:Y:S02]  /*37a0*/  @!P0 SYNCS.PHASECHK.TRANS64 P0, [R0+URZ], R3 ;  /* 0x00000003000085a7 */ /* 0x000ea400080010ff */
[----:B--2---:R-:W-:Y:S05]  /*37b0*/  @P0 EXIT ;  /* 0x000000000000094d */ /* 0x004fea0003800000 */
[----:B------:R-:W-:Y:S05]  /*37c0*/  BRA `(.L_x_65) ;  /* 0xfffffffc00ec7947 */ /* 0x000fea000383ffff */
.L_x_23:
[----:B------:R-:W-:-:S04]  /*37d0*/  UISETP.NE.AND UP0, UPT, UR45, URZ, UPT ;  /* 0x000000ff2d00728c */ /* 0x000fc8000bf05270 */
[----:B------:R-:W-:-:S09]  /*37e0*/  UISETP.NE.OR UP0, UPT, UR17, 0x1, UP0 ;  /* 0x000000011100788c */ /* 0x000fd20008705670 */
[----:B------:R-:W-:Y:S05]  /*37f0*/  BRA.U UP0, `(.L_x_66) ;  /* 0x0000000500487547 */ /* 0x000fea000b800000 */
[----:B------:R-:W-:Y:S01]  /*3800*/  ISETP.GE.U32.AND P2, PT, R0, 0x8, PT ;  /* 0x000000080000780c */ /* 0x000fe20003f46070 */
[----:B------:R-:W-:Y:S01]  /*3810*/  IMAD.MOV.U32 R12, RZ, RZ, 0x1 ;  /* 0x00000001ff0c7424 */ /* 0x000fe200078e00ff */
[----:B------:R-:W-:Y:S02]  /*3820*/  CS2R R10, SRZ ;  /* 0x00000000000a7805 */ /* 0x000fe4000001ff00 */
[----:B------:R-:W-:Y:S01]  /*3830*/  CS2R R8, SRZ ;  /* 0x0000000000087805 */ /* 0x000fe2000001ff00 */
[----:B------:R-:W-:Y:S01]  /*3840*/  UMOV UR6, 0x400 ;  /* 0x0000040000067882 */ /* 0x000fe20000000000 */
[----:B------:R-:W-:Y:S01]  /*3850*/  UMOV UR5, URZ ;  /* 0x000000ff00057c82 */ /* 0x000fe20008000000 */
[----:B------:R-:W-:-:S12]  /*3860*/  ULEA UR6, UR45, UR6, 0x18 ;  /* 0x000000062d067291 */ /* 0x000fd8000f8ec0ff */
.L_x_70:
[----:B------:R-:W-:Y:S02]  /*3870*/  LEA R2, R8, UR6, 0x3 ;  /* 0x0000000608027c11 */ /* 0x000fe4000f8e18ff */
[----:B------:R-:W-:-:S03]  /*3880*/  SHF.L.U32 R5, R9, 0x1f, RZ ;  /* 0x0000001f09057819 */ /* 0x000fc600000006ff */
[----:B------:R-:W-:Y:S01]  /*3890*/  VIADD R4, R2, 0x200 ;  /* 0x0000020002047836 */ /* 0x000fe20000000000 */
[----:B------:R-:W2:Y:S02]  /*38a0*/  SYNCS.PHASECHK.TRANS64.TRYWAIT P0, [R2+URZ+0x1f0], R5 ;  /* 0x0001f005020075a7 */ /* 0x000ea400080011ff */
[----:B--2---:R-:W-:Y:S05]  /*38b0*/  @!P0 BRA `(.L_x_67) ;  /* 0x0000009800248947 */ /* 0x004fea0003800000 */
.L_x_209:
[----:B------:R-:W-:Y:S01]  /*38c0*/  ULEA UR4, UR5, UR6, 0x3 ;  /* 0x0000000605047291 */ /* 0x000fe2000f8e18ff */
[----:B------:R-:W-:Y:S02]  /*38d0*/  PRMT R4, RZ, 0x654, R4 ;  /* 0x00000654ff047816 */ /* 0x000fe40000000004 */
[----:B--2---:R-:W-:Y:S01]  /*38e0*/  SHF.L.U32 R5, R12, 0x1f, RZ ;  /* 0x0000001f0c057819 */ /* 0x004fe200000006ff */
[----:B------:R-:W-:Y:S01]  /*38f0*/  UIADD3 UR7, UPT, UPT, UR4, 0x1b0, URZ ;  /* 0x000001b004077890 */ /* 0x000fe2000fffe0ff */
[----:B------:R2:W-:Y:S05]  /*3900*/  SYNCS.ARRIVE.TRANS64.RED.A1T0 RZ, [R4+URZ], RZ ;  /* 0x000000ff04ff79a7 */ /* 0x0005ea00081004ff */
[----:B------:R-:W-:Y:S01]  /*3910*/  IMAD.U32 R7, RZ, RZ, UR7 ;  /* 0x00000007ff077e24 */ /* 0x000fe2000f8e00ff */
[----:B------:R-:W3:Y:S04]  /*3920*/  SYNCS.PHASECHK.TRANS64.TRYWAIT P0, [UR4+0x1c0], R5 ;  /* 0x0001c005ff0075a7 */ /* 0x000ee80008001104 */
[----:B------:R-:W-:Y:S01]  /*3930*/  PRMT R6, R0, 0x654, R7 ;  /* 0x0000065400067816 */ /* 0x000fe20000000007 */
[----:B--2---:R-:W-:Y:S01]  /*3940*/  @!P2 IMAD.MOV.U32 R4, RZ, RZ, 0x10 ;  /* 0x00000010ff04a424 */ /* 0x004fe200078e00ff */
[----:B---3--:R-:W-:Y:S06]  /*3950*/  @!P0 BRA `(.L_x_68) ;  /* 0x0000009800108947 */ /* 0x008fec0003800000 */
.L_x_211:
[----:B------:R-:W-:Y:S01]  /*3960*/  ULEA UR8, UR5, UR6, 0x4 ;  /* 0x0000000605087291 */ /* 0x000fe2000f8e20ff */
[----:B------:R-:W-:Y:S01]  /*3970*/  SEL R3, R6, R3, !P2 ;  /* 0x0000000306037207 */ /* 0x000fe20005000000 */
[----:B------:R-:W-:Y:S01]  /*3980*/  UIADD3 UR9, UPT, UPT, UR4, 0x1b0, URZ ;  /* 0x000001b004097890 */ /* 0x000fe2000fffe0ff */
[----:B--2---:R-:W-:Y:S01]  /*3990*/  LEA R2, R11, UR6, 0x3 ;  /* 0x000000060b027c11 */ /* 0x004fe2000f8e18ff */
[----:B------:R-:W-:Y:S01]  /*39a0*/  UIADD3 UR8, UPT, UPT, UR8, 0x220, URZ ;  /* 0x0000022008087890 */ /* 0x000fe2000fffe0ff */
[----:B------:R-:W-:Y:S01]  /*39b0*/  SHF.L.U32 R5, R10, 0x1f, RZ ;  /* 0x0000001f0a057819 */ /* 0x000fe200000006ff */
[----:B------:R2:W-:Y:S01]  /*39c0*/  @!P2 SYNCS.ARRIVE.TRANS64.RED RZ, [R3+URZ], R4 ;  /* 0x0000000403ffa9a7 */ /* 0x0005e200080004ff */
[----:B------:R-:W-:Y:S01]  /*39d0*/  UIADD3 UR4, UPT, UPT, UR5, 0x1, URZ ;  /* 0x0000000105047890 */ /* 0x000fe2000fffe0ff */
[----:B------:R-:W-:-:S03]  /*39e0*/  VIADD R8, R8, 0x1 ;  /* 0x0000000108087836 */ /* 0x000fc60000000000 */
[----:B------:R-:W-:Y:S02]  /*39f0*/  UISETP.NE.AND UP0, UPT, UR4, 0x2, UPT ;  /* 0x000000020400788c */ /* 0x000fe4000bf05270 */
[----:B------:R-:W-:Y:S06]  /*3a00*/  UGETNEXTWORKID.BROADCAST [UR8], [UR9] ;  /* 0x00000000080073ca */ /* 0x000fec0008000100 */
[----:B------:R-:W-:Y:S01]  /*3a10*/  USEL UR7, URZ, 0x1, UP0 ;  /* 0x00000001ff077887 */ /* 0x000fe20008000000 */
[----:B------:R-:W-:Y:S01]  /*3a20*/  ISETP.NE.AND P0, PT, R8, 0x2, PT ;  /* 0x000000020800780c */ /* 0x000fe20003f05270 */
[----:B------:R-:W-:Y:S01]  /*3a30*/  USEL UR5, UR4, URZ, UP0 ;  /* 0x000000ff04057287 */ /* 0x000fe20008000000 */
[----:B------:R-:W3:Y:S03]  /*3a40*/  SYNCS.PHASECHK.TRANS64.TRYWAIT P1, [R2+URZ+0x1b0], R5 ;  /* 0x0001b005020075a7 */ /* 0x000ee600080211ff */
[----:B------:R-:W-:Y:S01]  /*3a50*/  LOP3.LUT R12, R12, UR7, RZ, 0x3c, !PT ;  /* 0x000000070c0c7c12 */ /* 0x000fe2000f8e3cff */
[----:B--23--:R-:W-:Y:S07]  /*3a60*/  @!P1 BRA `(.L_x_69) ;  /* 0x0000009400e49947 */ /* 0x00cfee0003800000 */
.L_x_212:
[C---:B------:R-:W-:Y:S01]  /*3a70*/  LEA R4, R11.reuse, UR6, 0x4 ;  /* 0x000000060b047c11 */ /* 0x040fe2000f8e20ff */
[----:B--2---:R-:W-:Y:S01]  /*3a80*/  VIADD R2, R2, 0x1c0 ;  /* 0x000001c002027836 */ /* 0x004fe20000000000 */
[----:B------:R-:W-:Y:S01]  /*3a90*/  SEL R8, R8, RZ, P0 ;  /* 0x000000ff08087207 */ /* 0x000fe20000000000 */
[----:B------:R-:W-:-:S03]  /*3aa0*/  VIADD R11, R11, 0x1 ;  /* 0x000000010b0b7836 */ /* 0x000fc60000000000 */
[----:B------:R-:W2:Y:S01]  /*3ab0*/  LDS.128 R4, [R4+0x220] ;  /* 0x0002200004047984 */ /* 0x000ea20000000c00 */
[----:B------:R-:W-:Y:S02]  /*3ac0*/  PRMT R2, RZ, 0x654, R2 ;  /* 0x00000654ff027816 */ /* 0x000fe40000000002 */
[C---:B------:R-:W-:Y:S01]  /*3ad0*/  ISETP.NE.AND P1, PT, R11.reuse, 0x2, PT ;  /* 0x000000020b00780c */ /* 0x040fe20003f25270 */
[----:B------:R-:W-:Y:S01]  /*3ae0*/  @!PT LDS RZ, [RZ] ;  /* 0x00000000fffff984 */ /* 0x000fe20000000800 */
[----:B------:R-:W-:Y:S01]  /*3af0*/  @!PT LDS RZ, [RZ] ;  /* 0x00000000fffff984 */ /* 0x000fe20000000800 */
[----:B------:R-:W-:Y:S01]  /*3b00*/  @!PT LDS RZ, [RZ] ;  /* 0x00000000fffff984 */ /* 0x000fe20000000800 */
[----:B------:R-:W-:Y:S01]  /*3b10*/  @!PT LDS RZ, [RZ] ;  /* 0x00000000fffff984 */ /* 0x000fe20000000800 */
[----:B------:R3:W-:Y:S06]  /*3b20*/  MEMBAR.ALL.CTA ;  /* 0x0000000000007992 */ /* 0x0007ec0000008000 */
[----:B---3--:R-:W3:Y:S01]  /*3b30*/  FENCE.VIEW.ASYNC.S ;  /* 0x00000000000073c6 */ /* 0x008ee20000000000 */
[----:B------:R-:W-:Y:S01]  /*3b40*/  SEL R11, R11, RZ, P1 ;  /* 0x000000ff0b0b7207 */ /* 0x000fe20000800000 */
[----:B---3--:R3:W-:Y:S01]  /*3b50*/  SYNCS.ARRIVE.TRANS64.RED.A1T0 RZ, [R2+URZ], RZ ;  /* 0x000000ff02ff79a7 */ /* 0x0087e200081004ff */
[----:B--2---:R-:W-:-:S02]  /*3b60*/  LOP3.LUT P3, RZ, R6, 0x1, RZ, 0xc0, !PT ;  /* 0x0000000106ff7812 */ /* 0x004fc4000786c0ff */
[----:B------:R-:W-:-:S04]  /*3b70*/  SEL R5, RZ, 0x1, P1 ;  /* 0x00000001ff057807 */ /* 0x000fc80000800000 */
[----:B------:R-:W-:Y:S02]  /*3b80*/  LOP3.LUT R10, R10, R5, RZ, 0x3c, !PT ;  /* 0x000000050a0a7212 */ /* 0x000fe400078e3cff */
[----:B---3--:R-:W-:-:S04]  /*3b90*/  SEL R2, RZ, 0x1, P0 ;  /* 0x00000001ff027807 */ /* 0x008fc80000000000 */
[----:B------:R-:W-:Y:S01]  /*3ba0*/  LOP3.LUT R9, R9, R2, RZ, 0x3c, !PT ;  /* 0x0000000209097212 */ /* 0x000fe200078e3cff */
[----:B------:R-:W-:Y:S06]  /*3bb0*/  @P3 BRA `(.L_x_70) ;  /* 0xfffffffc002c3947 */ /* 0x000fec000383ffff */
[----:B------:R-:W-:Y:S01]  /*3bc0*/  ULEA UR4, UR5, UR6, 0x3 ;  /* 0x0000000605047291 */ /* 0x000fe2000f8e18ff */
[----:B------:R-:W-:-:S08]  /*3bd0*/  SHF.L.U32 R3, R12, 0x1f, RZ ;  /* 0x0000001f0c037819 */ /* 0x000fd000000006ff */
[----:B------:R-:W2:Y:S02]  /*3be0*/  SYNCS.PHASECHK.TRANS64 P0, [UR4+0x1c0], R3 ;  /* 0x0001c003ff0075a7 */ /* 0x000ea40008001004 */
[----:B--2---:R-:W-:Y:S05]  /*3bf0*/  @P0 BRA `(.L_x_71) ;  /* 0x0000000000080947 */ /* 0x004fea0003800000 */
[----:B------:R-:W2:Y:S02]  /*3c00*/  SYNCS.PHASECHK.TRANS64.TRYWAIT P0, [UR4+0x1c0], R3 ;  /* 0x0001c003ff0075a7 */ /* 0x000ea40008001104 */
[----:B--2---:R-:W-:Y:S05]  /*3c10*/  @!P0 BRA `(.L_x_72) ;  /* 0x00000094008c8947 */ /* 0x004fea0003800000 */
.L_x_71:
[----:B------:R-:W-:-:S04]  /*3c20*/  UIADD3 UR7, UPT, UPT, UR5, 0x1, URZ ;  /* 0x0000000105077890 */ /* 0x000fc8000fffe0ff */
[----:B------:R-:W-:-:S04]  /*3c30*/  UISETP.NE.AND UP0, UPT, UR7, 0x2, UPT ;  /* 0x000000020700788c */ /* 0x000fc8000bf05270 */
[----:B------:R-:W-:Y:S02]  /*3c40*/  USEL UR8, URZ, 0x1, UP0 ;  /* 0x00000001ff087887 */ /* 0x000fe40008000000 */
[----:B------:R-:W-:-:S04]  /*3c50*/  USEL UR7, UR7, URZ, UP0 ;  /* 0x000000ff07077287 */ /* 0x000fc80008000000 */
[----:B------:R-:W-:Y:S01]  /*3c60*/  ULEA UR7, UR7, UR6, 0x3 ;  /* 0x0000000607077291 */ /* 0x000fe2000f8e18ff */
[----:B--2---:R-:W-:-:S04]  /*3c70*/  LOP3.LUT R3, R12, UR8, RZ, 0x3c, !PT ;  /* 0x000000080c037c12 */ /* 0x004fc8000f8e3cff */
[----:B------:R-:W-:-:S04]  /*3c80*/  SHF.L.U32 R0, R3, 0x1f, RZ ;  /* 0x0000001f03007819 */ /* 0x000fc800000006ff */
[----:B------:R-:W2:Y:S02]  /*3c90*/  SYNCS.PHASECHK.TRANS64 P0, [UR7+0x1c0], R0 ;  /* 0x0001c000ff0075a7 */ /* 0x000ea40008001007 */
[----:B-12---:R-:W-:Y:S05]  /*3ca0*/  @P0 EXIT ;  /* 0x000000000000094d */ /* 0x006fea0003800000 */
[----:B------:R-:W-:Y:S02]  /*3cb0*/  SHF.L.U32 R3, R3, 0x1f, RZ ;  /* 0x0000001f03037819 */ /* 0x000fe400000006ff */
[----:B------:R-:W-:-:S07]  /*3cc0*/  MOV R0, UR7 ;  /* 0x0000000700007c02 */ /* 0x000fce0008000f00 */
.L_x_73:
[----:B-1----:R1:W2:Y:S02]  /*3cd0*/  SYNCS.PHASECHK.TRANS64.TRYWAIT P0, [R0+URZ+0x1c0], R3 ;  /* 0x0001c003000075a7 */ /* 0x0022a400080011ff */
[----:B--2---:R-:W-:Y:S05]  /*3ce0*/  @!P0 NANOSLEEP.SYNCS 0x989680 ;  /* 0x009896800000895d */ /* 0x004fea0003900000 */
[----:B------:R-:W2:Y:S02]  /*3cf0*/  @!P0 SYNCS.PHASECHK.TRANS64 P0, [R0+URZ+0x1c0], R3 ;  /* 0x0001c003000085a7 */ /* 0x000ea400080010ff */
[----:B--2---:R-:W-:Y:S05]  /*3d00*/  @P0 EXIT ;  /* 0x000000000000094d */ /* 0x004fea0003800000 */
[----:B------:R-:W-:Y:S05]  /*3d10*/  BRA `(.L_x_73) ;  /* 0xfffffffc00ec7947 */ /* 0x000fea000383ffff */
.L_x_66:
[----:B------:R-:W-:Y:S05]  /*3d20*/  BRA.U UP5, `(.L_x_74) ;  /* 0x00000011053c7547 */ /* 0x000fea000b800000 */
[----:B------:R-:W-:Y:S01]  /*3d30*/  UMOV UR4, 0x40 ;  /* 0x0000004000047882 */ /* 0x000fe20000000000 */
[----:B------:R-:W-:Y:S01]  /*3d40*/  NOP ;  /* 0x0000000000007918 */ /* 0x000fe20000000000 */
[----:B------:R-:W-:Y:S01]  /*3d50*/  ULEA UR5, UR45, UR4, 0x18 ;  /* 0x000000042d057291 */ /* 0x000fe2000f8ec0ff */
[----:B------:R-:W-:Y:S02]  /*3d60*/  UMOV UR6, 0x400 ;  /* 0x0000040000067882 */ /* 0x000fe40000000000 */
[----:B------:R-:W-:-:S06]  /*3d70*/  ULEA UR6, UR45, UR6, 0x18 ;  /* 0x000000062d067291 */ /* 0x000fcc000f8ec0ff */
[----:B------:R-:W2:Y:S02]  /*3d80*/  LDS.U8 R0, [UR5+0x1c] ;  /* 0x00001c05ff007984 */ /* 0x000ea40008000000 */
[----:B--2---:R-:W-:-:S13]  /*3d90*/  ISETP.NE.AND P0, PT, R0, RZ, PT ;  /* 0x000000ff0000720c */ /* 0x004fda0003f05270 */
[----:B------:R-:W-:Y:S05]  /*3da0*/  @P0 BRA `(.L_x_75) ;  /* 0x0000000400080947 */ /* 0x000fea0003800000 */
[----:B------:R-:W-:Y:S02]  /*3db0*/  UISETP.NE.U32.AND UP1, UPT, UR28, 0x1, UPT ;  /* 0x000000011c00788c */ /* 0x000fe4000bf25070 */
[----:B------:R-:W-:-:S07]  /*3dc0*/  UIADD3 UR7, UPT, UPT, UR5, 0x8, URZ ;  /* 0x0000000805077890 */ /* 0x000fce000fffe0ff */
[----:B------:R-:W-:Y:S05]  /*3dd0*/  BRA.U !UP1, `(.L_x_76) ;  /* 0x00000001099c7547 */ /* 0x000fea000b800000 */
[----:B------:R-:W-:Y:S01]  /*3de0*/  ELECT P0, URZ, PT ;  /* 0x0000000000ff782f */ /* 0x000fe20003800000 */
[----:B------:R-:W-:-:S12]  /*3df0*/  BSSY B0, `(.L_x_76) ;  /* 0x0000025000007945 */ /* 0x000fd80003800000 */
[----:B------:R-:W-:Y:S05]  /*3e00*/  @!P0 BRA `(.L_x_77) ;  /* 0x00000000008c8947 */ /* 0x000fea0003800000 */
[----:B------:R-:W-:-:S05]  /*3e10*/  UMOV UR4, 0x10 ;  /* 0x0000001000047882 */ /* 0x000fca0000000000 */
[----:B------:R-:W-:Y:S04]  /*3e20*/  DEPBAR.LE SB2, 0x36 ;  /* 0x0000ad800000791a */ /* 0x000fe80000000000 */
[----:B------:R-:W2:Y:S02]  /*3e30*/  UTCATOMSWS.2CTA.FIND_AND_SET.ALIGN UP0, UR4, UR4 ;  /* 0x00000004000475e3 */ /* 0x000ea40008200800 */
[----:B--2---:R-:W-:Y:S01]  /*3e40*/  MOV R11, UR4 ;  /* 0x00000004000b7c02 */ /* 0x004fe20008000f00 */
[----:B------:R-:W-:Y:S06]  /*3e50*/  BRA.U UP0, `(.L_x_78) ;  /* 0x0000000100187547 */ /* 0x000fec000b800000 */
.L_x_79:
[----:B------:R-:W-:Y:S05]  /*3e60*/  NANOSLEEP 0x64 ;  /* 0x000000640000795d */ /* 0x000fea0003800000 */
[----:B------:R-:W-:-:S05]  /*3e70*/  UMOV UR4, 0x10 ;  /* 0x0000001000047882 */ /* 0x000fca0000000000 */
[----:B------:R-:W-:Y:S04]  /*3e80*/  DEPBAR.LE SB2, 0x36 ;  /* 0x0000ad800000791a */ /* 0x000fe80000000000 */
[----:B------:R-:W2:Y:S02]  /*3e90*/  UTCATOMSWS.2CTA.FIND_AND_SET.ALIGN UP0, UR4, UR4 ;  /* 0x00000004000475e3 */ /* 0x000ea40008200800 */
[----:B--2---:R-:W-:Y:S01]  /*3ea0*/  MOV R11, UR4 ;  /* 0x00000004000b7c02 */ /* 0x004fe20008000f00 */
[----:B------:R-:W-:Y:S05]  /*3eb0*/  BRA.U !UP0, `(.L_x_79) ;  /* 0xfffffffd08e87547 */ /* 0x000fea000b83ffff */
.L_x_78:
[----:B------:R-:W2:Y:S01]  /*3ec0*/  LDS R7, [UR5+0x10] ;  /* 0x00001005ff077984 */ /* 0x000ea20008000800 */
[----:B------:R-:W-:Y:S01]  /*3ed0*/  IMAD.U32 R5, RZ, RZ, UR6 ;  /* 0x00000006ff057e24 */ /* 0x000fe2000f8e00ff */
[----:B------:R-:W-:-:S03]  /*3ee0*/  MOV R4, UR29 ;  /* 0x0000001d00047c02 */ /* 0x000fc60008000f00 */
[----:B------:R-:W-:Y:S01]  /*3ef0*/  VIADD R5, R5, 0x240 ;  /* 0x0000024005057836 */ /* 0x000fe20000000000 */
[----:B--2---:R-:W-:-:S04]  /*3f00*/  SHF.L.U32 R7, R7, 0x1f, RZ ;  /* 0x0000001f07077819 */ /* 0x004fc800000006ff */
[----:B------:R-:W2:Y:S02]  /*3f10*/  SYNCS.PHASECHK.TRANS64.TRYWAIT P0, [UR5+0x8], R7 ;  /* 0x00000807ff0075a7 */ /* 0x000ea40008001105 */
[----:B--2---:R-:W-:Y:S05]  /*3f20*/  @P0 BRA `(.L_x_80) ;  /* 0x0000000000080947 */ /* 0x004fea0003800000 */
[----:B------:R-:W2:Y:S02]  /*3f30*/  SYNCS.PHASECHK.TRANS64.TRYWAIT P0, [UR5+0x8], R7 ;  /* 0x00000807ff0075a7 */ /* 0x000ea40008001105 */
[----:B--2---:R-:W-:Y:S05]  /*3f40*/  @!P0 BRA `(.L_x_81) ;  /* 0x0000009000d88947 */ /* 0x004fea0003800000 */
.L_x_80:
[----:B--2---:R-:W-:Y:S01]  /*3f50*/  HFMA2 R0, -RZ, RZ, 0, 5.9604644775390625e-08 ;  /* 0x00000001ff007431 */ /* 0x004fe200000001ff */
[----:B------:R-:W-:Y:S01]  /*3f60*/  UPRMT UR4, UR29, 0x654, UR7 ;  /* 0x000006541d047896 */ /* 0x000fe20008000007 */
[----:B------:R-:W-:Y:S01]  /*3f70*/  IMAD.MOV.U32 R8, RZ, RZ, 0xffff ;  /* 0x0000ffffff087424 */ /* 0x000fe200078e00ff */
[----:B------:R-:W-:Y:S01]  /*3f80*/  PRMT R4, R4, 0x654, R5 ;  /* 0x0000065404047816 */ /* 0x000fe20000000005 */
[----:B------:R-:W-:Y:S02]  /*3f90*/  IMAD.MOV.U32 R6, RZ, RZ, 0x4 ;  /* 0x00000004ff067424 */ /* 0x000fe400078e00ff */
[----:B------:R-:W-:Y:S01]  /*3fa0*/  IMAD.SHL.U32 R9, R11, 0x20, RZ ;  /* 0x000000200b097824 */ /* 0x000fe200078e00ff */
[----:B------:R-:W-:Y:S02]  /*3fb0*/  MOV R5, UR4 ;  /* 0x0000000400057c02 */ /* 0x000fe40008000f00 */
[-C--:B------:R-:W-:Y:S01]  /*3fc0*/  SHF.L.U32 R8, R8, R11.reuse, RZ ;  /* 0x0000000b08087219 */ /* 0x080fe200000006ff */
[----:B------:R2:W-:Y:S01]  /*3fd0*/  SYNCS.ARRIVE.TRANS64.RED RZ, [UR4], R6 ;  /* 0x00000006ffff79a7 */ /* 0x0005e20008000404 */
[----:B------:R-:W-:Y:S01]  /*3fe0*/  SHF.L.U32 R7, R0, R11, RZ ;  /* 0x0000000b00077219 */ /* 0x000fe200000006ff */
[----:B------:R2:W-:Y:S04]  /*3ff0*/  STS [UR6+0x240], R9 ;  /* 0x00024009ff007988 */ /* 0x0005e80008000806 */
[----:B------:R2:W-:Y:S04]  /*4000*/  STAS [R4.64], R11 ;  /* 0x0000000b04007dbd */ /* 0x0005e8000c0008ff */
[----:B------:R2:W-:Y:S04]  /*4010*/  ATOMS.OR RZ, [UR5+0x14], R8 ;  /* 0x00001408ffff798c */ /* 0x0005e8000b000005 */
[----:B------:R2:W-:Y:S04]  /*4020*/  ATOMS.OR RZ, [UR5+0x18], R7 ;  /* 0x00001807ffff798c */ /* 0x0005e8000b000005 */
[----:B------:R2:W-:Y:S02]  /*4030*/  ATOMS.XOR RZ, [UR5+0x10], R0 ;  /* 0x00001000ffff798c */ /* 0x0005e4000b800005 */
.L_x_77:
[----:B-1----:R-:W-:Y:S05]  /*4040*/  BSYNC B0 ;  /* 0x0000000000007941 */ /* 0x002fea0003800000 */
.L_x_76:
[----:B------:R-:W-:Y:S05]  /*4050*/  BRA.U UP1, `(.L_x_82) ;  /* 0x00000001016c7547 */ /* 0x000fea000b800000 */
[----:B------:R-:W-:-:S03]  /*4060*/  UMOV UR4, 0xffffffff ;  /* 0xffffffff00047882 */ /* 0x000fc60000000000 */
[----:B------:R-:W-:Y:S05]  /*4070*/  BRA.DIV UR4, `(.L_x_83) ;  /* 0x0000009204a47947 */ /* 0x000fea000b800000 */
[----:B------:R-:W-:-:S13]  /*4080*/  ELECT P0, URZ, PT ;  /* 0x0000000000ff782f */ /* 0x000fda0003800000 */
.L_x_216:
[----:B------:R-:W-:Y:S05]  /*4090*/  @!P0 BRA `(.L_x_82) ;  /* 0x00000000005c8947 */ /* 0x000fea0003800000 */
[----:B--2---:R-:W2:Y:S02]  /*40a0*/  LDS R5, [UR5+0x10] ;  /* 0x00001005ff057984 */ /* 0x004ea40008000800 */
[----:B--2---:R-:W-:-:S04]  /*40b0*/  SHF.L.U32 R5, R5, 0x1f, RZ ;  /* 0x0000001f05057819 */ /* 0x004fc800000006ff */
[----:B------:R-:W2:Y:S02]  /*40c0*/  SYNCS.PHASECHK.TRANS64.TRYWAIT P0, [UR5+0x8], R5 ;  /* 0x00000805ff0075a7 */ /* 0x000ea40008001105 */
[----:B--2---:R-:W-:Y:S05]  /*40d0*/  @P0 BRA `(.L_x_84) ;  /* 0x0000000000080947 */ /* 0x004fea0003800000 */
[----:B------:R-:W2:Y:S02]  /*40e0*/  SYNCS.PHASECHK.TRANS64.TRYWAIT P0, [UR5+0x8], R5 ;  /* 0x00000805ff0075a7 */ /* 0x000ea40008001105 */
[----:B--2---:R-:W-:Y:S05]  /*40f0*/  @!P0 BRA `(.L_x_85) ;  /* 0x0000009000a88947 */ /* 0x004fea0003800000 */
.L_x_84:
[----:B------:R-:W3:Y:S01]  /*4100*/  LDS R7, [UR6+0x240] ;  /* 0x00024006ff077984 */ /* 0x000ee20008000800 */
[----:B--2---:R-:W-:Y:S02]  /*4110*/  HFMA2 R0, -RZ, RZ, 0, 5.9604644775390625e-08 ;  /* 0x00000001ff007431 */ /* 0x004fe400000001ff */
[----:B------:R-:W-:Y:S01]  /*4120*/  IMAD.MOV.U32 R4, RZ, RZ, 0xffff ;  /* 0x0000ffffff047424 */ /* 0x000fe200078e00ff */
[----:B------:R-:W-:Y:S01]  /*4130*/  UPRMT UR4, UR29, 0x654, UR7 ;  /* 0x000006541d047896 */ /* 0x000fe20008000007 */
[----:B---3--:R-:W-:-:S03]  /*4140*/  IMAD.SHL.U32 R5, R7, 0x20, RZ ;  /* 0x0000002007057824 */ /* 0x008fc600078e00ff */
[-C--:B------:R-:W-:Y:S02]  /*4150*/  SHF.L.U32 R4, R4, R7.reuse, RZ ;  /* 0x0000000704047219 */ /* 0x080fe400000006ff */
[----:B------:R-:W-:Y:S01]  /*4160*/  SHF.L.U32 R7, R0, R7, RZ ;  /* 0x0000000700077219 */ /* 0x000fe200000006ff */
[----:B------:R3:W-:Y:S04]  /*4170*/  STS [UR6+0x240], R5 ;  /* 0x00024005ff007988 */ /* 0x0007e80008000806 */
[----:B------:R3:W-:Y:S04]  /*4180*/  ATOMS.OR RZ, [UR5+0x14], R4 ;  /* 0x00001404ffff798c */ /* 0x0007e8000b000005 */
[----:B------:R3:W-:Y:S01]  /*4190*/  ATOMS.OR RZ, [UR5+0x18], R7 ;  /* 0x00001807ffff798c */ /* 0x0007e2000b000005 */
[----:B------:R-:W-:Y:S03]  /*41a0*/  SYNCS.ARRIVE.TRANS64.RED.A1T0 RZ, [UR4], RZ ;  /* 0x000000ffffff79a7 */ /* 0x000fe60008100404 */
[----:B------:R3:W-:Y:S01]  /*41b0*/  ATOMS.XOR RZ, [UR5+0x10], R0 ;  /* 0x00001000ffff798c */ /* 0x0007e2000b800005 */
[----:B------:R-:W-:Y:S05]  /*41c0*/  BRA `(.L_x_82) ;  /* 0x0000000000107947 */ /* 0x000fea0003800000 */
.L_x_75:
[----:B------:R-:W-:Y:S02]  /*41d0*/  MOV R0, 0xffffffff ;  /* 0xffffffff00007802 */ /* 0x000fe40000000f00 */
[----:B------:R-:W-:-:S03]  /*41e0*/  MOV R4, 0x4210 ;  /* 0x0000421000047802 */ /* 0x000fc60000000f00 */
[----:B------:R2:W-:Y:S04]  /*41f0*/  STS [UR6+0x240], R0 ;  /* 0x00024000ff007988 */ /* 0x0005e80008000806 */
[----:B-12--5:R-:W-:Y:S05]  /*4200*/  CALL.REL.NOINC `($__internal_1_$__cuda_sm10x_tcgen05_guardrail_trap_phase_invalid_during_alloc) ;  /* 0x0000009800487944 */ /* 0x026fea0003c00000 */
.L_x_82:
[----:B------:R-:W-:Y:S05]  /*4210*/  WARPSYNC.ALL ;  /* 0x0000000000007948 */ /* 0x000fea0003800000 */
[----:B------:R-:W4:Y:S01]  /*4220*/  S2UR UR4, SR_CgaCtaId ;  /* 0x00000000000479c3 */ /* 0x000f220000008800 */
[----:B------:R-:W-:Y:S01]  /*4230*/  UMOV UR13, 0x400 ;  /* 0x00000400000d7882 */ /* 0x000fe20000000000 */
[----:B------:R-:W-:-:S06]  /*4240*/  NOP ;  /* 0x0000000000007918 */ /* 0x000fcc0000000000 */
[----:B------:R-:W-:Y:S06]  /*4250*/  BAR.ARV 0x6, 0xa0 ;  /* 0x0182800000007b1d */ /* 0x000fec0000002000 */
[----:B------:R-:W1:Y:S01]  /*4260*/  LDCU UR6, c[0x0][0x38c] ;  /* 0x00007180ff0677ac */ /* 0x000e620008000800 */
[----:B------:R-:W-:Y:S01]  /*4270*/  LOP3.LUT R3, R3, 0xffff, RZ, 0xc0, !PT ;  /* 0x0000ffff03037812 */ /* 0x000fe200078ec0ff */
[----:B--2---:R-:W-:Y:S01]  /*4280*/  IMAD.MOV.U32 R9, RZ, RZ, 0x1 ;  /* 0x00000001ff097424 */ /* 0x004fe200078e00ff */
[----:B------:R-:W-:Y:S01]  /*4290*/  LOP3.LUT R2, R2, 0xffff, RZ, 0xc0, !PT ;  /* 0x0000ffff02027812 */ /* 0x000fe200078ec0ff */
[----:B------:R-:W-:Y:S01]  /*42a0*/  IMAD.MOV.U32 R8, RZ, RZ, RZ ;  /* 0x000000ffff087224 */ /* 0x000fe200078e00ff */
[----:B------:R-:W-:Y:S01]  /*42b0*/  R2UR UR16, R3 ;  /* 0x00000000031072ca */ /* 0x000fe200000e0000 */
[----:B------:R-:W-:Y:S01]  /*42c0*/  UMOV UR20, URZ ;  /* 0x000000ff00147c82 */ /* 0x000fe20008000000 */
[----:B------:R-:W-:-:S02]  /*42d0*/  R2UR UR24, R2 ;  /* 0x00000000021872ca */ /* 0x000fc400000e0000 */
[----:B------:R-:W-:Y:S01]  /*42e0*/  CS2R R2, SRZ ;  /* 0x0000000000027805 */ /* 0x000fe2000001ff00 */
[----:B------:R-:W-:Y:S01]  /*42f0*/  UMOV UR10, URZ ;  /* 0x000000ff000a7c82 */ /* 0x000fe20008000000 */
[----:B----4-:R-:W-:Y:S02]  /*4300*/  ULEA UR13, UR4, UR13, 0x18 ;  /* 0x0000000d040d7291 */ /* 0x010fe4000f8ec0ff */
[----:B------:R-:W-:Y:S02]  /*4310*/  UISETP.NE.AND UP3, UPT, UR28, URZ, UPT ;  /* 0x000000ff1c00728c */ /* 0x000fe4000bf65270 */
[----:B------:R-:W-:Y:S02]  /*4320*/  UIADD3 UR5, UPT, UPT, UR13, 0xc600, URZ ;  /* 0x0000c6000d057890 */ /* 0x000fe4000fffe0ff */
[----:B------:R-:W-:Y:S02]  /*4330*/  UIADD3 UR4, UPT, UPT, UR13, 0x22600, URZ ;  /* 0x000226000d047890 */ /* 0x000fe4000fffe0ff */
[----:B-1----:R-:W-:Y:S01]  /*4340*/  UIADD3 UR6, UPT, UPT, UR6, 0x1f, URZ ;  /* 0x0000001f06067890 */ /* 0x002fe2000fffe0ff */
[----:B---3--:R-:W1:Y:S01]  /*4350*/  LDS R0, [UR13+0x240] ;  /* 0x0002400dff007984 */ /* 0x008e620008000800 */
[----:B------:R-:W-:-:S02]  /*4360*/  USHF.R.U32.HI UR5, URZ, 0x4, UR5 ;  /* 0x00000004ff057899 */ /* 0x000fc40008011605 */
[----:B------:R-:W-:Y:S02]  /*4370*/  USHF.R.S32.HI UR21, URZ, 0x1f, UR6 ;  /* 0x0000001fff157899 */ /* 0x000fe40008011406 */
[----:B------:R-:W-:Y:S02]  /*4380*/  USHF.R.U32.HI UR4, URZ, 0x4, UR4 ;  /* 0x00000004ff047899 */ /* 0x000fe40008011604 */
[----:B------:R-:W-:Y:S02]  /*4390*/  ULEA.HI UR21, UR21, UR6, URZ, 0x5 ;  /* 0x0000000615157291 */ /* 0x000fe4000f8f28ff */
[----:B------:R-:W-:Y:S02]  /*43a0*/  ULOP3.LUT UR5, UR5, 0x3fff, URZ, 0xc0, !UPT ;  /* 0x00003fff05057892 */ /* 0x000fe4000f8ec0ff */
[----:B------:R-:W-:Y:S02]  /*43b0*/  USHF.R.S32.HI UR21, URZ, 0x5, UR21 ;  /* 0x00000005ff157899 */ /* 0x000fe40008011415 */
[----:B------:R-:W-:-:S02]  /*43c0*/  ULOP3.LUT UR18, UR4, 0x3fff, URZ, 0xc0, !UPT ;  /* 0x00003fff04127892 */ /* 0x000fc4000f8ec0ff */
[----:B------:R-:W-:Y:S02]  /*43d0*/  UISETP.LT.AND UP0, UPT, UR21, 0x1, UPT ;  /* 0x000000011500788c */ /* 0x000fe4000bf01270 */
[----:B------:R-:W-:Y:S02]  /*43e0*/  ULOP3.LUT UR17, UR5, 0x10000, URZ, 0xfc, !UPT ;  /* 0x0001000005117892 */ /* 0x000fe4000f8efcff */
[----:B------:R-:W-:Y:S02]  /*43f0*/  ULOP3.LUT UR18, UR18, 0x10000, URZ, 0xfc, !UPT ;  /* 0x0001000012127892 */ /* 0x000fe4000f8efcff */
[----:B------:R-:W-:Y:S01]  /*4400*/  USEL UR25, UR21, 0x1, !UP0 ;  /* 0x0000000115197887 */ /* 0x000fe2000c000000 */
[----:B------:R-:W-:Y:S01]  /*4410*/  UMOV UR11, URZ ;  /* 0x000000ff000b7c82 */ /* 0x000fe20008000000 */
[----:B------:R-:W-:Y:S01]  /*4420*/  UMOV UR22, 0x0 ;  /* 0x0000000000167882 */ /* 0x000fe20000000000 */
[----:B------:R-:W-:Y:S01]  /*4430*/  UMOV UR23, 0x10400490 ;  /* 0x1040049000177882 */ /* 0x000fe20000000000 */
[----:B-1----:R-:W-:-:S15]  /*4440*/  R2UR UR26, R0 ;  /* 0x00000000001a72ca */ /* 0x002fde00000e0000 */
.L_x_93:
[C---:B------:R-:W-:Y:S02]  /*4450*/  LEA R0, R8.reuse, UR13, 0x3 ;  /* 0x0000000d08007c11 */ /* 0x040fe4000f8e18ff */
[----:B------:R-:W-:Y:S02]  /*4460*/  SHF.L.U32 R5, R3, 0x1f, RZ ;  /* 0x0000001f03057819 */ /* 0x000fe400000006ff */
[----:B------:R-:W-:Y:S02]  /*4470*/  LEA R4, R8, UR13, 0x4 ;  /* 0x0000000d08047c11 */ /* 0x000fe4000f8e20ff */
[----:B------:R-:W1:Y:S02]  /*4480*/  SYNCS.PHASECHK.TRANS64.TRYWAIT P0, [R0+URZ+0x1b0], R5 ;  /* 0x0001b005000075a7 */ /* 0x000e6400080011ff */
[----:B-1-3--:R-:W-:Y:S05]  /*4490*/  @!P0 BRA `(.L_x_86) ;  /* 0x0000008c00d88947 */ /* 0x00afea0003800000 */
.L_x_217:
[----:B-1----:R-:W1:Y:S01]  /*44a0*/  LDS.128 R4, [R4+0x220] ;  /* 0x0002200004047984 */ /* 0x002e620000000c00 */
[----:B------:R-:W-:Y:S02]  /*44b0*/  VIADD R0, R0, 0x1c0 ;  /* 0x000001c000007836 */ /* 0x000fe40000000000 */
[----:B------:R-:W-:Y:S01]  /*44c0*/  VIADD R8, R8, 0x1 ;  /* 0x0000000108087836 */ /* 0x000fe20000000000 */
[----:B------:R-:W-:Y:S01]  /*44d0*/  @!PT LDS RZ, [RZ] ;  /* 0x00000000fffff984 */ /* 0x000fe20000000800 */
[----:B------:R-:W-:Y:S01]  /*44e0*/  @!PT LDS RZ, [RZ] ;  /* 0x00000000fffff984 */ /* 0x000fe20000000800 */
[----:B------:R-:W-:Y:S01]  /*44f0*/  @!PT LDS RZ, [RZ] ;  /* 0x00000000fffff984 */ /* 0x000fe20000000800 */
[----:B------:R-:W-:Y:S01]  /*4500*/  @!PT LDS RZ, [RZ] ;  /* 0x00000000fffff984 */ /* 0x000fe20000000800 */
[----:B------:R2:W-:Y:S06]  /*4510*/  MEMBAR.ALL.CTA ;  /* 0x0000000000007992 */ /* 0x0005ec0000008000 */
[----:B--2---:R-:W2:Y:S01]  /*4520*/  FENCE.VIEW.ASYNC.S ;  /* 0x00000000000073c6 */ /* 0x004ea20000000000 */
[----:B------:R-:W-:-:S04]  /*4530*/  PRMT R0, RZ, 0x654, R0 ;  /* 0x00000654ff007816 */ /* 0x000fc80000000000 */
[----:B--2---:R2:W-:Y:S01]  /*4540*/  SYNCS.ARRIVE.TRANS64.RED.A1T0 RZ, [R0+URZ], RZ ;  /* 0x000000ff00ff79a7 */ /* 0x0045e200081004ff */
[----:B-1----:R-:W-:Y:S01]  /*4550*/  LOP3.LUT P1, RZ, R6, 0x1, RZ, 0xc0, !PT ;  /* 0x0000000106ff7812 */ /* 0x002fe2000782c0ff */
[----:B--2---:R-:W-:-:S12]  /*4560*/  BRA.U UP3, `(.L_x_87) ;  /* 0x0000000103cc7547 */ /* 0x004fd8000b800000 */
[----:B------:R-:W1:Y:S01]  /*4570*/  LDCU UR4, c[0x0][0x38c] ;  /* 0x00007180ff0477ac */ /* 0x000e620008000800 */
[----:B------:R-:W-:Y:S02]  /*4580*/  PLOP3.LUT P2, PT, PT, PT, PT, 0x80, 0x8 ;  /* 0x000000000008781c */ /* 0x000fe40003f4f070 */
[----:B------:R-:W-:Y:S01]  /*4590*/  SHF.L.U32 R5, R9, 0x1f, RZ ;  /* 0x0000001f09057819 */ /* 0x000fe200000006ff */
[----:B------:R-:W-:Y:S02]  /*45a0*/  ULEA UR19, UR20, UR13, 0x3 ;  /* 0x0000000d14137291 */ /* 0x000fe4000f8e18ff */
[----:B-1----:R-:W-:-:S06]  /*45b0*/  UISETP.GE.AND UP0, UPT, UR4, 0x1, UPT ;  /* 0x000000010400788c */ /* 0x002fcc000bf06270 */
[----:B------:R-:W-:-:S05]  /*45c0*/  PLOP3.LUT P0, PT, PT, PT, UP0, 0x80, 0x8 ;  /* 0x000000000008781c */ /* 0x000fca0003f0f008 */
[----:B------:R-:W-:-:S08]  /*45d0*/  @UP0 ULEA UR4, UR10, UR13, 0x3 ;  /* 0x0000000d0a040291 */ /* 0x000fd0000f8e18ff */
[----:B------:R-:W-:-:S04]  /*45e0*/  @P0 SHF.L.U32 R0, R2, 0x1f, RZ ;  /* 0x0000001f02000819 */ /* 0x000fc800000006ff */
[----:B------:R1:W2:Y:S01]  /*45f0*/  @P0 SYNCS.PHASECHK.TRANS64.TRYWAIT P2, [UR4], R0 ;  /* 0x00000000ff0005a7 */ /* 0x0002a20008041104 */
[----:B------:R-:W3:Y:S02]  /*4600*/  SYNCS.PHASECHK.TRANS64.TRYWAIT P0, [UR19+0x1e0], R5 ;  /* 0x0001e005ff0075a7 */ /* 0x000ee40008001113 */
[----:B-123--:R-:W-:Y:S05]  /*4610*/  @!P0 BRA `(.L_x_88) ;  /* 0x0000008c008c8947 */ /* 0x00efea0003800000 */
.L_x_219:
[----:B------:R-:W-:Y:S01]  /*4620*/  UMOV UR14, UR11 ;  /* 0x0000000b000e7c82 */ /* 0x000fe20008000000 */
[----:B------:R-:W-:Y:S05]  /*4630*/  BRA.U !UP0, `(.L_x_89) ;  /* 0x0000000108887547 */ /* 0x000fea000b800000 */
[----:B------:R-:W-:Y:S02]  /*4640*/  UIADD3 UR14, UPT, UPT, UR25, UR11, URZ ;  /* 0x0000000b190e7290 */ /* 0x000fe4000fffe0ff */
[----:B------:R-:W-:Y:S02]  /*4650*/  ULEA UR15, UR20, UR26, 0x8 ;  /* 0x0000001a140f7291 */ /* 0x000fe4000f8e40ff */
[----:B------:R-:W-:Y:S01]  /*4660*/  UPLOP3.LUT UP2, UPT, UPT, UPT, UPT, 0x40, 0x4 ;  /* 0x000000000004789c */ /* 0x000fe20003f4e870 */
[----:B------:R-:W-:Y:S01]  /*4670*/  UMOV UR12, UR21 ;  /* 0x00000015000c7c82 */ /* 0x000fe20008000000 */
[----:B------:R-:W-:-:S09]  /*4680*/  UMOV UR5, UR10 ;  /* 0x0000000a00057c82 */ /* 0x000fd20008000000 */
.L_x_92:
[----:B--2---:R-:W-:Y:S01]  /*4690*/  ULEA UR6, UR5, UR13, 0x3 ;  /* 0x0000000d05067291 */ /* 0x004fe2000f8e18ff */
[----:B---3--:R-:W-:Y:S11]  /*46a0*/  @P2 BRA `(.L_x_90) ;  /* 0x00000000000c2947 */ /* 0x008ff60003800000 */
[----:B-1----:R-:W-:Y:S04]  /*46b0*/  SHF.L.U32 R5, R2, 0x1f, RZ ;  /* 0x0000001f02057819 */ /* 0x002fe800000006ff */
[----:B------:R-:W1:Y:S02]  /*46c0*/  SYNCS.PHASECHK.TRANS64.TRYWAIT P0, [UR6], R5 ;  /* 0x00000005ff0075a7 */ /* 0x000e640008001106 */
[----:B-1----:R-:W-:Y:S05]  /*46d0*/  @!P0 BRA `(.L_x_91) ;  /* 0x0000008c00748947 */ /* 0x002fea0003800000 */
.L_x_90:
[----:B------:R-:W-:Y:S01]  /*46e0*/  UISETP.NE.AND UP0, UPT, UR12, 0x1, UPT ;  /* 0x000000010c00788c */ /* 0x000fe2000bf05270 */
[----:B------:R-:W-:Y:S01]  /*46f0*/  PLOP3.LUT P2, PT, PT, PT, PT, 0x80, 0x8 ;  /* 0x000000000008781c */ /* 0x000fe20003f4f070 */
[----:B------:R-:W-:Y:S02]  /*4700*/  UIADD3 UR4, UPT, UPT, UR5, 0x1, URZ ;  /* 0x0000000105047890 */ /* 0x000fe4000fffe0ff */
[----:B------:R-:W-:Y:S02]  /*4710*/  ULEA UR8, UR5, UR18, 0x8 ;  /* 0x0000001205087291 */ /* 0x000fe4000f8e40ff */
[----:B------:R-:W-:Y:S01]  /*4720*/  UISETP.NE.AND UP1, UPT, UR4, 0x16, UPT ;  /* 0x000000160400788c */ /* 0x000fe2000bf25270 */
[----:B------:R-:W-:Y:S01]  /*4730*/  PLOP3.LUT P0, PT, PT, PT, UP0, 0x80, 0x8 ;  /* 0x000000000008781c */ /* 0x000fe20003f0f008 */
[----:B------:R-:W-:Y:S02]  /*4740*/  UIADD3 UR11, UPT, UPT, UR11, 0x1, URZ ;  /* 0x000000010b0b7890 */ /* 0x000fe4000fffe0ff */
[----:B------:R-:W-:Y:S02]  /*4750*/  USEL UR7, URZ, 0x1, UP1 ;  /* 0x00000001ff077887 */ /* 0x000fe40008800000 */
[----:B------:R-:W-:Y:S01]  /*4760*/  USEL UR10, UR4, URZ, UP1 ;  /* 0x000000ff040a7287 */ /* 0x000fe20008800000 */
[----:B------:R-:W-:Y:S01]  /*4770*/  UMOV UR9, 0xc0004010 ;  /* 0xc000401000097882 */ /* 0x000fe20000000000 */
[----:B------:R-:W-:Y:S02]  /*4780*/  UIADD3 UR12, UPT, UPT, UR12, -0x1, URZ ;  /* 0xffffffff0c0c7890 */ /* 0x000fe4000fffe0ff */
[----:B------:R-:W-:Y:S01]  /*4790*/  LOP3.LUT R2, R2, UR7, RZ, 0x3c, !PT ;  /* 0x0000000702027c12 */ /* 0x000fe2000f8e3cff */
[----:B------:R-:W-:Y:S01]  /*47a0*/  @UP0 ULEA UR4, UR10, UR13, 0x3 ;  /* 0x0000000d0a040291 */ /* 0x000fe2000f8e18ff */
[----:B------:R-:W-:Y:S02]  /*47b0*/  UMOV UR7, 0xc0004010 ;  /* 0xc000401000077882 */ /* 0x000fe40000000000 */
[----:B-1----:R-:W-:Y:S01]  /*47c0*/  @P0 SHF.L.U32 R0, R2, 0x1f, RZ ;  /* 0x0000001f02000819 */ /* 0x002fe200000006ff */
[----:B------:R-:W-:Y:S05]  /*47d0*/  UISETP.NE.AND UP0, UPT, UR11, UR14, UPT ;  /* 0x0000000e0b00728c */ /* 0x000fea000bf05270 */
[----:B------:R2:W3:Y:S01]  /*47e0*/  @P0 SYNCS.PHASECHK.TRANS64.TRYWAIT P2, [UR4], R0 ;  /* 0x00000000ff0005a7 */ /* 0x0004e20008041104 */
[----:B------:R-:W-:Y:S02]  /*47f0*/  UIADD3 UR4, UPT, UPT, UR6, 0xb0, URZ ;  /* 0x000000b006047890 */ /* 0x000fe4000fffe0ff */
[----:B------:R-:W-:Y:S03]  /*4800*/  ULEA UR6, UR5, UR17, 0x8 ;  /* 0x0000001105067291 */ /* 0x000fe6000f8e40ff */
[----:B------:R-:W-:Y:S06]  /*4810*/  UMOV UR5, UR10 ;  /* 0x0000000a00057c82 */ /* 0x000fec0008000000 */
[----:B------:R2:W-:Y:S01]  /*4820*/  UTCQMMA.2CTA gdesc[UR6], gdesc[UR8], tmem[UR15], tmem[UR22], idesc[UR23], UP2 ;  /* 0x00ff1608060075ea */ /* 0x0005e2000920030f */
[----:B------:R-:W-:Y:S01]  /*4830*/  UPLOP3.LUT UP2, UPT, UPT, UPT, UPT, 0x80, 0x8 ;  /* 0x000000000008789c */ /* 0x000fe20003f4f070 */
[----:B------:R2:W-:Y:S01]  /*4840*/  UTCBAR.2CTA.MULTICAST [UR4], URZ, UR16 ;  /* 0x000000ff040073e9 */ /* 0x0005e20008200810 */
[----:B------:R-:W-:Y:S09]  /*4850*/  BRA.U UP0, `(.L_x_92) ;  /* 0xfffffffd008c7547 */ /* 0x000ff2000b83ffff */
.L_x_89:
[----:B--2---:R-:W-:Y:S01]  /*4860*/  UIADD3 UR4, UPT, UPT, UR19, 0x1d0, URZ ;  /* 0x000001d013047890 */ /* 0x004fe2000fffe0ff */
[----:B------:R-:W-:-:S08]  /*4870*/  UMOV UR11, UR14 ;  /* 0x0000000e000b7c82 */ /* 0x000fd00008000000 */
[----:B------:R2:W-:Y:S01]  /*4880*/  UTCBAR.2CTA.MULTICAST [UR4], URZ, UR24 ;  /* 0x000000ff040073e9 */ /* 0x0005e20008200818 */
[----:B------:R-:W-:Y:S02]  /*4890*/  NOP ;  /* 0x0000000000007918 */ /* 0x000fe40000000000 */
.L_x_87:
[----:B--2---:R-:W-:Y:S01]  /*48a0*/  UIADD3 UR4, UPT, UPT, UR20, 0x1, URZ ;  /* 0x0000000114047890 */ /* 0x004fe2000fffe0ff */
[----:B------:R-:W-:-:S03]  /*48b0*/  ISETP.NE.AND P0, PT, R8, 0x2, PT ;  /* 0x000000020800780c */ /* 0x000fc60003f05270 */
[----:B------:R-:W-:Y:S01]  /*48c0*/  UISETP.NE.AND UP0, UPT, UR4, 0x2, UPT ;  /* 0x000000020400788c */ /* 0x000fe2000bf05270 */
[----:B-1----:R-:W-:Y:S02]  /*48d0*/  SEL R0, RZ, 0x1, P0 ;  /* 0x00000001ff007807 */ /* 0x002fe40000000000 */
[----:B------:R-:W-:Y:S01]  /*48e0*/  SEL R8, R8, RZ, P0 ;  /* 0x000000ff08087207 */ /* 0x000fe20000000000 */
[----:B------:R-:W-:Y:S01]  /*48f0*/  USEL UR5, URZ, 0x1, UP0 ;  /* 0x00000001ff057887 */ /* 0x000fe20008000000 */
[----:B------:R-:W-:Y:S01]  /*4900*/  LOP3.LUT R3, R3, R0, RZ, 0x3c, !PT ;  /* 0x0000000003037212 */ /* 0x000fe200078e3cff */
[----:B------:R-:W-:-:S04]  /*4910*/  USEL UR20, UR4, URZ, UP0 ;  /* 0x000000ff04147287 */ /* 0x000fc80008000000 */
[----:B------:R-:W-:Y:S01]  /*4920*/  LOP3.LUT R9, R9, UR5, RZ, 0x3c, !PT ;  /* 0x0000000509097c12 */ /* 0x000fe2000f8e3cff */
[----:B------:R-:W-:Y:S07]  /*4930*/  @P1 BRA `(.L_x_93) ;  /* 0xfffffff800c41947 */ /* 0x000fee000383ffff */
[----:B------:R-:W1:Y:S01]  /*4940*/  S2UR UR8, SR_CgaCtaId ;  /* 0x00000000000879c3 */ /* 0x000e620000008800 */
[----:B------:R-:W-:Y:S01]  /*4950*/  ELECT P0, URZ, PT ;  /* 0x0000000000ff782f */ /* 0x000fe20003800000 */
[----:B------:R-:W-:Y:S01]  /*4960*/  HFMA2 R0, -RZ, RZ, 0, 5.9604644775390625e-08 ;  /* 0x00000001ff007431 */ /* 0x000fe200000001ff */
[----:B------:R-:W-:-:S05]  /*4970*/  UMOV UR4, 0x40 ;  /* 0x0000004000047882 */ /* 0x000fca0000000000 */
[----:B------:R-:W-:Y:S01]  /*4980*/  UVIRTCOUNT.DEALLOC.SMPOOL 0x80 ;  /* 0x000000800000784c */ /* 0x000fe20000000000 */
[----:B------:R-:W-:Y:S02]  /*4990*/  UISETP.NE.AND UP0, UPT, UR28, URZ, UPT ;  /* 0x000000ff1c00728c */ /* 0x000fe4000bf05270 */
[----:B-1----:R-:W-:-:S09]  /*49a0*/  ULEA UR8, UR8, UR4, 0x18 ;  /* 0x0000000408087291 */ /* 0x002fd2000f8ec0ff */
[----:B------:R1:W-:Y:S01]  /*49b0*/  @P0 STS.U8 [UR8+0x1c], R0 ;  /* 0x00001c00ff000988 */ /* 0x0003e20008000008 */
[----:B------:R-:W-:Y:S05]  /*49c0*/  BRA.U UP0, `(.L_x_94) ;  /* 0x0000000100587547 */ /* 0x000fea000b800000 */
[----:B------:R-:W-:Y:S01]  /*49d0*/  UIADD3 UR5, UPT, UPT, UR13, 0x1e0, URZ ;  /* 0x000001e00d057890 */ /* 0x000fe2000fffe0ff */
[----:B------:R-:W-:-:S03]  /*49e0*/  SHF.L.U32 R3, R9, 0x1f, RZ ;  /* 0x0000001f09037819 */ /* 0x000fc600000006ff */
[----:B------:R-:W-:-:S09]  /*49f0*/  ULEA UR4, UR20, UR5, 0x3 ;  /* 0x0000000514047291 */ /* 0x000fd2000f8e18ff */
[----:B------:R-:W2:Y:S02]  /*4a00*/  SYNCS.PHASECHK.TRANS64.TRYWAIT P0, [UR4], R3 ;  /* 0x00000003ff0075a7 */ /* 0x000ea40008001104 */
[----:B--2---:R-:W-:Y:S05]  /*4a10*/  @!P0 BRA `(.L_x_95) ;  /* 0x0000008800bc8947 */ /* 0x004fea0003800000 */
.L_x_222:
[----:B------:R-:W-:-:S04]  /*4a20*/  UIADD3 UR4, UPT, UPT, UR20, 0x1, URZ ;  /* 0x0000000114047890 */ /* 0x000fc8000fffe0ff */
[----:B------:R-:W-:-:S04]  /*4a30*/  UISETP.NE.AND UP1, UPT, UR4, 0x2, UPT ;  /* 0x000000020400788c */ /* 0x000fc8000bf25270 */
[----:B------:R-:W-:Y:S02]  /*4a40*/  USEL UR6, URZ, 0x1, UP1 ;  /* 0x00000001ff067887 */ /* 0x000fe40008800000 */
[----:B------:R-:W-:-:S04]  /*4a50*/  USEL UR4, UR4, URZ, UP1 ;  /* 0x000000ff04047287 */ /* 0x000fc80008800000 */
[----:B------:R-:W-:Y:S01]  /*4a60*/  ULEA UR4, UR4, UR5, 0x3 ;  /* 0x0000000504047291 */ /* 0x000fe2000f8e18ff */
[----:B-1----:R-:W-:-:S04]  /*4a70*/  LOP3.LUT R3, R9, UR6, RZ, 0x3c, !PT ;  /* 0x0000000609037c12 */ /* 0x002fc8000f8e3cff */
[----:B------:R-:W-:Y:S01]  /*4a80*/  SHF.L.U32 R3, R3, 0x1f, RZ ;  /* 0x0000001f03037819 */ /* 0x000fe200000006ff */
[----:B------:R-:W-:-:S04]  /*4a90*/  IMAD.U32 R0, RZ, RZ, UR4 ;  /* 0x00000004ff007e24 */ /* 0x000fc8000f8e00ff */
[----:B------:R1:W2:Y:S03]  /*4aa0*/  SYNCS.PHASECHK.TRANS64.TRYWAIT P0, [R0+URZ], R3 ;  /* 0x00000003000075a7 */ /* 0x0002a600080011ff */
[----:B--2---:R-:W-:Y:S05]  /*4ab0*/  @!P0 NANOSLEEP.SYNCS 0x989680 ;  /* 0x009896800000895d */ /* 0x004fea0003900000 */
[----:B------:R-:W2:Y:S02]  /*4ac0*/  @!P0 SYNCS.PHASECHK.TRANS64 P0, [R0+URZ], R3 ;  /* 0x00000003000085a7 */ /* 0x000ea400080010ff */
[----:B--2---:R-:W-:Y:S05]  /*4ad0*/  @P0 BRA `(.L_x_96) ;  /* 0x0000000000200947 */ /* 0x004fea0003800000 */
.L_x_97:
[----:B--2---:R2:W4:Y:S02]  /*4ae0*/  SYNCS.PHASECHK.TRANS64.TRYWAIT P0, [R0+URZ], R3 ;  /* 0x00000003000075a7 */ /* 0x00452400080011ff */
[----:B----4-:R-:W-:Y:S05]  /*4af0*/  @!P0 NANOSLEEP.SYNCS 0x989680 ;  /* 0x009896800000895d */ /* 0x010fea0003900000 */
[----:B------:R-:W4:Y:S02]  /*4b00*/  @!P0 SYNCS.PHASECHK.TRANS64 P0, [R0+URZ], R3 ;  /* 0x00000003000085a7 */ /* 0x000f2400080010ff */
[----:B----4-:R-:W-:Y:S05]  /*4b10*/  @!P0 BRA `(.L_x_97) ;  /* 0xfffffffc00f08947 */ /* 0x010fea000383ffff */
[----:B------:R-:W-:Y:S05]  /*4b20*/  BRA `(.L_x_96) ;  /* 0x00000000000c7947 */ /* 0x000fea0003800000 */
.L_x_94:
[----:B------:R-:W-:-:S04]  /*4b30*/  UIADD3 UR4, UPT, UPT, UR13, 0x210, URZ ;  /* 0x000002100d047890 */ /* 0x000fc8000fffe0ff */
[----:B------:R-:W-:-:S09]  /*4b40*/  UPRMT UR4, UR29, 0x654, UR4 ;  /* 0x000006541d047896 */ /* 0x000fd20008000004 */
[----:B------:R-:W-:Y:S03]  /*4b50*/  SYNCS.ARRIVE.TRANS64.RED.A1T0 RZ, [UR4], RZ ;  /* 0x000000ffffff79a7 */ /* 0x000fe60008100404 */
.L_x_96:
[----:B-12---:R-:W-:Y:S01]  /*4b60*/  SHF.L.U32 R3, RZ, 0x1f, RZ ;  /* 0x0000001fff037819 */ /* 0x006fe200000006ff */
[----:B------:R-:W-:Y:S01]  /*4b70*/  UIADD3 UR4, UPT, UPT, UR13, 0x210, URZ ;  /* 0x000002100d047890 */ /* 0x000fe2000fffe0ff */
[----:B------:R-:W-:Y:S02]  /*4b80*/  PLOP3.LUT P0, PT, PT, PT, UP0, 0x80, 0x8 ;  /* 0x000000000008781c */ /* 0x000fe40003f0f008 */
[----:B------:R-:W1:Y:S02]  /*4b90*/  SYNCS.PHASECHK.TRANS64.TRYWAIT P1, [UR13+0x210], R3 ;  /* 0x00021003ff0075a7 */ /* 0x000e64000802110d */
[----:B-1----:R-:W-:Y:S09]  /*4ba0*/  @!P1 BRA `(.L_x_98) ;  /* 0x0000008800709947 */ /* 0x002ff20003800000 */
.L_x_224:
[----:B------:R-:W-:Y:S01]  /*4bb0*/  @!UP0 UPRMT UR4, UR29, 0x654, UR4 ;  /* 0x000006541d048896 */ /* 0x000fe20008000004 */
[----:B------:R-:W-:Y:S01]  /*4bc0*/  UMOV UR5, 0xffff ;  /* 0x0000ffff00057882 */ /* 0x000fe20000000000 */
[----:B------:R-:W-:-:S07]  /*4bd0*/  UMOV UR6, 0x1 ;  /* 0x0000000100067882 */ /* 0x000fce0000000000 */
[----:B------:R-:W-:Y:S01]  /*4be0*/  @!P0 SYNCS.ARRIVE.TRANS64.RED.A1T0 RZ, [UR4], RZ ;  /* 0x000000ffffff89a7 */ /* 0x000fe20008100404 */
[----:B------:R-:W-:Y:S01]  /*4bf0*/  NOP ;  /* 0x0000000000007918 */ /* 0x000fe20000000000 */
[----:B-1----:R-:W1:Y:S01]  /*4c00*/  LDS R0, [UR8+0x14] ;  /* 0x00001408ff007984 */ /* 0x002e620008000800 */
[----:B------:R-:W-:-:S04]  /*4c10*/  ULOP3.LUT UR4, UR26, 0xffff, URZ, 0xc0, !UPT ;  /* 0x0000ffff1a047892 */ /* 0x000fc8000f8ec0ff */
[----:B------:R-:W-:-:S04]  /*4c20*/  USHF.R.U32.HI UR4, URZ, 0x5, UR4 ;  /* 0x00000005ff047899 */ /* 0x000fc80008011604 */
[----:B------:R-:W-:Y:S02]  /*4c30*/  USHF.L.U32 UR5, UR5, UR4, URZ ;  /* 0x0000000405057299 */ /* 0x000fe400080006ff */
[----:B------:R-:W-:-:S04]  /*4c40*/  USHF.L.U32 UR4, UR6, UR4, URZ ;  /* 0x0000000406047299 */ /* 0x000fc800080006ff */
[----:B-1----:R-:W-:-:S04]  /*4c50*/  LOP3.LUT R0, R0, UR5, RZ, 0xc0, !PT ;  /* 0x0000000500007c12 */ /* 0x002fc8000f8ec0ff */
[----:B------:R-:W-:-:S13]  /*4c60*/  ISETP.NE.AND P0, PT, R0, UR5, PT ;  /* 0x0000000500007c0c */ /* 0x000fda000bf05270 */
[----:B------:R-:W-:Y:S05]  /*4c70*/  @P0 BRA `(.L_x_99) ;  /* 0x0000000000580947 */ /* 0x000fea0003800000 */
[----:B------:R-:W1:Y:S02]  /*4c80*/  LDS R0, [UR8+0x18] ;  /* 0x00001808ff007984 */ /* 0x000e640008000800 */
[----:B-1----:R-:W-:-:S04]  /*4c90*/  LOP3.LUT R0, R0, UR4, RZ, 0xc0, !PT ;  /* 0x0000000400007c12 */ /* 0x002fc8000f8ec0ff */
[----:B------:R-:W-:-:S13]  /*4ca0*/  ISETP.NE.AND P0, PT, R0, UR4, PT ;  /* 0x0000000400007c0c */ /* 0x000fda000bf05270 */
[----:B------:R-:W-:Y:S05]  /*4cb0*/  @P0 BRA `(.L_x_100) ;  /* 0x00000000003c0947 */ /* 0x000fea0003800000 */
[----:B------:R-:W1:Y:S01]  /*4cc0*/  S2R R2, SR_LANEID ;  /* 0x0000000000027919 */ /* 0x000e620000000000 */
[----:B------:R-:W-:Y:S01]  /*4cd0*/  ULOP3.LUT UR5, URZ, UR5, URZ, 0x33, !UPT ;  /* 0x00000005ff057292 */ /* 0x000fe2000f8e33ff */
[----:B------:R-:W-:Y:S01]  /*4ce0*/  LOP3.LUT R4, RZ, UR4, RZ, 0x33, !PT ;  /* 0x00000004ff047c12 */ /* 0x000fe2000f8e33ff */
[----:B------:R-:W-:Y:S02]  /*4cf0*/  VOTEU.ANY UR4, UPT, PT ;  /* 0x0000000000047886 */ /* 0x000fe400038e0100 */
[----:B------:R-:W-:Y:S01]  /*4d00*/  UFLO.U32 UR4, UR4 ;  /* 0x00000004000472bd */ /* 0x000fe200080e0000 */
[----:B------:R-:W2:Y:S01]  /*4d10*/  REDUX UR6, R4 ;  /* 0x00000000040673c4 */ /* 0x000ea20000000000 */
[----:B------:R-:W-:-:S06]  /*4d20*/  IMAD.U32 R0, RZ, RZ, UR5 ;  /* 0x00000005ff007e24 */ /* 0x000fcc000f8e00ff */
[----:B------:R4:W-:Y:S01]  /*4d30*/  UTCATOMSWS.AND URZ, UR5 ;  /* 0x0000000500ff79e3 */ /* 0x0009e20008000000 */
[----:B------:R-:W3:Y:S01]  /*4d40*/  REDUX UR7, R0 ;  /* 0x00000000000773c4 */ /* 0x000ee20000000000 */
[----:B-1----:R-:W-:Y:S01]  /*4d50*/  ISETP.EQ.U32.AND P0, PT, R2, UR4, PT ;  /* 0x0000000402007c0c */ /* 0x002fe2000bf02070 */
[----:B--2---:R-:W-:Y:S01]  /*4d60*/  IMAD.U32 R2, RZ, RZ, UR6 ;  /* 0x00000006ff027e24 */ /* 0x004fe2000f8e00ff */
[----:B---3--:R-:W-:-:S11]  /*4d70*/  MOV R3, UR7 ;  /* 0x0000000700037c02 */ /* 0x008fd60008000f00 */
[----:B------:R4:W-:Y:S04]  /*4d80*/  @P0 ATOMS.AND RZ, [UR8+0x14], R3 ;  /* 0x00001403ffff098c */ /* 0x0009e8000a800008 */
[----:B------:R4:W-:Y:S01]  /*4d90*/  @P0 ATOMS.AND RZ, [UR8+0x18], R2 ;  /* 0x00001802ffff098c */ /* 0x0009e2000a800008 */
[----:B------:R-:W-:Y:S05]  /*4da0*/  BRA `(.L_x_101) ;  /* 0x0000000000147947 */ /* 0x000fea0003800000 */
.L_x_100:
[----:B------:R-:W-:Y:S02]  /*4db0*/  MOV R2, 0x4dd0 ;  /* 0x00004dd000027802 */ /* 0x000fe40000000f00 */
[----:B---3-5:R-:W-:Y:S05]  /*4dc0*/  CALL.REL.NOINC `($__internal_0_$__cuda_sm10x_tcgen05_guardrail_trap_col_being_dealloced_not_returned_by_alloc) ;  /* 0x0000008c004c7944 */ /* 0x028fea0003c00000 */
[----:B------:R-:W-:Y:S05]  /*4dd0*/  BRA `(.L_x_101) ;  /* 0x0000000000087947 */ /* 0x000fea0003800000 */
.L_x_99:
[----:B------:R-:W-:Y:S02]  /*4de0*/  MOV R2, 0x4e00 ;  /* 0x00004e0000027802 */ /* 0x000fe40000000f00 */
[----:B---3-5:R-:W-:Y:S05]  /*4df0*/  CALL.REL.NOINC `($__internal_2_$__cuda_sm10x_tcgen05_guardrail_trap_unallocated_columns_being_dealloced) ;  /* 0x0000008c00587944 */ /* 0x028fea0003c00000 */
.L_x_101:
[----:B------:R-:W-:Y:S01]  /*4e00*/  NOP ;  /* 0x0000000000007918 */ /* 0x000fe20000000000 */
[----:B----4-:R-:W-:Y:S05]  /*4e10*/  EXIT ;  /* 0x000000000000794d */ /* 0x010fea0003800000 */
.L_x_74:
[----:B------:R-:W-:-:S09]  /*4e20*/  UISETP.NE.OR UP0, UPT, UR17, 0x3, !UP4 ;  /* 0x000000031100788c */ /* 0x000fd2000e705670 */
[----:B------:R-:W-:Y:S05]  /*4e30*/  BRA.U UP0, `(.L_x_102) ;  /* 0x0000001100547547 */ /* 0x000fea000b800000 */
[----:B------:R-:W2:Y:S01]  /*4e40*/  LDCU UR31, c[0x0][0x370] ;  /* 0x00006e00ff1f77ac */ /* 0x000ea20008000800 */
[----:B------:R-:W3:Y:S01]  /*4e50*/  LDC.64 R16, c[0x0][0x348] ;  /* 0x0000d200ff107b82 */ /* 0x000ee20000000a00 */
[----:B------:R-:W-:Y:S02]  /*4e60*/  HFMA2 R13, -RZ, RZ, 0, 0 ;  /* 0x00000000ff0d7431 */ /* 0x000fe400000001ff */
[----:B------:R-:W-:Y:S01]  /*4e70*/  IMAD.MOV.U32 R15, RZ, RZ, 0x1 ;  /* 0x00000001ff0f7424 */ /* 0x000fe200078e00ff */
[----:B------:R-:W2:Y:S01]  /*4e80*/  LDCU.128 UR48, c[0x0][0xb10] ;  /* 0x00016200ff3077ac */ /* 0x000ea20008000c00 */
[----:B------:R-:W-:Y:S01]  /*4e90*/  IMAD.MOV.U32 R14, RZ, RZ, RZ ;  /* 0x000000ffff0e7224 */ /* 0x000fe200078e00ff */
[----:B------:R-:W-:Y:S01]  /*4ea0*/  MOV R7, 0x2000 ;  /* 0x0000200000077802 */ /* 0x000fe20000000f00 */
[----:B------:R-:W4:Y:S01]  /*4eb0*/  LDCU UR30, c[0x0][0x374] ;  /* 0x00006e80ff1e77ac */ /* 0x000f220008000800 */
[----:B------:R-:W1:Y:S01]  /*4ec0*/  LDC.64 R2, c[0x0][0x888] ;  /* 0x00022200ff027b82 */ /* 0x000e620000000a00 */
[----:B------:R-:W4:Y:S01]  /*4ed0*/  LDCU UR15, c[0x0][0xb0c] ;  /* 0x00016180ff0f77ac */ /* 0x000f220008000800 */
[----:B------:R-:W3:Y:S06]  /*4ee0*/  LDCU UR40, c[0x0][0xb20] ;  /* 0x00016400ff2877ac */ /* 0x000eec0008000800 */
[----:B------:R-:W1:Y:S01]  /*4ef0*/  LDC.64 R4, c[0x0][0x890] ;  /* 0x00022400ff047b82 */ /* 0x000e620000000a00 */
[----:B------:R-:W3:Y:S01]  /*4f00*/  LDCU UR4, c[0x0][0xb30] ;  /* 0x00016600ff0477ac */ /* 0x000ee20008000800 */
[----:B------:R-:W-:Y:S01]  /*4f10*/  UMOV UR21, 0x400 ;  /* 0x0000040000157882 */ /* 0x000fe20000000000 */
[----:B--2---:R-:W-:-:S02]  /*4f20*/  UIMAD.WIDE.U32 UR6, UR31, UR48, URZ ;  /* 0x000000301f0672a5 */ /* 0x004fc4000f8e00ff */
[----:B----4-:R-:W-:Y:S02]  /*4f30*/  UIMAD.WIDE.U32 UR8, UR30, UR51, URZ ;  /* 0x000000331e0872a5 */ /* 0x010fe4000f8e00ff */
[----:B------:R-:W-:Y:S02]  /*4f40*/  ULEA UR21, UR45, UR21, 0x18 ;  /* 0x000000152d157291 */ /* 0x000fe4000f8ec0ff */
[----:B------:R-:W-:Y:S02]  /*4f50*/  UPLOP3.LUT UP3, UPT, UPT, UPT, UPT, 0x40, 0x4 ;  /* 0x000000000004789c */ /* 0x000fe40003f6e870 */
[----:B------:R-:W-:Y:S01]  /*4f60*/  UIADD3 UR37, UPT, UPT, UR21, 0x178, URZ ;  /* 0x0000017815257890 */ /* 0x000fe2000fffe0ff */
[----:B------:R-:W-:Y:S01]  /*4f70*/  UMOV UR6, UR7 ;  /* 0x0000000700067c82 */ /* 0x000fe20008000000 */
[----:B------:R-:W-:Y:S01]  /*4f80*/  UMOV UR38, UR9 ;  /* 0x0000000900267c82 */ /* 0x000fe20008000000 */
[----:B------:R-:W-:Y:S02]  /*4f90*/  UISETP.GE.AND UP0, UPT, UR42, 0x1, UPT ;  /* 0x000000012a00788c */ /* 0x000fe4000bf06270 */
[----:B------:R-:W-:Y:S01]  /*4fa0*/  UISETP.NE.AND UP4, UPT, UR42, 0x1, UPT ;  /* 0x000000012a00788c */ /* 0x000fe2000bf85270 */
[----:B------:R-:W2:Y:S01]  /*4fb0*/  LDCU.64 UR22, c[0x0][0xb28] ;  /* 0x00016500ff1677ac */ /* 0x000ea20008000a00 */
[----:B------:R-:W-:-:S02]  /*4fc0*/  UISETP.NE.AND UP6, UPT, UR15, 0x1, UPT ;  /* 0x000000010f00788c */ /* 0x000fc4000bfc5270 */
[----:B------:R-:W-:Y:S02]  /*4fd0*/  UISETP.NE.AND UP5, UPT, UR50, 0x1, UPT ;  /* 0x000000013200788c */ /* 0x000fe4000bfa5270 */
[----:B------:R-:W-:Y:S02]  /*4fe0*/  UIADD3 UR33, UPT, UPT, UR21, 0x160, URZ ;  /* 0x0000016015217890 */ /* 0x000fe4000fffe0ff */
[----:B------:R-:W-:Y:S02]  /*4ff0*/  UIADD3 UR25, UPT, UPT, UR21, 0x168, URZ ;  /* 0x0000016815197890 */ /* 0x000fe4000fffe0ff */
[----:B------:R-:W-:Y:S02]  /*5000*/  UIADD3 UR17, UPT, UPT, UR21, 0x170, URZ ;  /* 0x0000017015117890 */ /* 0x000fe4000fffe0ff */
[----:B------:R-:W-:Y:S02]  /*5010*/  UPRMT UR37, UR45, 0x654, UR37 ;  /* 0x000006542d257896 */ /* 0x000fe40008000025 */
[----:B------:R-:W-:-:S02]  /*5020*/  USHF.R.U32.HI UR39, URZ, UR49, UR6 ;  /* 0x00000031ff277299 */ /* 0x000fc40008011606 */
[----:B---3--:R-:W-:Y:S02]  /*5030*/  USHF.R.U32.HI UR38, URZ, UR40, UR38 ;  /* 0x00000028ff267299 */ /* 0x008fe40008011626 */
[----:B------:R-:W-:-:S11]  /*5040*/  UISETP.NE.AND UP2, UPT, UR4, 0x1, UPT ;  /* 0x000000010400788c */ /* 0x000fd6000bf45270 */
.L_x_113:
[C---:B------:R-:W-:Y:S02]  /*5050*/  LEA R12, R14.reuse, UR21, 0x3 ;  /* 0x000000150e0c7c11 */ /* 0x040fe4000f8e18ff */
[----:B------:R-:W-:Y:S02]  /*5060*/  SHF.L.U32 R9, R13, 0x1f, RZ ;  /* 0x0000001f0d097819 */ /* 0x000fe400000006ff */
[----:B------:R-:W-:Y:S02]  /*5070*/  LEA R10, R14, UR21, 0x4 ;  /* 0x000000150e0a7c11 */ /* 0x000fe4000f8e20ff */
[----:B---3--:R-:W3:Y:S02]  /*5080*/  SYNCS.PHASECHK.TRANS64.TRYWAIT P0, [R12+URZ+0x1b0], R9 ;  /* 0x0001b0090c0075a7 */ /* 0x008ee400080011ff */
[----:B---3--:R-:W-:Y:S05]  /*5090*/  @!P0 BRA `(.L_x_103) ;  /* 0x00000084004c8947 */ /* 0x008fea0003800000 */
.L_x_225:
[----:B---3--:R-:W3:Y:S01]  /*50a0*/  LDS.128 R8, [R10+0x220] ;  /* 0x000220000a087984 */ /* 0x008ee20000000c00 */
[----:B------:R-:W-:Y:S01]  /*50b0*/  UISETP.GE.AND UP0, UPT, UR42, 0x1, UPT ;  /* 0x000000012a00788c */ /* 0x000fe2000bf06270 */
[----:B------:R-:W-:Y:S01]  /*50c0*/  @!PT LDS RZ, [RZ] ;  /* 0x00000000fffff984 */ /* 0x000fe20000000800 */
[----:B------:R-:W-:Y:S01]  /*50d0*/  @!PT LDS RZ, [RZ] ;  /* 0x00000000fffff984 */ /* 0x000fe20000000800 */
[----:B------:R-:W-:Y:S01]  /*50e0*/  @!PT LDS RZ, [RZ] ;  /* 0x00000000fffff984 */ /* 0x000fe20000000800 */
[----:B------:R-:W-:Y:S01]  /*50f0*/  @!PT LDS RZ, [RZ] ;  /* 0x00000000fffff984 */ /* 0x000fe20000000800 */
[----:B------:R4:W-:Y:S06]  /*5100*/  MEMBAR.ALL.CTA ;  /* 0x0000000000007992 */ /* 0x0009ec0000008000 */
[----:B----4-:R-:W4:Y:S01]  /*5110*/  FENCE.VIEW.ASYNC.S ;  /* 0x00000000000073c6 */ /* 0x010f220000000000 */
[----:B---3--:R-:W-:Y:S11]  /*5120*/  LOP3.LUT P0, RZ, R10, 0x1, RZ, 0xc0, !PT ;  /* 0x000000010aff7812 */ /* 0x008ff6000780c0ff */
[----:B------:R-:W-:Y:S02]  /*5130*/  @!UPT UIADD3 URZ, UPT, UPT, URZ, URZ, URZ ;  /* 0x000000fffffff290 */ /* 0x000fe4000fffe0ff */
[----:B----4-:R-:W-:Y:S01]  /*5140*/  VOTEU.ANY UP1, P0 ;  /* 0x0000000000ff7886 */ /* 0x010fe20000020100 */
[----:B------:R-:W-:Y:S11]  /*5150*/  PLOP3.LUT P0, PT, PT, PT, UP1, 0x80, 0x8 ;  /* 0x000000000008781c */ /* 0x000ff60003f0f018 */
[----:B------:R-:W-:Y:S02]  /*5160*/  @!UPT UIADD3 URZ, UPT, UPT, URZ, URZ, URZ ;  /* 0x000000fffffff290 */ /* 0x000fe4000fffe0ff */
[----:B------:R-:W-:Y:S02]  /*5170*/  @P0 SHF.R.U32.HI R0, RZ, 0x10, R9 ;  /* 0x00000010ff000819 */ /* 0x000fe40000011609 */
[----:B------:R-:W-:Y:S02]  /*5180*/  @P0 MOV R6, R8 ;  /* 0x0000000800060202 */ /* 0x000fe40000000f00 */
[----:B------:R-:W-:Y:S01]  /*5190*/  @P0 R2UR UR4, R0 ;  /* 0x00000000000402ca */ /* 0x000fe200000e0000 */
[----:B------:R-:W-:Y:S01]  /*51a0*/  VIADD R0, R12, 0x1c0 ;  /* 0x000001c00c007836 */ /* 0x000fe20000000000 */
[----:B------:R-:W-:Y:S02]  /*51b0*/  @P0 LOP3.LUT R8, R9, 0xffff, RZ, 0xc0, !PT ;  /* 0x0000ffff09080812 */ /* 0x000fe400078ec0ff */
[----:B------:R-:W-:Y:S02]  /*51c0*/  @P0 R2UR UR6, R6 ;  /* 0x00000000060602ca */ /* 0x000fe400000e0000 */
[----:B------:R-:W-:Y:S02]  /*51d0*/  PRMT R0, RZ, 0x654, R0 ;  /* 0x00000654ff007816 */ /* 0x000fe40000000000 */
[----:B------:R-:W-:Y:S02]  /*51e0*/  @P0 R2UR UR5, R8 ;  /* 0x00000000080502ca */ /* 0x000fe400000e0000 */
[----:B------:R3:W-:Y:S03]  /*51f0*/  SYNCS.ARRIVE.TRANS64.RED.A1T0 RZ, [R0+URZ], RZ ;  /* 0x000000ff00ff79a7 */ /* 0x0007e600081004ff */
[----:B------:R-:W-:Y:S04]  /*5200*/  @UP1 UMOV UR29, UR4 ;  /* 0x00000004001d1c82 */ /* 0x000fe80008000000 */
[----:B------:R-:W-:Y:S04]  /*5210*/  @UP1 UMOV UR14, UR6 ;  /* 0x00000006000e1c82 */ /* 0x000fe80008000000 */
[----:B------:R-:W-:Y:S01]  /*5220*/  @UP1 UMOV UR13, UR5 ;  /* 0x00000005000d1c82 */ /* 0x000fe20008000000 */
[----:B------:R-:W-:Y:S05]  /*5230*/  BRA.U !UP0, `(.L_x_104) ;  /* 0x0000000108a47547 */ /* 0x000fea000b800000 */
[----:B------:R-:W-:Y:S02]  /*5240*/  UIMAD.WIDE.U32 UR18, UR13, UR51, URZ ;  /* 0x000000330d1272a5 */ /* 0x000fe4000f8e00ff */
[----:B------:R-:W-:Y:S02]  /*5250*/  UIMAD.WIDE.U32 UR26, UR14, UR48, URZ ;  /* 0x000000300e1a72a5 */ /* 0x000fe4000f8e00ff */
[----:B------:R-:W-:Y:S02]  /*5260*/  USEL UR4, UR30, UR38, !UP5 ;  /* 0x000000261e047287 */ /* 0x000fe4000e800000 */
[----:B------:R-:W-:Y:S02]  /*5270*/  USEL UR7, UR31, UR39, !UP6 ;  /* 0x000000271f077287 */ /* 0x000fe4000f000000 */
[----:B--2---:R-:W-:Y:S02]  /*5280*/  UIMAD.WIDE.U32 UR8, UR4, UR22, URZ ;  /* 0x00000016040872a5 */ /* 0x004fe4000f8e00ff */
[----:B------:R-:W-:Y:S01]  /*5290*/  UIMAD.WIDE.U32 UR10, UR7, UR22, URZ ;  /* 0x00000016070a72a5 */ /* 0x000fe2000f8e00ff */
[----:B------:R-:W-:Y:S02]  /*52a0*/  UMOV UR5, UR19 ;  /* 0x0000001300057c82 */ /* 0x000fe40008000000 */
[----:B------:R-:W-:Y:S03]  /*52b0*/  USHF.R.U32.HI UR6, URZ, UR40, UR5 ;  /* 0x00000028ff067299 */ /* 0x000fe60008011605 */
[----:B------:R-:W-:Y:S01]  /*52c0*/  UMOV UR5, UR27 ;  /* 0x0000001b00057c82 */ /* 0x000fe20008000000 */
[----:B------:R-:W-:Y:S02]  /*52d0*/  USEL UR6, UR13, UR6, !UP5 ;  /* 0x000000060d067287 */ /* 0x000fe4000e800000 */
[----:B------:R-:W-:Y:S03]  /*52e0*/  USHF.R.U32.HI UR12, URZ, UR49, UR5 ;  /* 0x00000031ff0c7299 */ /* 0x000fe60008011605 */
[----:B------:R-:W-:Y:S02]  /*52f0*/  UMOV UR5, UR9 ;  /* 0x0000000900057c82 */ /* 0x000fe40008000000 */
[----:B------:R-:W-:Y:S03]  /*5300*/  @UP4 USHF.R.U32.HI UR4, URZ, UR23, UR5 ;  /* 0x00000017ff044299 */ /* 0x000fe60008011605 */
[----:B------:R-:W-:Y:S01]  /*5310*/  UMOV UR5, UR11 ;  /* 0x0000000b00057c82 */ /* 0x000fe20008000000 */
[----:B------:R-:W-:Y:S02]  /*5320*/  UIMAD UR4, UR42, UR4, URZ ;  /* 0x000000042a0472a4 */ /* 0x000fe4000f8e02ff */
[----:B------:R-:W-:Y:S02]  /*5330*/  @UP4 USHF.R.U32.HI UR7, URZ, UR23, UR5 ;  /* 0x00000017ff074299 */ /* 0x000fe40008011605 */
[----:B------:R-:W-:Y:S02]  /*5340*/  UIMAD.WIDE.U32 UR10, UR6, UR22, URZ ;  /* 0x00000016060a72a5 */ /* 0x000fe4000f8e00ff */
[----:B------:R-:W-:Y:S02]  /*5350*/  USEL UR5, UR14, UR12, !UP6 ;  /* 0x0000000c0e057287 */ /* 0x000fe4000f000000 */
[----:B------:R-:W-:Y:S02]  /*5360*/  UIMAD UR8, UR42, UR7, URZ ;  /* 0x000000072a0872a4 */ /* 0x000fe4000f8e02ff */
[----:B------:R-:W-:Y:S03]  /*5370*/  UISETP.GE.AND UP0, UPT, UR6, UR4, UPT ;  /* 0x000000040600728c */ /* 0x000fe6000bf06270 */
[----:B------:R-:W-:Y:S01]  /*5380*/  UMOV UR4, UR11 ;  /* 0x0000000b00047c82 */ /* 0x000fe20008000000 */
[----:B------:R-:W-:Y:S02]  /*5390*/  UISETP.GE.OR UP0, UPT, UR5, UR8, UP0 ;  /* 0x000000080500728c */ /* 0x000fe40008706670 */
[----:B------:R-:W-:Y:S02]  /*53a0*/  USHF.R.U32.HI UR4, URZ, UR23, UR4 ;  /* 0x00000017ff047299 */ /* 0x000fe40008011604 */
[----:B------:R-:W-:Y:S02]  /*53b0*/  UIMAD.WIDE.U32 UR8, UR5, UR22, URZ ;  /* 0x00000016050872a5 */ /* 0x000fe4000f8e00ff */
[----:B------:R-:W-:Y:S04]  /*53c0*/  USEL UR10, UR6, UR4, !UP4 ;  /* 0x00000004060a7287 */ /* 0x000fe8000e000000 */
[----:B------:R-:W-:Y:S01]  /*53d0*/  UIADD3 UR11, UPT, UPT, -UR10, URZ, URZ ;  /* 0x000000ff0a0b7290 */ /* 0x000fe2000fffe1ff */
[----:B------:R-:W-:Y:S02]  /*53e0*/  @!UP0 UMOV UR4, UR9 ;  /* 0x0000000900048c82 */ /* 0x000fe40008000000 */
[----:B------:R-:W-:Y:S02]  /*53f0*/  @!UP0 USHF.R.U32.HI UR4, URZ, UR23, UR4 ;  /* 0x00000017ff048299 */ /* 0x000fe40008011604 */
[----:B------:R-:W-:Y:S02]  /*5400*/  UIMAD UR8, UR42, UR11, UR6 ;  /* 0x0000000b2a0872a4 */ /* 0x000fe4000f8e0206 */
[----:B------:R-:W-:Y:S04]  /*5410*/  @!UP0 USEL UR4, UR5, UR4, !UP4 ;  /* 0x0000000405048287 */ /* 0x000fe8000e000000 */
[----:B------:R-:W-:Y:S02]  /*5420*/  @!UP0 UIMAD UR8, UR7, UR8, UR4 ;  /* 0x00000008070882a4 */ /* 0x000fe4000f8e0204 */
[----:B------:R-:W-:Y:S02]  /*5430*/  @!UP0 UIADD3 UR9, UPT, UPT, UR10, -UR4, URZ ;  /* 0x800000040a098290 */ /* 0x000fe4000fffe0ff */
[----:B------:R-:W-:Y:S02]  /*5440*/  UIADD3 UR4, UPT, UPT, -UR5, URZ, URZ ;  /* 0x000000ff05047290 */ /* 0x000fe4000fffe1ff */
[----:B------:R-:W-:Y:S02]  /*5450*/  UIADD3 UR7, UPT, UPT, -UR6, URZ, URZ ;  /* 0x000000ff06077290 */ /* 0x000fe4000fffe1ff */
[----:B------:R-:W-:Y:S02]  /*5460*/  @!UP0 UIMAD UR6, UR9, UR42, UR5 ;  /* 0x0000002a090682a4 */ /* 0x000fe4000f8e0205 */
[----:B------:R-:W-:Y:S02]  /*5470*/  UIMAD UR14, UR15, UR4, UR14 ;  /* 0x000000040f0e72a4 */ /* 0x000fe4000f8e020e */
[----:B------:R-:W-:Y:S01]  /*5480*/  UIMAD UR13, UR50, UR7, UR13 ;  /* 0x00000007320d72a4 */ /* 0x000fe2000f8e020d */
[----:B------:R-:W-:Y:S02]  /*5490*/  @!UP0 UMOV UR5, UR8 ;  /* 0x0000000800058c82 */ /* 0x000fe40008000000 */
[----:B------:R-:W-:Y:S02]  /*54a0*/  UIMAD UR14, UR5, UR15, UR14 ;  /* 0x0000000f050e72a4 */ /* 0x000fe4000f8e020e */
[----:B------:R-:W-:Y:S11]  /*54b0*/  UIMAD UR13, UR6, UR50, UR13 ;  /* 0x00000032060d72a4 */ /* 0x000ff6000f8e020d */
[----:B------:R-:W-:Y:S01]  /*54c0*/  @!UPT UIADD3 URZ, UPT, UPT, URZ, URZ, URZ ;  /* 0x000000fffffff290 */ /* 0x000fe2000fffe0ff */
.L_x_104:
[----:B------:R-:W4:Y:S01]  /*54d0*/  @!UP2 LDCU.128 UR8, c[0x0][0xb10] ;  /* 0x00016200ff08a7ac */ /* 0x000f220008000c00 */
[C---:B-1----:R-:W-:Y:S02]  /*54e0*/  ISETP.NE.U32.AND P1, PT, R4.reuse, RZ, PT ;  /* 0x000000ff0400720c */ /* 0x042fe40003f25070 */
[----:B------:R-:W-:Y:S02]  /*54f0*/  ISETP.NE.U32.AND P0, PT, R4, RZ, PT ;  /* 0x000000ff0400720c */ /* 0x000fe40003f05070 */
[C---:B------:R-:W-:Y:S02]  /*5500*/  ISETP.NE.AND.EX P1, PT, R5.reuse, RZ, PT, P1 ;  /* 0x000000ff0500720c */ /* 0x040fe40003f25310 */
[----:B------:R-:W-:Y:S01]  /*5510*/  ISETP.NE.AND.EX P0, PT, R5, RZ, PT, P0 ;  /* 0x000000ff0500720c */ /* 0x000fe20003f05300 */
[----:B------:R-:W1:Y:S01]  /*5520*/  @!UP2 LDCU UR5, c[0x0][0xb0c] ;  /* 0x00016180ff05a7ac */ /* 0x000e620008000800 */
[----:B------:R-:W-:Y:S01]  /*5530*/  SHF.L.U32 R9, R15, 0x1f, RZ ;  /* 0x0000001f0f097819 */ /* 0x000fe200000006ff */
[----:B------:R-:W-:Y:S02]  /*5540*/  USHF.L.U32 UR35, UR16, 0x7, URZ ;  /* 0x0000000710237899 */ /* 0x000fe400080006ff */
[----:B------:R-:W-:Y:S02]  /*5550*/  USHF.L.U32 UR34, UR20, 0x8, URZ ;  /* 0x0000000814227899 */ /* 0x000fe400080006ff */
[----:B----4-:R-:W-:Y:S07]  /*5560*/  UIMAD.WIDE.U32 UR6, UR14, UR8, URZ ;  /* 0x000000080e0672a5 */ /* 0x010fee000f8e00ff */
[----:B------:R-:W-:Y:S01]  /*5570*/  @!UP2 UMOV UR4, UR7 ;  /* 0x000000070004ac82 */ /* 0x000fe20008000000 */
[----:B-1----:R-:W-:Y:S02]  /*5580*/  @!UP2 UISETP.NE.AND UP0, UPT, UR5, 0x1, UPT ;  /* 0x000000010500a88c */ /* 0x002fe4000bf05270 */
[----:B------:R-:W-:Y:S02]  /*5590*/  @!UP2 USHF.R.U32.HI UR4, URZ, UR9, UR4 ;  /* 0x00000009ff04a299 */ /* 0x000fe40008011604 */
[----:B------:R-:W-:Y:S02]  /*55a0*/  UIMAD.WIDE.U32 UR6, UR13, UR11, URZ ;  /* 0x0000000b0d0672a5 */ /* 0x000fe4000f8e00ff */
[----:B------:R-:W-:Y:S02]  /*55b0*/  @!UP2 USEL UR8, UR14, UR4, !UP0 ;  /* 0x000000040e08a287 */ /* 0x000fe4000c000000 */
[----:B------:R-:W-:Y:S03]  /*55c0*/  @!UP2 UISETP.NE.AND UP0, UPT, UR10, 0x1, UPT ;  /* 0x000000010a00a88c */ /* 0x000fe6000bf05270 */
[----:B------:R-:W-:Y:S02]  /*55d0*/  @!UP2 UMOV UR6, UR7 ;  /* 0x000000070006ac82 */ /* 0x000fe40008000000 */
[----:B------:R-:W1:Y:S02]  /*55e0*/  @!UP2 LDCU UR4, c[0x0][0xb20] ;  /* 0x00016400ff04a7ac */ /* 0x000e640008000800 */
[----:B-1----:R-:W-:Y:S04]  /*55f0*/  @!UP2 USHF.R.U32.HI UR6, URZ, UR4, UR6 ;  /* 0x00000004ff06a299 */ /* 0x002fe80008011606 */
[----:B------:R-:W-:Y:S04]  /*5600*/  @!UP2 USEL UR6, UR13, UR6, !UP0 ;  /* 0x000000060d06a287 */ /* 0x000fe8000c000000 */
[----:B------:R-:W-:Y:S02]  /*5610*/  @!UP2 UIADD3 UR4, UPT, UPT, -UR8, UR6, URZ ;  /* 0x000000060804a290 */ /* 0x000fe4000fffe1ff */
[----:B------:R-:W-:Y:S02]  /*5620*/  @!UP2 UIADD3 UR6, UPT, UPT, UR8, -UR6, URZ ;  /* 0x800000060806a290 */ /* 0x000fe4000fffe0ff */
[----:B------:R-:W-:Y:S02]  /*5630*/  @!UP2 UIMAD UR14, UR4, UR5, UR14 ;  /* 0x00000005040ea2a4 */ /* 0x000fe4000f8e020e */
[----:B------:R-:W-:Y:S01]  /*5640*/  @!UP2 UIMAD UR13, UR6, UR10, UR13 ;  /* 0x0000000a060da2a4 */ /* 0x000fe2000f8e020d */
[----:B------:R-:W-:Y:S11]  /*5650*/  BRA.U UP3, `(.L_x_105) ;  /* 0x0000000103107547 */ /* 0x000ff6000b800000 */
[----:B---3--:R-:W-:Y:S04]  /*5660*/  MOV R0, UR41 ;  /* 0x0000002900007c02 */ /* 0x008fe80008000f00 */
[----:B------:R-:W-:Y:S04]  /*5670*/  SHF.L.U32 R11, R0, 0x1f, RZ ;  /* 0x0000001f000b7819 */ /* 0x000fe800000006ff */
[----:B------:R-:W1:Y:S02]  /*5680*/  SYNCS.PHASECHK.TRANS64.TRYWAIT P2, [UR21+0x1a8], R11 ;  /* 0x0001a80bff0075a7 */ /* 0x000e640008041115 */
[----:B-1----:R-:W-:Y:S05]  /*5690*/  @!P2 BRA `(.L_x_106) ;  /* 0x0000007c00e0a947 */ /* 0x002fea0003800000 */
.L_x_105:
[----:B------:R-:W-:Y:S05]  /*56a0*/  @!P1 BRA `(.L_x_107) ;  /* 0x0000000000309947 */ /* 0x000fea0003800000 */
[----:B------:R-:W-:Y:S01]  /*56b0*/  ISETP.NE.U32.AND P1, PT, R2, RZ, PT ;  /* 0x000000ff0200720c */ /* 0x000fe20003f25070 */
[----:B------:R-:W4:Y:S01]  /*56c0*/  LDCU.64 UR4, c[0x0][0x358] ;  /* 0x00006b00ff0477ac */ /* 0x000f220008000a00 */
[----:B------:R-:W-:Y:S02]  /*56d0*/  IMAD.MOV.U32 R162, RZ, RZ, 0x1 ;  /* 0x00000001ffa27424 */ /* 0x000fe400078e00ff */
[----:B------:R-:W-:Y:S11]  /*56e0*/  ISETP.NE.AND.EX P1, PT, R3, RZ, PT, P1 ;  /* 0x000000ff0300720c */ /* 0x000ff60003f25310 */
[----:B------:R-:W-:Y:S02]  /*56f0*/  @!UPT UIADD3 URZ, UPT, UPT, URZ, URZ, URZ ;  /* 0x000000fffffff290 */ /* 0x000fe4000fffe0ff */
[----:B-1----:R-:W1:Y:S01]  /*5700*/  @P1 LDC.64 R10, c[0x0][0x888] ;  /* 0x00022200ff0a1b82 */ /* 0x002e620000000a00 */
[----:B---3--:R-:W-:Y:S04]  /*5710*/  @P1 IMAD R0, R4, UR36, RZ ;  /* 0x0000002404001c24 */ /* 0x008fe8000f8e02ff */
[----:B-1----:R-:W-:Y:S04]  /*5720*/  @P1 IMAD.WIDE R10, R0, 0x4, R10 ;  /* 0x00000004000a1825 */ /* 0x002fe800078e020a */
[----:B------:R-:W-:Y:S01]  /*5730*/  HFMA2 R0, -RZ, RZ, 0, 5.9604644775390625e-08 ;  /* 0x00000001ff007431 */ /* 0x000fe200000001ff */
[----:B----45:R4:W5:Y:S04]  /*5740*/  @P1 LDG.E R73, desc[UR4][R10.64] ;  /* 0x000000040a491981 */ /* 0x030968000c1e1900 */
[----:B------:R-:W-:Y:S01]  /*5750*/  @!P1 PRMT R162, R0, 0x7610, R162 ;  /* 0x0000761000a29816 */ /* 0x000fe200000000a2 */
[----:B----4-:R-:W1:Y:S06]  /*5760*/  @!P1 LDC R73, c[0x0][0x880] ;  /* 0x00022000ff499b82 */ /* 0x010e6c0000000800 */
.L_x_107:
[----:B-1---5:R-:W-:Y:S01]  /*5770*/  @!P0 FSETP.EQ.AND P1, PT, R73, RZ, PT ;  /* 0x000000ff4900820b */ /* 0x022fe20003f22000 */
[----:B------:R-:W-:Y:S01]  /*5780*/  @!UPT UIADD3 URZ, UPT, UPT, URZ, URZ, URZ ;  /* 0x000000fffffff290 */ /* 0x000fe2000fffe0ff */
[----:B------:R-:W-:Y:S11]  /*5790*/  @!P0 BRA `(.L_x_108) ;  /* 0x0000000000188947 */ /* 0x000ff60003800000 */
[----:B------:R-:W-:Y:S02]  /*57a0*/  LOP3.LUT P0, RZ, R162, 0xff, RZ, 0xc0, !PT ;  /* 0x000000ffa2ff7812 */ /* 0x000fe4000780c0ff */
[----:B------:R-:W-:Y:S04]  /*57b0*/  ISETP.NE.U32.AND P1, PT, R2, RZ, PT ;  /* 0x000000ff0200720c */ /* 0x000fe80003f25070 */
[----:B------:R-:W-:Y:S04]  /*57c0*/  ISETP.NE.AND.EX P1, PT, R3, RZ, PT, P1 ;  /* 0x000000ff0300720c */ /* 0x000fe80003f25310 */
[----:B------:R-:W-:Y:S03]  /*57d0*/  PLOP3.LUT P1, PT, P1, PT, PT, 0x8, 0x80 ;  /* 0x000000000080781c */ /* 0x000fe60000f2e170 */
[----:B------:R-:W-:Y:S11]  /*57e0*/  @P0 FSETP.EQ.AND P1, PT, R73, RZ, PT ;  /* 0x000000ff4900020b */ /* 0x000ff60003f22000 */
[----:B------:R-:W-:Y:S02]  /*57f0*/  @!UPT UIADD3 URZ, UPT, UPT, URZ, URZ, URZ ;  /* 0x000000fffffff290 */ /* 0x000fe4000fffe0ff */
.L_x_108:
[----:B------:R-:W1:Y:S01]  /*5800*/  SYNCS.PHASECHK.TRANS64.TRYWAIT P2, [UR21+0x180], R9 ;  /* 0x00018009ff0075a7 */ /* 0x000e620008041115 */
[----:B------:R-:W-:Y:S04]  /*5810*/  ELECT P0, URZ, PT ;  /* 0x0000000000ff782f */ /* 0x000fe80003800000 */
[----:B------:R-:W-:Y:S11]  /*5820*/  PLOP3.LUT P1, PT, P1, P0, PT, 0xf2, 0x2f ;  /* 0x00000000002f781c */ /* 0x000ff60000f21e72 */
[----:B------:R-:W-:Y:S02]  /*5830*/  @!UPT UIADD3 URZ, UPT, UPT, URZ, URZ, URZ ;  /* 0x000000fffffff290 */ /* 0x000fe4000fffe0ff */
[----:B------:R-:W-:Y:S05]  /*5840*/  @!P1 IADD3 R8, P0, PT, R16, 0x580, RZ ;  /* 0x0000058010089810 */ /* 0x000fea0007f1e0ff */
[----:B------:R-:W-:Y:S01]  /*5850*/  @!P1 IMAD.X R6, RZ, RZ, R17, P0 ;  /* 0x000000ffff069224 */ /* 0x000fe200000e0611 */
[----:B-1----:R-:W-:Y:S07]  /*5860*/  @!P2 BRA `(.L_x_109) ;  /* 0x0000007c0084a947 */ /* 0x002fee0003800000 */
.L_x_228:
[----:B------:R-:W-:Y:S01]  /*5870*/  @!P1 R2UR UR5, R8 ;  /* 0x00000000080592ca */ /* 0x000fe200000e0000 */
[----:B------:R-:W-:Y:S01]  /*5880*/  VOTEU.ALL UP0, P1 ;  /* 0x0000000000ff7886 */ /* 0x000fe20000800000 */
[----:B------:R-:W-:Y:S01]  /*5890*/  @!P1 R2UR UR4, R6 ;  /* 0x00000000060492ca */ /* 0x000fe200000e0000 */
[----:B-1-3--:R-:W-:Y:S01]  /*58a0*/  @!P1 IMAD.MOV.U32 R0, RZ, RZ, 0x2000 ;  /* 0x00002000ff009424 */ /* 0x00afe200078e00ff */
[----:B------:R-:W-:Y:S01]  /*58b0*/  UMOV UR8, 0x0 ;  /* 0x0000000000087882 */ /* 0x000fe20000000000 */
[----:B------:R-:W-:Y:S01]  /*58c0*/  UMOV UR9, 0x10000000 ;  /* 0x1000000000097882 */ /* 0x000fe20000000000 */
[----:B------:R-:W-:Y:S01]  /*58d0*/  @!UP0 UIADD3 UR32, UPT, UPT, UR21, 0x400, URZ ;  /* 0x0000040015208890 */ /* 0x000fe2000fffe0ff */
[----:B------:R-:W-:Y:S01]  /*58e0*/  @!P1 IADD3 R8, P0, PT, R16, 0x580, RZ ;  /* 0x0000058010089810 */ /* 0x000fe20007f1e0ff */
[----:B------:R-:W-:Y:S01]  /*58f0*/  VOTEU.ALL UP0, P1 ;  /* 0x0000000000ff7886 */ /* 0x000fe20000800000 */
[----:B------:R-:W-:Y:S03]  /*5900*/  UPRMT UR6, UR45, 0x654, UR33 ;  /* 0x000006542d067896 */ /* 0x000fe60008000021 */
[----:B------:R-:W-:Y:S02]  /*5910*/  @!P1 IMAD.X R6, RZ, RZ, R17, P0 ;  /* 0x000000ffff069224 */ /* 0x000fe400000e0611 */
[----:B------:R-:W-:Y:S02]  /*5920*/  IMAD.U32 R10, RZ, RZ, UR5 ;  /* 0x00000005ff0a7e24 */ /* 0x000fe4000f8e00ff */
[----:B------:R-:W-:Y:S03]  /*5930*/  IMAD.U32 R11, RZ, RZ, UR4 ;  /* 0x00000004ff0b7e24 */ /* 0x000fe6000f8e00ff */
[----:B------:R-:W-:Y:S02]  /*5940*/  @!P1 R2UR UR4, R10 ;  /* 0x000000000a0492ca */ /* 0x000fe400000e0000 */
[----:B------:R-:W-:Y:S11]  /*5950*/  @!P1 R2UR UR5, R11 ;  /* 0x000000000b0592ca */ /* 0x000ff600000e0000 */
[----:B------:R-:W-:Y:S02]  /*5960*/  @!UPT UIADD3 URZ, UPT, UPT, URZ, URZ, URZ ;  /* 0x000000fffffff290 */ /* 0x000fe4000fffe0ff */
[----:B------:R1:W-:Y:S01]  /*5970*/  @!UP0 UTMALDG.3D [UR32], [UR4], desc[UR8] ;  /* 0x00000820040085b4 */ /* 0x0003e20008011000 */
[----:B------:R1:W-:Y:S01]  /*5980*/  @!P1 SYNCS.ARRIVE.TRANS64.RED.A0TR RZ, [UR21+0x160], R0 ;  /* 0x00016000ffff99a7 */ /* 0x0003e20008300415 */
[----:B------:R-:W-:Y:S01]  /*5990*/  SYNCS.ARRIVE.TRANS64.RED.A1T0 RZ, [UR6], RZ ;  /* 0x000000ffffff79a7 */ /* 0x000fe20008100406 */
[----:B------:R-:W3:Y:S02]  /*59a0*/  SYNCS.PHASECHK.TRANS64.TRYWAIT P2, [UR21+0x188], R9 ;  /* 0x00018809ff0075a7 */ /* 0x000ee40008041115 */
[----:B-1-3--:R-:W-:Y:S05]  /*59b0*/  @!P2 BRA `(.L_x_110) ;  /* 0x0000007c0048a947 */ /* 0x00afea0003800000 */
.L_x_230:
[----:B------:R-:W-:Y:S01]  /*59c0*/  @!P1 R2UR UR5, R8 ;  /* 0x00000000080592ca */ /* 0x000fe200000e0000 */
[----:B------:R-:W-:Y:S01]  /*59d0*/  VOTEU.ALL UP0, P1 ;  /* 0x0000000000ff7886 */ /* 0x000fe20000800000 */
[----:B------:R-:W-:Y:S01]  /*59e0*/  @!P1 R2UR UR4, R6 ;  /* 0x00000000060492ca */ /* 0x000fe200000e0000 */
[----:B-1----:R-:W-:Y:S01]  /*59f0*/  @!P1 IMAD.MOV.U32 R0, RZ, RZ, 0x2000 ;  /* 0x00002000ff009424 */ /* 0x002fe200078e00ff */
[----:B------:R-:W-:Y:S01]  /*5a00*/  UMOV UR8, 0x0 ;  /* 0x0000000000087882 */ /* 0x000fe20000000000 */
[----:B------:R-:W-:Y:S01]  /*5a10*/  UMOV UR9, 0x10000000 ;  /* 0x1000000000097882 */ /* 0x000fe20000000000 */
[----:B------:R-:W-:Y:S01]  /*5a20*/  @!UP0 UIADD3 UR26, UPT, UPT, UR34, 0x40, URZ ;  /* 0x00000040221a8890 */ /* 0x000fe2000fffe0ff */
[----:B------:R-:W-:Y:S01]  /*5a30*/  @!P1 IADD3 R8, P0, PT, R16, 0x580, RZ ;  /* 0x0000058010089810 */ /* 0x000fe20007f1e0ff */
[----:B------:R-:W-:Y:S01]  /*5a40*/  @!UP0 UIADD3 UR24, UPT, UPT, UR21, 0x2400, URZ ;  /* 0x0000240015188890 */ /* 0x000fe2000fffe0ff */
[----:B------:R-:W-:Y:S01]  /*5a50*/  VOTEU.ALL UP0, P1 ;  /* 0x0000000000ff7886 */ /* 0x000fe20000800000 */
[----:B------:R-:W-:Y:S01]  /*5a60*/  UMOV UR27, UR35 ;  /* 0x00000023001b7c82 */ /* 0x000fe20008000000 */
[----:B------:R-:W-:Y:S02]  /*5a70*/  UMOV UR28, UR36 ;  /* 0x00000024001c7c82 */ /* 0x000fe40008000000 */
[----:B------:R-:W-:Y:S01]  /*5a80*/  IMAD.U32 R10, RZ, RZ, UR5 ;  /* 0x00000005ff0a7e24 */ /* 0x000fe2000f8e00ff */
[----:B------:R-:W-:Y:S01]  /*5a90*/  UPRMT UR6, UR45, 0x654, UR25 ;  /* 0x000006542d067896 */ /* 0x000fe20008000019 */
[----:B------:R-:W-:Y:S02]  /*5aa0*/  IMAD.U32 R11, RZ, RZ, UR4 ;  /* 0x00000004ff0b7e24 */ /* 0x000fe4000f8e00ff */
[----:B------:R-:W-:Y:S01]  /*5ab0*/  @!P1 IMAD.X R6, RZ, RZ, R17, P0 ;  /* 0x000000ffff069224 */ /* 0x000fe200000e0611 */
        /* <DEDUP_REMOVED lines=8> */
.L_x_232:
[----:B------:R-:W-:Y:S01]  /*5b40*/  @!P1 R2UR UR5, R8 ;  /* 0x00000000080592ca */ /* 0x000fe200000e0000 */
[----:B------:R-:W-:Y:S01]  /*5b50*/  VOTEU.ALL UP0, P1 ;  /* 0x0000000000ff7886 */ /* 0x000fe20000800000 */
[----:B------:R-:W-:Y:S01]  /*5b60*/  @!P1 R2UR UR4, R6 ;  /* 0x00000000060492ca */ /* 0x000fe200000e0000 */
[----:B-1----:R-:W-:Y:S01]  /*5b70*/  @!P1 IMAD.MOV.U32 R0, RZ, RZ, 0x2000 ;  /* 0x00002000ff009424 */ /* 0x002fe200078e00ff */
[----:B------:R-:W-:Y:S01]  /*5b80*/  UMOV UR8, 0x0 ;  /* 0x0000000000087882 */ /* 0x000fe20000000000 */
[----:B------:R-:W-:Y:S01]  /*5b90*/  UMOV UR9, 0x10000000 ;  /* 0x1000000000097882 */ /* 0x000fe20000000000 */
[----:B------:R-:W-:Y:S01]  /*5ba0*/  @!UP0 UIADD3 UR18, UPT, UPT, UR34, 0x80, URZ ;  /* 0x0000008022128890 */ /* 0x000fe2000fffe0ff */
[----:B------:R-:W-:Y:S01]  /*5bb0*/  VIADD R14, R14, 0x1 ;  /* 0x000000010e0e7836 */ /* 0x000fe20000000000 */
[----:B------:R-:W-:Y:S01]  /*5bc0*/  @!UP0 UIADD3 UR16, UPT, UPT, UR21, 0x4400, URZ ;  /* 0x0000440015108890 */ /* 0x000fe2000fffe0ff */
[----:B------:R-:W-:Y:S01]  /*5bd0*/  VOTEU.ALL UP0, P1 ;  /* 0x0000000000ff7886 */ /* 0x000fe20000800000 */
[----:B------:R-:W-:Y:S01]  /*5be0*/  UMOV UR19, UR35 ;  /* 0x0000002300137c82 */ /* 0x000fe20008000000 */
[----:B------:R-:W-:Y:S02]  /*5bf0*/  UMOV UR20, UR36 ;  /* 0x0000002400147c82 */ /* 0x000fe40008000000 */
[----:B------:R-:W-:Y:S01]  /*5c00*/  IMAD.U32 R10, RZ, RZ, UR5 ;  /* 0x00000005ff0a7e24 */ /* 0x000fe2000f8e00ff */
[----:B------:R-:W-:Y:S01]  /*5c10*/  UPRMT UR6, UR45, 0x654, UR17 ;  /* 0x000006542d067896 */ /* 0x000fe20008000011 */
        /* <DEDUP_REMOVED lines=9> */
.L_x_234:
[----:B------:R-:W-:Y:S01]  /*5cb0*/  @!P1 IADD3 R6, P0, PT, R16, 0x580, RZ ;  /* 0x0000058010069810 */ /* 0x000fe20007f1e0ff */
[----:B------:R-:W-:Y:S01]  /*5cc0*/  VOTEU.ALL UP0, P1 ;  /* 0x0000000000ff7886 */ /* 0x000fe20000800000 */
[----:B------:R-:W-:Y:S01]  /*5cd0*/  UMOV UR6, 0x0 ;  /* 0x0000000000067882 */ /* 0x000fe20000000000 */
[----:B------:R-:W-:Y:S01]  /*5ce0*/  UMOV UR7, 0x10000000 ;  /* 0x1000000000077882 */ /* 0x000fe20000000000 */
[----:B------:R-:W-:Y:S01]  /*5cf0*/  @!P1 R2UR UR5, R6 ;  /* 0x00000000060592ca */ /* 0x000fe200000e0000 */
[----:B-1----:R-:W-:Y:S01]  /*5d00*/  @!P1 IMAD.X R0, RZ, RZ, R17, P0 ;  /* 0x000000ffff009224 */ /* 0x002fe200000e0611 */
[----:B------:R-:W-:Y:S01]  /*5d10*/  @!UP0 UIADD3 UR10, UPT, UPT, UR34, 0xc0, URZ ;  /* 0x000000c0220a8890 */ /* 0x000fe2000fffe0ff */
[----:B------:R-:W-:Y:S01]  /*5d20*/  R2UR UR16, R164 ;  /* 0x00000000a41072ca */ /* 0x000fe200000e0000 */
[----:B------:R-:W-:Y:S01]  /*5d30*/  @!UP0 UIADD3 UR8, UPT, UPT, UR21, 0x6400, URZ ;  /* 0x0000640015088890 */ /* 0x000fe2000fffe0ff */
[----:B------:R-:W-:Y:S01]  /*5d40*/  ISETP.NE.AND P0, PT, R14, 0x2, PT ;  /* 0x000000020e00780c */ /* 0x000fe20003f05270 */
[----:B------:R-:W-:Y:S01]  /*5d50*/  @!UP0 UIADD3 UR9, UPT, UPT, UR21, 0x178, URZ ;  /* 0x0000017815098890 */ /* 0x000fe2000fffe0ff */
[----:B------:R-:W-:Y:S01]  /*5d60*/  @!P1 R2UR UR4, R0 ;  /* 0x00000000000492ca */ /* 0x000fe200000e0000 */
[----:B------:R-:W-:Y:S01]  /*5d70*/  VOTEU.ALL UP0, P1 ;  /* 0x0000000000ff7886 */ /* 0x000fe20000800000 */
[----:B------:R-:W-:Y:S01]  /*5d80*/  UMOV UR11, UR35 ;  /* 0x00000023000b7c82 */ /* 0x000fe20008000000 */
[----:B------:R-:W-:Y:S01]  /*5d90*/  UMOV UR12, UR36 ;  /* 0x00000024000c7c82 */ /* 0x000fe20008000000 */
[----:B------:R-:W-:Y:S01]  /*5da0*/  SEL R0, RZ, 0x1, P0 ;  /* 0x00000001ff007807 */ /* 0x000fe20000000000 */
[----:B------:R-:W-:Y:S01]  /*5db0*/  UIADD3 UR20, UPT, UPT, UR13, UR61, URZ ;  /* 0x0000003d0d147290 */ /* 0x000fe2000fffe0ff */
[----:B------:R-:W-:Y:S01]  /*5dc0*/  IMAD.U32 R8, RZ, RZ, UR5 ;  /* 0x00000005ff087e24 */ /* 0x000fe2000f8e00ff */
[----:B------:R-:W-:Y:S01]  /*5dd0*/  LOP3.LUT R15, R15, 0x1, RZ, 0x3c, !PT ;  /* 0x000000010f0f7812 */ /* 0x000fe200078e3cff */
[----:B------:R-:W-:Y:S01]  /*5de0*/  UPLOP3.LUT UP3, UPT, UPT, UPT, UPT, 0x80, 0x8 ;  /* 0x000000000008789c */ /* 0x000fe20003f6f070 */
[----:B------:R-:W-:Y:S01]  /*5df0*/  LOP3.LUT R13, R13, R0, RZ, 0x3c, !PT ;  /* 0x000000000d0d7212 */ /* 0x000fe200078e3cff */
[----:B------:R-:W-:Y:S01]  /*5e00*/  UIADD3 UR16, UPT, UPT, UR14, UR16, URZ ;  /* 0x000000100e107290 */ /* 0x000fe2000fffe0ff */
[----:B------:R-:W-:Y:S01]  /*5e10*/  SEL R14, R14, RZ, P0 ;  /* 0x000000ff0e0e7207 */ /* 0x000fe20000000000 */
[----:B------:R-:W-:Y:S01]  /*5e20*/  UMOV UR36, UR29 ;  /* 0x0000001d00247c82 */ /* 0x000fe20008000000 */
[----:B------:R-:W-:Y:S01]  /*5e30*/  IMAD.U32 R9, RZ, RZ, UR4 ;  /* 0x00000004ff097e24 */ /* 0x000fe2000f8e00ff */
[----:B------:R-:W-:Y:S04]  /*5e40*/  @!P1 R2UR UR4, R8 ;  /* 0x00000000080492ca */ /* 0x000fe800000e0000 */
[----:B------:R-:W-:Y:S11]  /*5e50*/  @!P1 R2UR UR5, R9 ;  /* 0x00000000090592ca */ /* 0x000ff600000e0000 */
[----:B------:R-:W-:Y:S02]  /*5e60*/  @!UPT UIADD3 URZ, UPT, UPT, URZ, URZ, URZ ;  /* 0x000000fffffff290 */ /* 0x000fe4000fffe0ff */
[----:B------:R3:W-:Y:S01]  /*5e70*/  @!UP0 UTMALDG.3D [UR8], [UR4], desc[UR6] ;  /* 0x00000608040085b4 */ /* 0x0007e20008011000 */
[----:B------:R3:W-:Y:S01]  /*5e80*/  @!P1 SYNCS.ARRIVE.TRANS64.RED.A0TR RZ, [UR21+0x178], R7 ;  /* 0x00017807ffff99a7 */ /* 0x0007e20008300415 */
[----:B------:R-:W-:Y:S01]  /*5e90*/  SYNCS.ARRIVE.TRANS64.RED.A1T0 RZ, [UR37], RZ ;  /* 0x000000ffffff79a7 */ /* 0x000fe20008100425 */
[----:B------:R-:W-:Y:S05]  /*5ea0*/  BRA.U UP1, `(.L_x_113) ;  /* 0xfffffff101687547 */ /* 0x000fea000b83ffff */
[----:B------:R-:W-:-:S04]  /*5eb0*/  SHF.L.U32 R3, R15, 0x1f, RZ ;  /* 0x0000001f0f037819 */ /* 0x000fc800000006ff */
[----:B------:R-:W1:Y:S02]  /*5ec0*/  SYNCS.PHASECHK.TRANS64.TRYWAIT P0, [UR21+0x180], R3 ;  /* 0x00018003ff0075a7 */ /* 0x000e640008001115 */
[----:B-1----:R-:W-:Y:S05]  /*5ed0*/  @!P0 BRA `(.L_x_114) ;  /* 0x0000007800488947 */ /* 0x002fea0003800000 */
.L_x_236:
[----:B------:R-:W4:Y:S02]  /*5ee0*/  SYNCS.PHASECHK.TRANS64.TRYWAIT P0, [UR21+0x188], R3 ;  /* 0x00018803ff0075a7 */ /* 0x000f240008001115 */
[----:B----4-:R-:W-:Y:S05]  /*5ef0*/  @!P0 BRA `(.L_x_115) ;  /* 0x0000007800588947 */ /* 0x010fea0003800000 */
.L_x_238:
[----:B------:R-:W4:Y:S02]  /*5f00*/  SYNCS.PHASECHK.TRANS64.TRYWAIT P0, [UR21+0x190], R3 ;  /* 0x00019003ff0075a7 */ /* 0x000f240008001115 */
[----:B----4-:R-:W-:Y:S05]  /*5f10*/  @!P0 BRA `(.L_x_116) ;  /* 0x0000007800688947 */ /* 0x010fea0003800000 */
.L_x_240:
[----:B-1----:R-:W-:-:S07]  /*5f20*/  MOV R0, UR21 ;  /* 0x0000001500007c02 */ /* 0x002fce0008000f00 */
.L_x_117:
[----:B-1----:R-:W-:-:S04]  /*5f30*/  SHF.L.U32 R3, R15, 0x1f, RZ ;  /* 0x0000001f0f037819 */ /* 0x002fc800000006ff */
[----:B------:R1:W4:Y:S03]  /*5f40*/  SYNCS.PHASECHK.TRANS64.TRYWAIT P0, [R0+URZ+0x198], R3 ;  /* 0x00019803000075a7 */ /* 0x00032600080011ff */
[----:B----4-:R-:W-:Y:S05]  /*5f50*/  @!P0 NANOSLEEP.SYNCS 0x989680 ;  /* 0x009896800000895d */ /* 0x010fea0003900000 */
[----:B------:R-:W4:Y:S02]  /*5f60*/  @!P0 SYNCS.PHASECHK.TRANS64 P0, [R0+URZ+0x198], R3 ;  /* 0x00019803000085a7 */ /* 0x000f2400080010ff */
[----:B--234-:R-:W-:Y:S05]  /*5f70*/  @P0 EXIT ;  /* 0x000000000000094d */ /* 0x01cfea0003800000 */
[----:B------:R-:W-:Y:S05]  /*5f80*/  BRA `(.L_x_117) ;  /* 0xfffffffc00e87947 */ /* 0x000fea000383ffff */
.L_x_102:
[----:B------:R-:W-:-:S06]  /*5f90*/  UISETP.GE.AND UP0, UPT, UR17, 0x4, UPT ;  /* 0x000000041100788c */ /* 0x000fcc000bf06270 */
[----:B------:R-:W-:-:S13]  /*5fa0*/  PLOP3.LUT P0, PT, PT, PT, UP0, 0x80, 0x8 ;  /* 0x000000000008781c */ /* 0x000fda0003f0f008 */
[----:B-1----:R-:W-:Y:S05]  /*5fb0*/  @!P0 EXIT ;  /* 0x000000000000894d */ /* 0x002fea0003800000 */
[----:B------:R-:W-:Y:S01]  /*5fc0*/  BAR.SYNC.DEFER_BLOCKING 0x6, 0xa0 ;  /* 0x0182800000007b1d */ /* 0x000fe20000010000 */
[C---:B------:R-:W-:Y:S01]  /*5fd0*/  IMAD.SHL.U32 R4, R174.reuse, 0x40, RZ ;  /* 0x00000040ae047824 */ /* 0x040fe200078e00ff */
[C---:B------:R-:W-:Y:S01]  /*5fe0*/  LOP3.LUT R178, R174.reuse, 0x60, RZ, 0xc0, !PT ;  /* 0x00000060aeb27812 */ /* 0x040fe200078ec0ff */
[C---:B------:R-:W-:Y:S01]  /*5ff0*/  IMAD.SHL.U32 R137, R174.reuse, 0x8, RZ ;  /* 0x00000008ae897824 */ /* 0x040fe200078e00ff */
[C---:B------:R-:W-:Y:S01]  /*6000*/  LOP3.LUT R176, R174.reuse, 0x2, RZ, 0xc0, !PT ;  /* 0x00000002aeb07812 */ /* 0x040fe200078ec0ff */
[----:B------:R-:W-:Y:S01]  /*6010*/  IMAD.U32 R69, R174, 0x10000, RZ ;  /* 0x00010000ae457824 */ /* 0x000fe200078e00ff */
[----:B------:R-:W-:Y:S02]  /*6020*/  UMOV UR44, 0x400 ;  /* 0x00000400002c7882 */ /* 0x000fe40000000000 */
[----:B------:R-:W1:Y:S01]  /*6030*/  LDC.64 R158, c[0x0][0x888] ;  /* 0x00022200ff9e7b82 */ /* 0x000e620000000a00 */
[----:B------:R-:W-:Y:S01]  /*6040*/  ULEA UR44, UR45, UR44, 0x18 ;  /* 0x0000002c2d2c7291 */ /* 0x000fe2000f8ec0ff */
[----:B------:R-:W-:Y:S01]  /*6050*/  LOP3.LUT R6, R4, 0x180, RZ, 0xc0, !PT ;  /* 0x0000018004067812 */ /* 0x000fe200078ec0ff */
[----:B------:R-:W-:Y:S01]  /*6060*/  HFMA2 R68, -RZ, RZ, 0, 0 ;  /* 0x00000000ff447431 */ /* 0x000fe200000001ff */
[----:B------:R-:W-:Y:S01]  /*6070*/  LOP3.LUT R69, R69, 0x600000, RZ, 0xc0, !PT ;  /* 0x0060000045457812 */ /* 0x000fe200078ec0ff */
[----:B------:R-:W-:Y:S01]  /*6080*/  UIADD3 UR4, UPT, UPT, UR44, 0x8400, URZ ;  /* 0x000084002c047890 */ /* 0x000fe2000fffe0ff */
[----:B------:R-:W-:Y:S01]  /*6090*/  LOP3.LUT R137, R6, 0x30, R137, 0xf8, !PT ;  /* 0x0000003006897812 */ /* 0x000fe200078ef889 */
[----:B------:R-:W-:Y:S01]  /*60a0*/  IMAD.MOV.U32 R172, RZ, RZ, RZ ;  /* 0x000000ffffac7224 */ /* 0x000fe200078e00ff */
[----:B------:R-:W2:Y:S01]  /*60b0*/  LDC.64 R160, c[0x0][0x890] ;  /* 0x00022400ffa07b82 */ /* 0x000ea20000000a00 */
[----:B------:R-:W-:Y:S01]  /*60c0*/  LOP3.LUT R174, R174, 0x4, RZ, 0xc0, !PT ;  /* 0x00000004aeae7812 */ /* 0x000fe200078ec0ff */
[----:B------:R-:W-:Y:S01]  /*60d0*/  IMAD.MOV.U32 R166, RZ, RZ, RZ ;  /* 0x000000ffffa67224 */ /* 0x000fe200078e00ff */
[----:B------:R-:W-:-:S02]  /*60e0*/  LOP3.LUT R137, R137, 0x1e40, R4, 0xf8, !PT ;  /* 0x00001e4089897812 */ /* 0x000fc400078ef804 */
[----:B------:R-:W-:Y:S01]  /*60f0*/  CS2R R170, SRZ ;  /* 0x0000000000aa7805 */ /* 0x000fe2000001ff00 */
[----:B------:R-:W-:Y:S01]  /*6100*/  IMAD.MOV.U32 R169, RZ, RZ, RZ ;  /* 0x000000ffffa97224 */ /* 0x000fe200078e00ff */
[----:B------:R-:W-:Y:S01]  /*6110*/  IADD3 R173, PT, PT, -R174, 0x2, RZ ;  /* 0x00000002aead7810 */ /* 0x000fe20007ffe1ff */
[----:B------:R-:W-:Y:S01]  /*6120*/  IMAD.MOV R168, RZ, RZ, -R176 ;  /* 0x000000ffffa87224 */ /* 0x000fe200078e0ab0 */
[----:B------:R-:W3:Y:S01]  /*6130*/  LDC.64 R156, c[0x0][0x8b0] ;  /* 0x00022c00ff9c7b82 */ /* 0x000ee20000000a00 */
[----:B------:R-:W4:Y:S01]  /*6140*/  LDS R0, [UR44+0x240] ;  /* 0x0002402cff007984 */ /* 0x000f220008000800 */
[----:B------:R-:W-:Y:S01]  /*6150*/  IADD3 R175, PT, PT, R137, UR44, RZ ;  /* 0x0000002c89af7c10 */ /* 0x000fe2000fffe0ff */
[----:B------:R-:W-:Y:S01]  /*6160*/  IMAD.MOV R167, RZ, RZ, -R174 ;  /* 0x000000ffffa77224 */ /* 0x000fe200078e0aae */
[----:B------:R-:W-:Y:S01]  /*6170*/  MOV R177, UR4 ;  /* 0x0000000400b17c02 */ /* 0x000fe20008000f00 */
[----:B------:R-:W1:Y:S02]  /*6180*/  LDCU UR58, c[0x0][0x370] ;  /* 0x00006e00ff3a77ac */ /* 0x000e640008000800 */
[----:B------:R-:W-:Y:S01]  /*6190*/  VIADD R175, R175, 0x400 ;  /* 0x00000400afaf7836 */ /* 0x000fe20000000000 */
[----:B------:R-:W1:Y:S01]  /*61a0*/  LDC.64 R138, c[0x0][0x8a8] ;  /* 0x00022a00ff8a7b82 */ /* 0x000e620000000a00 */
[----:B------:R-:W1:Y:S01]  /*61b0*/  LDCU.64 UR62, c[0x0][0x348] ;  /* 0x00006900ff3e77ac */ /* 0x000e620008000a00 */
[----:B------:R-:W1:Y:S01]  /*61c0*/  LDCU UR43, c[0x0][0xb0c] ;  /* 0x00016180ff2b77ac */ /* 0x000e620008000800 */
[----:B------:R-:W1:Y:S01]  /*61d0*/  LDCU UR39, c[0x0][0xb30] ;  /* 0x00016600ff2777ac */ /* 0x000e620008000800 */
[----:B------:R-:W1:Y:S01]  /*61e0*/  LDCU.64 UR56, c[0x0][0x888] ;  /* 0x00011100ff3877ac */ /* 0x000e620008000a00 */
[----:B------:R-:W1:Y:S01]  /*61f0*/  LDCU.64 UR40, c[0x0][0xb28] ;  /* 0x00016500ff2877ac */ /* 0x000e620008000a00 */
[----:B------:R-:W1:Y:S01]  /*6200*/  LDCU.128 UR52, c[0x0][0xb10] ;  /* 0x00016200ff3477ac */ /* 0x000e620008000c00 */
[----:B------:R-:W1:Y:S01]  /*6210*/  LDCU UR47, c[0x0][0x374] ;  /* 0x00006e80ff2f77ac */ /* 0x000e620008000800 */
[----:B------:R-:W-:Y:S01]  /*6220*/  UIADD3 UR60, UPT, UPT, UR44, 0x400, URZ ;  /* 0x000004002c3c7890 */ /* 0x000fe2000fffe0ff */
[----:B--2-4-:R-:W-:-:S11]  /*6230*/  IMAD.IADD R69, R0, 0x1, R69 ;  /* 0x0000000100457824 */ /* 0x014fd600078e0245 */
.L_x_162:
[C---:B------:R-:W-:Y:S02]  /*6240*/  LEA R3, R166.reuse, UR44, 0x3 ;  /* 0x0000002ca6037c11 */ /* 0x040fe4000f8e18ff */
[----:B------:R-:W-:Y:S02]  /*6250*/  SHF.L.U32 R0, R171, 0x1f, RZ ;  /* 0x0000001fab007819 */ /* 0x000fe400000006ff */
[----:B------:R-:W-:Y:S02]  /*6260*/  LEA R5, R166, UR44, 0x4 ;  /* 0x0000002ca6057c11 */ /* 0x000fe4000f8e20ff */
[----:B------:R-:W2:Y:S02]  /*6270*/  SYNCS.PHASECHK.TRANS64.TRYWAIT P0, [R3+URZ+0x1b0], R0 ;  /* 0x0001b000030075a7 */ /* 0x000ea400080011ff */
[----:B-12---:R-:W-:Y:S05]  /*6280*/  @!P0 BRA `(.L_x_118) ;  /* 0x0000007400a48947 */ /* 0x006fea0003800000 */
.L_x_241:
[----:B------:R-:W4:Y:S01]  /*6290*/  LDS.128 R4, [R5+0x220] ;  /* 0x0002200005047984 */ /* 0x000f220000000c00 */
[----:B------:R-:W-:Y:S01]  /*62a0*/  UISETP.GE.AND UP0, UPT, UR42, 0x1, UPT ;  /* 0x000000012a00788c */ /* 0x000fe2000bf06270 */
[----:B------:R-:W-:Y:S01]  /*62b0*/  @!PT LDS RZ, [RZ] ;  /* 0x00000000fffff984 */ /* 0x000fe20000000800 */
[----:B------:R-:W-:Y:S01]  /*62c0*/  @!PT LDS RZ, [RZ] ;  /* 0x00000000fffff984 */ /* 0x000fe20000000800 */
[----:B------:R-:W-:Y:S01]  /*62d0*/  @!PT LDS RZ, [RZ] ;  /* 0x00000000fffff984 */ /* 0x000fe20000000800 */
[----:B------:R-:W-:Y:S01]  /*62e0*/  @!PT LDS RZ, [RZ] ;  /* 0x00000000fffff984 */ /* 0x000fe20000000800 */
[----:B------:R1:W-:Y:S06]  /*62f0*/  MEMBAR.ALL.CTA ;  /* 0x0000000000007992 */ /* 0x0003ec0000008000 */
[----:B-1----:R-:W1:Y:S01]  /*6300*/  FENCE.VIEW.ASYNC.S ;  /* 0x00000000000073c6 */ /* 0x002e620000000000 */
[----:B----4-:R-:W-:Y:S11]  /*6310*/  LOP3.LUT P0, RZ, R6, 0x1, RZ, 0xc0, !PT ;  /* 0x0000000106ff7812 */ /* 0x010ff6000780c0ff */
[----:B------:R-:W-:Y:S02]  /*6320*/  @!UPT UIADD3 URZ, UPT, UPT, URZ, URZ, URZ ;  /* 0x000000fffffff290 */ /* 0x000fe4000fffe0ff */
[----:B-1----:R-:W-:Y:S01]  /*6330*/  VOTEU.ANY UP1, P0 ;  /* 0x0000000000ff7886 */ /* 0x002fe20000020100 */
[----:B------:R-:W-:Y:S01]  /*6340*/  PLOP3.LUT P0, PT, PT, PT, UP1, 0x80, 0x8 ;  /* 0x000000000008781c */ /* 0x000fe20003f0f018 */
[----:B------:R-:W-:Y:S11]  /*6350*/  UP2UR UR46, UPR, URZ, 0x2 ;  /* 0x00000002ff2e7883 */ /* 0x000ff60008000000 */
[----:B------:R-:W-:Y:S01]  /*6360*/  @!UPT UIADD3 URZ, UPT, UPT, URZ, URZ, URZ ;  /* 0x000000fffffff290 */ /* 0x000fe2000fffe0ff */
[----:B--2---:R-:W-:Y:S02]  /*6370*/  @P0 SHF.R.U32.HI R0, RZ, 0x10, R5 ;  /* 0x00000010ff000819 */ /* 0x004fe40000011605 */
        /* <DEDUP_REMOVED lines=12> */
[----:B------:R-:W2:Y:S01]  /*6440*/  LDCU UR12, c[0x0][0xb20] ;  /* 0x00016400ff0c77ac */ /* 0x000ea20008000800 */
[----:B------:R-:W-:Y:S02]  /*6450*/  UIMAD.WIDE.U32 UR4, UR47, UR55, URZ ;  /* 0x000000372f0472a5 */ /* 0x000fe4000f8e00ff */
[----:B------:R-:W-:Y:S02]  /*6460*/  UIMAD.WIDE.U32 UR6, UR58, UR52, URZ ;  /* 0x000000343a0672a5 */ /* 0x000fe4000f8e00ff */
[----:B------:R-:W-:Y:S02]  /*6470*/  UISETP.NE.AND UP0, UPT, UR54, 0x1, UPT ;  /* 0x000000013600788c */ /* 0x000fe4000bf05270 */
[----:B------:R-:W-:Y:S02]  /*6480*/  UIMAD.WIDE.U32 UR8, UR37, UR55, URZ ;  /* 0x00000037250872a5 */ /* 0x000fe4000f8e00ff */
[----:B------:R-:W-:Y:S02]  /*6490*/  UIMAD.WIDE.U32 UR10, UR38, UR52, URZ ;  /* 0x00000034260a72a5 */ /* 0x000fe4000f8e00ff */
[----:B------:R-:W-:Y:S02]  /*64a0*/  UISETP.NE.AND UP1, UPT, UR43, 0x1, UPT ;  /* 0x000000012b00788c */ /* 0x000fe4000bf25270 */
[----:B------:R-:W-:Y:S01]  /*64b0*/  UISETP.NE.AND UP2, UPT, UR42, 0x1, UPT ;  /* 0x000000012a00788c */ /* 0x000fe2000bf45270 */
[----:B------:R-:W-:Y:S02]  /*64c0*/  UMOV UR4, UR5 ;  /* 0x0000000500047c82 */ /* 0x000fe40008000000 */
[----:B--2---:R-:W-:Y:S03]  /*64d0*/  USHF.R.U32.HI UR5, URZ, UR12, UR4 ;  /* 0x0000000cff057299 */ /* 0x004fe60008011604 */
[----:B------:R-:W-:Y:S02]  /*64e0*/  UMOV UR4, UR7 ;  /* 0x0000000700047c82 */ /* 0x000fe40008000000 */
[----:B------:R-:W-:Y:S02]  /*64f0*/  USHF.R.U32.HI UR7, URZ, UR53, UR4 ;  /* 0x00000035ff077299 */ /* 0x000fe40008011604 */
[----:B------:R-:W-:Y:S02]  /*6500*/  USEL UR4, UR47, UR5, !UP0 ;  /* 0x000000052f047287 */ /* 0x000fe4000c000000 */
[----:B------:R-:W-:Y:S01]  /*6510*/  USEL UR7, UR58, UR7, !UP1 ;  /* 0x000000073a077287 */ /* 0x000fe2000c800000 */
[----:B------:R-:W-:Y:S01]  /*6520*/  UMOV UR5, UR9 ;  /* 0x0000000900057c82 */ /* 0x000fe20008000000 */
[----:B------:R-:W-:Y:S02]  /*6530*/  UIMAD.WIDE.U32 UR8, UR4, UR40, URZ ;  /* 0x00000028040872a5 */ /* 0x000fe4000f8e00ff */
[----:B------:R-:W-:Y:S03]  /*6540*/  USHF.R.U32.HI UR6, URZ, UR12, UR5 ;  /* 0x0000000cff067299 */ /* 0x000fe60008011605 */
[----:B------:R-:W-:Y:S01]  /*6550*/  UMOV UR5, UR11 ;  /* 0x0000000b00057c82 */ /* 0x000fe20008000000 */
[----:B------:R-:W-:Y:S02]  /*6560*/  UIMAD.WIDE.U32 UR10, UR7, UR40, URZ ;  /* 0x00000028070a72a5 */ /* 0x000fe4000f8e00ff */
[----:B------:R-:W-:Y:S02]  /*6570*/  USHF.R.U32.HI UR12, URZ, UR53, UR5 ;  /* 0x00000035ff0c7299 */ /* 0x000fe40008011605 */
[----:B------:R-:W-:Y:S01]  /*6580*/  USEL UR6, UR37, UR6, !UP0 ;  /* 0x0000000625067287 */ /* 0x000fe2000c000000 */
[----:B------:R-:W-:Y:S02]  /*6590*/  UMOV UR5, UR9 ;  /* 0x0000000900057c82 */ /* 0x000fe40008000000 */
[----:B------:R-:W-:Y:S01]  /*65a0*/  UMOV UR10, UR11 ;  /* 0x0000000b000a7c82 */ /* 0x000fe20008000000 */
[----:B------:R-:W-:Y:S02]  /*65b0*/  @UP2 USHF.R.U32.HI UR4, URZ, UR41, UR5 ;  /* 0x00000029ff042299 */ /* 0x000fe40008011605 */
[----:B------:R-:W-:Y:S02]  /*65c0*/  @UP2 USHF.R.U32.HI UR7, URZ, UR41, UR10 ;  /* 0x00000029ff072299 */ /* 0x000fe4000801160a */
[----:B------:R-:W-:Y:S02]  /*65d0*/  UIMAD UR4, UR42, UR4, URZ ;  /* 0x000000042a0472a4 */ /* 0x000fe4000f8e02ff */
        /* <DEDUP_REMOVED lines=8> */
[----:B------:R-:W-:Y:S02]  /*6660*/  USEL UR11, UR6, UR4, !UP2 ;  /* 0x00000004060b7287 */ /* 0x000fe4000d000000 */
[----:B------:R-:W-:Y:S02]  /*6670*/  UIADD3 UR8, UPT, UPT, -UR5, URZ, URZ ;  /* 0x000000ff05087290 */ /* 0x000fe4000fffe1ff */
[----:B------:R-:W-:Y:S01]  /*6680*/  UIADD3 UR10, UPT, UPT, -UR11, URZ, URZ ;  /* 0x000000ff0b0a7290 */ /* 0x000fe2000fffe1ff */
[----:B------:R-:W-:Y:S01]  /*6690*/  @!UP0 UMOV UR4, UR9 ;  /* 0x0000000900048c82 */ /* 0x000fe20008000000 */
[----:B------:R-:W-:Y:S02]  /*66a0*/  UIADD3 UR9, UPT, UPT, -UR6, URZ, URZ ;  /* 0x000000ff06097290 */ /* 0x000fe4000fffe1ff */
[----:B------:R-:W-:Y:S02]  /*66b0*/  @!UP0 USHF.R.U32.HI UR4, URZ, UR41, UR4 ;  /* 0x00000029ff048299 */ /* 0x000fe40008011604 */
[----:B------:R-:W-:Y:S02]  /*66c0*/  UIMAD UR10, UR42, UR10, UR6 ;  /* 0x0000000a2a0a72a4 */ /* 0x000fe4000f8e0206 */
[----:B------:R-:W-:Y:S04]  /*66d0*/  @!UP0 USEL UR4, UR5, UR4, !UP2 ;  /* 0x0000000405048287 */ /* 0x000fe8000d000000 */
[----:B------:R-:W-:Y:S02]  /*66e0*/  @!UP0 UIMAD UR10, UR7, UR10, UR4 ;  /* 0x0000000a070a82a4 */ /* 0x000fe4000f8e0204 */
[----:B------:R-:W-:Y:S02]  /*66f0*/  @!UP0 UIADD3 UR11, UPT, UPT, UR11, -UR4, URZ ;  /* 0x800000040b0b8290 */ /* 0x000fe4000fffe0ff */
[----:B------:R-:W-:Y:S02]  /*6700*/  UIMAD UR7, UR43, UR8, UR38 ;  /* 0x000000082b0772a4 */ /* 0x000fe4000f8e0226 */
[----:B------:R-:W-:Y:S02]  /*6710*/  @!UP0 UIMAD UR6, UR11, UR42, UR5 ;  /* 0x0000002a0b0682a4 */ /* 0x000fe4000f8e0205 */
[----:B------:R-:W-:Y:S01]  /*6720*/  UIMAD UR4, UR54, UR9, UR37 ;  /* 0x00000009360472a4 */ /* 0x000fe2000f8e0225 */
[----:B------:R-:W-:Y:S02]  /*6730*/  @!UP0 UMOV UR5, UR10 ;  /* 0x0000000a00058c82 */ /* 0x000fe40008000000 */
[----:B------:R-:W-:Y:S02]  /*6740*/  UIMAD UR38, UR5, UR43, UR7 ;  /* 0x0000002b052672a4 */ /* 0x000fe4000f8e0207 */
[----:B------:R-:W-:Y:S11]  /*6750*/  UIMAD UR37, UR6, UR54, UR4 ;  /* 0x00000036062572a4 */ /* 0x000ff6000f8e0204 */
[----:B------:R-:W-:Y:S01]  /*6760*/  @!UPT UIADD3 URZ, UPT, UPT, URZ, URZ, URZ ;  /* 0x000000fffffff290 */ /* 0x000fe2000fffe0ff */
.L_x_119:
[----:B------:R-:W-:Y:S01]  /*6770*/  UISETP.NE.AND UP0, UPT, UR39, 0x1, UPT ;  /* 0x000000012700788c */ /* 0x000fe2000bf05270 */
[----:B------:R-:W-:Y:S01]  /*6780*/  IADD3 R166, PT, PT, R166, 0x1, RZ ;  /* 0x00000001a6a67810 */ /* 0x000fe20007ffe0ff */
[----:B------:R-:W-:Y:S02]  /*6790*/  USHF.L.U32 UR50, UR16, 0x7, URZ ;  /* 0x0000000710327899 */ /* 0x000fe400080006ff */
[----:B------:R-:W-:Y:S07]  /*67a0*/  USHF.L.U32 UR49, UR20, 0x8, URZ ;  /* 0x0000000814317899 */ /* 0x000fee00080006ff */
[----:B------:R-:W2:Y:S01]  /*67b0*/  @!UP0 LDCU.128 UR12, c[0x0][0xb10] ;  /* 0x00016200ff0c87ac */ /* 0x000ea20008000c00 */
[----:B------:R-:W4:Y:S01]  /*67c0*/  @!UP0 LDCU UR5, c[0x0][0xb0c] ;  /* 0x00016180ff0587ac */ /* 0x000f220008000800 */
[----:B------:R-:W3:Y:S01]  /*67d0*/  @!UP0 LDCU UR10, c[0x0][0xb20] ;  /* 0x00016400ff0a87ac */ /* 0x000ee20008000800 */
[----:B--2---:R-:W-:Y:S02]  /*67e0*/  UIMAD.WIDE.U32 UR8, UR38, UR12, URZ ;  /* 0x0000000c260872a5 */ /* 0x004fe4000f8e00ff */
[----:B------:R-:W-:Y:S02]  /*67f0*/  UIMAD.WIDE.U32 UR6, UR37, UR15, URZ ;  /* 0x0000000f250672a5 */ /* 0x000fe4000f8e00ff */
[----:B------:R-:W-:Y:S03]  /*6800*/  @!UP0 UISETP.NE.AND UP1, UPT, UR14, 0x1, UPT ;  /* 0x000000010e00888c */ /* 0x000fe6000bf25270 */
[----:B------:R-:W-:Y:S01]  /*6810*/  @!UP0 UMOV UR4, UR9 ;  /* 0x0000000900048c82 */ /* 0x000fe20008000000 */
[----:B----4-:R-:W-:Y:S02]  /*6820*/  @!UP0 UISETP.NE.AND UP2, UPT, UR5, 0x1, UPT ;  /* 0x000000010500888c */ /* 0x010fe4000bf45270 */
[----:B------:R-:W-:Y:S01]  /*6830*/  @!UP0 USHF.R.U32.HI UR4, URZ, UR13, UR4 ;  /* 0x0000000dff048299 */ /* 0x000fe20008011604 */
[----:B------:R-:W-:Y:S02]  /*6840*/  @!UP0 UMOV UR6, UR7 ;  /* 0x0000000700068c82 */ /* 0x000fe40008000000 */
[----:B---3--:R-:W-:Y:S02]  /*6850*/  @!UP0 USHF.R.U32.HI UR6, URZ, UR10, UR6 ;  /* 0x0000000aff068299 */ /* 0x008fe40008011606 */
[----:B------:R-:W-:Y:S02]  /*6860*/  @!UP0 USEL UR7, UR38, UR4, !UP2 ;  /* 0x0000000426078287 */ /* 0x000fe4000d000000 */
[----:B------:R-:W-:Y:S04]  /*6870*/  @!UP0 USEL UR6, UR37, UR6, !UP1 ;  /* 0x0000000625068287 */ /* 0x000fe8000c800000 */
[----:B------:R-:W-:Y:S02]  /*6880*/  @!UP0 UIADD3 UR4, UPT, UPT, -UR7, UR6, URZ ;  /* 0x0000000607048290 */ /* 0x000fe4000fffe1ff */
[----:B------:R-:W-:Y:S02]  /*6890*/  @!UP0 UIADD3 UR6, UPT, UPT, UR7, -UR6, URZ ;  /* 0x8000000607068290 */ /* 0x000fe4000fffe0ff */
[----:B------:R-:W-:Y:S02]  /*68a0*/  @!UP0 UIMAD UR38, UR4, UR5, UR38 ;  /* 0x00000005042682a4 */ /* 0x000fe4000f8e0226 */
[----:B------:R-:W-:Y:S02]  /*68b0*/  @!UP0 UIMAD UR37, UR6, UR14, UR37 ;  /* 0x0000000e062582a4 */ /* 0x000fe4000f8e0225 */
[----:B------:R-:W-:Y:S09]  /*68c0*/  ULOP3.LUT UP0, URZ, UR60, 0x1b0, URZ, 0xc0, !UPT ;  /* 0x000001b03cff7892 */ /* 0x000ff2000f80c0ff */
[----:B------:R-:W-:Y:S05]  /*68d0*/  BRA.U !UP0, `(.L_x_120) ;  /* 0x0000000108407547 */ /* 0x000fea000b800000 */
[----:B------:R-:W2:Y:S01]  /*68e0*/  LDCU.64 UR8, c[0x4][0x88] ;  /* 0x01001100ff0877ac */ /* 0x000ea20008000a00 */
[----:B------:R-:W-:Y:S01]  /*68f0*/  MOV R3, 0x0 ;  /* 0x0000000000037802 */ /* 0x000fe20000000f00 */
[----:B------:R-:W-:Y:S02]  /*6900*/  HFMA2 R12, -RZ, RZ, 0, 5.9604644775390625e-08 ;  /* 0x00000001ff0c7431 */ /* 0x000fe400000001ff */
[----:B------:R-:W-:Y:S02]  /*6910*/  IMAD.MOV.U32 R8, RZ, RZ, 0x70 ;  /* 0x00000070ff087424 */ /* 0x000fe400078e00ff */
[----:B------:R-:W-:Y:S01]  /*6920*/  IMAD.MOV.U32 R13, RZ, RZ, RZ ;  /* 0x000000ffff0d7224 */ /* 0x000fe200078e00ff */
[----:B------:R-:W3:Y:S01]  /*6930*/  LDCU.64 UR6, c[0x4][0x90] ;  /* 0x01001200ff0677ac */ /* 0x000ee20008000a00 */
[----:B------:R-:W4:Y:S01]  /*6940*/  LDC.64 R2, c[0x4][R3] ;  /* 0x0100000003027b82 */ /* 0x000f220000000a00 */
[----:B------:R-:W1:Y:S01]  /*6950*/  LDCU.64 UR4, c[0x4][0x8] ;  /* 0x01000100ff0477ac */ /* 0x000e620008000a00 */
[----:B--2---:R-:W-:Y:S01]  /*6960*/  MOV R5, UR9 ;  /* 0x0000000900057c02 */ /* 0x004fe20008000f00 */
[----:B------:R-:W-:Y:S01]  /*6970*/  IMAD.U32 R4, RZ, RZ, UR8 ;  /* 0x00000008ff047e24 */ /* 0x000fe2000f8e00ff */
[----:B---3--:R-:W-:Y:S01]  /*6980*/  MOV R7, UR7 ;  /* 0x0000000700077c02 */ /* 0x008fe20008000f00 */
[----:B------:R-:W-:Y:S01]  /*6990*/  IMAD.U32 R6, RZ, RZ, UR6 ;  /* 0x00000006ff067e24 */ /* 0x000fe2000f8e00ff */
[----:B-1----:R-:W-:Y:S01]  /*69a0*/  MOV R11, UR5 ;  /* 0x00000005000b7c02 */ /* 0x002fe20008000f00 */
[----:B------:R-:W-:Y:S02]  /*69b0*/  IMAD.U32 R10, RZ, RZ, UR4 ;  /* 0x00000004ff0a7e24 */ /* 0x000fe4000f8e00ff */
[----:B------:R-:W-:Y:S07]  /*69c0*/  LEPC R20, `(.L_x_120) ;  /* 0x000000001014794e */ /* 0x000fee0000000000 */
[----:B----45:R-:W-:Y:S05]  /*69d0*/  CALL.ABS.NOINC R2 ;  /* 0x0000000002007343 */ /* 0x030fea0003c00000 */
.L_x_120:
[----:B------:R-:W-:Y:S01]  /*69e0*/  LOP3.LUT P0, RZ, R177, 0x1b0, RZ, 0xc0, !PT ;  /* 0x000001b0b1ff7812 */ /* 0x000fe2000780c0ff */
[----:B------:R-:W-:Y:S11]  /*69f0*/  BSSY.RECONVERGENT B6, `(.L_x_121) ;  /* 0x0000013000067945 */ /* 0x000ff60003800200 */
[----:B------:R-:W-:Y:S01]  /*6a00*/  @!UPT UIADD3 URZ, UPT, UPT, URZ, URZ, URZ ;  /* 0x000000fffffff290 */ /* 0x000fe2000fffe0ff */
[----:B------:R-:W-:Y:S05]  /*6a10*/  @!P0 BRA `(.L_x_122) ;  /* 0x0000000000408947 */ /* 0x000fea0003800000 */
        /* <DEDUP_REMOVED lines=16> */
.L_x_122:
[----:B------:R-:W-:Y:S05]  /*6b20*/  BSYNC.RECONVERGENT B6 ;  /* 0x0000000000067941 */ /* 0x000fea0003800200 */
.L_x_121:
[----:B------:R-:W-:Y:S02]  /*6b30*/  ISETP.NE.U32.AND P0, PT, RZ, UR56, PT ;  /* 0x00000038ff007c0c */ /* 0x000fe4000bf05070 */
[C---:B------:R-:W-:Y:S02]  /*6b40*/  ISETP.NE.U32.AND P4, PT, R160.reuse, RZ, PT ;  /* 0x000000ffa000720c */ /* 0x040fe40003f85070 */
[----:B------:R-:W-:Y:S02]  /*6b50*/  ISETP.NE.U32.AND P1, PT, R160, RZ, PT ;  /* 0x000000ffa000720c */ /* 0x000fe40003f25070 */
[----:B------:R-:W-:Y:S02]  /*6b60*/  ISETP.NE.AND.EX P0, PT, RZ, UR57, PT, P0 ;  /* 0x00000039ff007c0c */ /* 0x000fe4000bf05300 */
[C---:B------:R-:W-:Y:S02]  /*6b70*/  ISETP.NE.AND.EX P4, PT, R161.reuse, RZ, PT, P4 ;  /* 0x000000ffa100720c */ /* 0x040fe40003f85340 */
[----:B------:R-:W-:Y:S02]  /*6b80*/  ISETP.NE.AND.EX P1, PT, R161, RZ, P0, P1 ;  /* 0x000000ffa100720c */ /* 0x000fe40000725310 */
[----:B------:R-:W-:Y:S02]  /*6b90*/  ISETP.NE.U32.AND P5, PT, R156, RZ, PT ;  /* 0x000000ff9c00720c */ /* 0x000fe40003fa5070 */
[----:B------:R-:W-:Y:S02]  /*6ba0*/  ISETP.NE.U32.AND P2, PT, RZ, UR56, PT ;  /* 0x00000038ff007c0c */ /* 0x000fe4000bf45070 */
[----:B------:R-:W-:Y:S02]  /*6bb0*/  PLOP3.LUT P0, PT, PT, PT, PT, 0x8, 0x80 ;  /* 0x000000000080781c */ /* 0x000fe40003f0e170 */
[----:B------:R-:W-:Y:S02]  /*6bc0*/  ISETP.NE.AND.EX P5, PT, R157, RZ, PT, P5 ;  /* 0x000000ff9d00720c */ /* 0x000fe40003fa5350 */
[----:B------:R-:W-:Y:S03]  /*6bd0*/  ISETP.NE.AND.EX P2, PT, RZ, UR57, PT, P2 ;  /* 0x00000039ff007c0c */ /* 0x000fe6000bf45320 */
[----:B------:R-:W-:Y:S01]  /*6be0*/  @!P1 PLOP3.LUT P0, PT, P4, PT, PT, 0x80, 0x8 ;  /* 0x000000000008981c */ /* 0x000fe2000270f070 */
[----:B------:R-:W-:Y:S01]  /*6bf0*/  @!UPT UIADD3 URZ, UPT, UPT, URZ, URZ, URZ ;  /* 0x000000fffffff290 */ /* 0x000fe2000fffe0ff */
[----:B------:R-:W-:Y:S11]  /*6c00*/  @!P4 BRA `(.L_x_123) ;  /* 0x000000000030c947 */ /* 0x000ff60003800000 */
[----:B------:R-:W-:Y:S01]  /*6c10*/  ISETP.NE.U32.AND P3, PT, R158, RZ, PT ;  /* 0x000000ff9e00720c */ /* 0x000fe20003f65070 */
[----:B------:R-:W2:Y:S01]  /*6c20*/  LDCU.64 UR4, c[0x0][0x358] ;  /* 0x00006b00ff0477ac */ /* 0x000ea20008000a00 */
[----:B------:R-:W-:Y:S02]  /*6c30*/  IMAD.MOV.U32 R162, RZ, RZ, 0x1 ;  /* 0x00000001ffa27424 */ /* 0x000fe400078e00ff */
[----:B------:R-:W-:Y:S11]  /*6c40*/  ISETP.NE.AND.EX P3, PT, R159, RZ, PT, P3 ;  /* 0x000000ff9f00720c */ /* 0x000ff60003f65330 */
[----:B------:R-:W-:Y:S02]  /*6c50*/  @!UPT UIADD3 URZ, UPT, UPT, URZ, URZ, URZ ;  /* 0x000000fffffff290 */ /* 0x000fe4000fffe0ff */
[----:B------:R-:W3:Y:S01]  /*6c60*/  @P3 LDC.64 R2, c[0x0][0x888] ;  /* 0x00022200ff023b82 */ /* 0x000ee20000000a00 */
[----:B-1----:R-:W-:Y:S04]  /*6c70*/  @P3 IMAD R0, R160, UR36, RZ ;  /* 0x00000024a0003c24 */ /* 0x002fe8000f8e02ff */
[----:B---3--:R-:W-:Y:S04]  /*6c80*/  @P3 IMAD.WIDE R2, R0, 0x4, R2 ;  /* 0x0000000400023825 */ /* 0x008fe800078e0202 */
[----:B------:R-:W-:Y:S01]  /*6c90*/  HFMA2 R0, -RZ, RZ, 0, 5.9604644775390625e-08 ;  /* 0x00000001ff007431 */ /* 0x000fe200000001ff */
[----:B--2--5:R2:W5:Y:S04]  /*6ca0*/  @P3 LDG.E R73, desc[UR4][R2.64] ;  /* 0x0000000402493981 */ /* 0x024568000c1e1900 */
[----:B------:R-:W-:Y:S01]  /*6cb0*/  @!P3 PRMT R162, R0, 0x7610, R162 ;  /* 0x0000761000a2b816 */ /* 0x000fe200000000a2 */
[----:B--2---:R-:W3:Y:S06]  /*6cc0*/  @!P3 LDC R73, c[0x0][0x880] ;  /* 0x00022000ff49bb82 */ /* 0x004eec0000000800 */
.L_x_123:
[----:B------:R-:W-:Y:S05]  /*6cd0*/  @!P5 BRA `(.L_x_124) ;  /* 0x000000000024d947 */ /* 0x000fea0003800000 */
[----:B------:R-:W-:Y:S01]  /*6ce0*/  ISETP.NE.U32.AND P3, PT, R138, RZ, PT ;  /* 0x000000ff8a00720c */ /* 0x000fe20003f65070 */
[----:B------:R-:W2:Y:S03]  /*6cf0*/  LDCU.64 UR4, c[0x0][0x358] ;  /* 0x00006b00ff0477ac */ /* 0x000ea60008000a00 */
[----:B------:R-:W-:Y:S11]  /*6d00*/  ISETP.NE.AND.EX P3, PT, R139, RZ, PT, P3 ;  /* 0x000000ff8b00720c */ /* 0x000ff60003f65330 */
[----:B------:R-:W-:Y:S02]  /*6d10*/  @!UPT UIADD3 URZ, UPT, UPT, URZ, URZ, URZ ;  /* 0x000000fffffff290 */ /* 0x000fe4000fffe0ff */
[----:B------:R-:W4:Y:S01]  /*6d20*/  @P3 LDC.64 R2, c[0x0][0x8a8] ;  /* 0x00022a00ff023b82 */ /* 0x000f220000000a00 */
[----:B-1----:R-:W-:Y:S04]  /*6d30*/  @P3 IMAD R0, R156, UR36, RZ ;  /* 0x000000249c003c24 */ /* 0x002fe8000f8e02ff */
[----:B----4-:R-:W-:Y:S05]  /*6d40*/  @P3 IMAD.WIDE R2, R0, 0x4, R2 ;  /* 0x0000000400023825 */ /* 0x010fea00078e0202 */
[----:B--2--5:R2:W5:Y:S02]  /*6d50*/  @P3 LDG.E R70, desc[UR4][R2.64] ;  /* 0x0000000402463981 */ /* 0x024564000c1e1900 */
[----:B--2---:R-:W4:Y:S02]  /*6d60*/  @!P3 LDC R70, c[0x0][0x8a0] ;  /* 0x00022800ff46bb82 */ /* 0x004f240000000800 */
.L_x_124:
[----:B---3-5:R-:W-:Y:S01]  /*6d70*/  FSETP.NEU.AND P3, PT, R73, RZ, PT ;  /* 0x000000ff4900720b */ /* 0x028fe20003f6d000 */
[----:B------:R-:W-:Y:S01]  /*6d80*/  BSSY B1, `(.L_x_125) ;  /* 0x0000046000017945 */ /* 0x000fe20003800000 */
[----:B------:R-:W-:Y:S01]  /*6d90*/  SEL R5, RZ, 0xffffffff, P2 ;  /* 0xffffffffff057807 */ /* 0x000fe20001000000 */
[----:B------:R-:W-:Y:S01]  /*6da0*/  IMAD.MOV.U32 R182, RZ, RZ, 0x1 ;  /* 0x00000001ffb67424 */ /* 0x000fe200078e00ff */
[----:B-1----:R-:W-:Y:S01]  /*6db0*/  @!P1 SEL R0, RZ, 0xffffffff, P3 ;  /* 0xffffffffff009807 */ /* 0x002fe20001800000 */
[----:B------:R-:W-:Y:S01]  /*6dc0*/  IMAD R71, R68, 0x100, R69 ;  /* 0x0000010044477824 */ /* 0x000fe200078e0245 */
[----:B------:R-:W-:Y:S02]  /*6dd0*/  LOP3.LUT P2, RZ, R162, 0xff, RZ, 0xc0, !PT ;  /* 0x000000ffa2ff7812 */ /* 0x000fe4000784c0ff */
[----:B------:R-:W-:Y:S02]  /*6de0*/  CS2R R154, SRZ ;  /* 0x00000000009a7805 */ /* 0x000fe4000001ff00 */
[----:B------:R-:W-:Y:S02]  /*6df0*/  LEA R3, R170, UR44, 0x3 ;  /* 0x0000002caa037c11 */ /* 0x000fe4000f8e18ff */
[----:B------:R-:W-:Y:S02]  /*6e00*/  CS2R R152, SRZ ;  /* 0x0000000000987805 */ /* 0x000fe4000001ff00 */
[C---:B------:R-:W-:Y:S02]  /*6e10*/  @P0 SEL R0, R5.reuse, R0, !P2 ;  /* 0x0000000005000207 */ /* 0x040fe40005000000 */
[----:B------:R-:W-:Y:S02]  /*6e20*/  CS2R R150, SRZ ;  /* 0x0000000000967805 */ /* 0x000fe4000001ff00 */
[----:B------:R-:W-:Y:S02]  /*6e30*/  LEA R165, R68, UR44, 0x3 ;  /* 0x0000002c44a57c11 */ /* 0x000fe4000f8e18ff */
[----:B------:R-:W-:Y:S02]  /*6e40*/  CS2R R148, SRZ ;  /* 0x0000000000947805 */ /* 0x000fe4000001ff00 */
[----:B------:R-:W-:Y:S02]  /*6e50*/  @!P1 LOP3.LUT R0, R0, 0x1, RZ, 0xc0, !PT ;  /* 0x0000000100009812 */ /* 0x000fe400078ec0ff */
[----:B------:R-:W-:Y:S02]  /*6e60*/  CS2R R146, SRZ ;  /* 0x0000000000927805 */ /* 0x000fe4000001ff00 */
[----:B------:R-:W-:Y:S02]  /*6e70*/  SHF.L.U32 R2, R172, 0x1f, RZ ;  /* 0x0000001fac027819 */ /* 0x000fe400000006ff */
[----:B------:R-:W-:Y:S02]  /*6e80*/  CS2R R144, SRZ ;  /* 0x0000000000907805 */ /* 0x000fe4000001ff00 */
[----:B------:R-:W-:Y:S02]  /*6e90*/  ISETP.NE.U32.OR P6, PT, R0, 0x1, P1 ;  /* 0x000000010000780c */ /* 0x000fe40000fc5470 */
[----:B------:R-:W-:Y:S02]  /*6ea0*/  CS2R R142, SRZ ;  /* 0x00000000008e7805 */ /* 0x000fe4000001ff00 */
[----:B------:R-:W-:Y:S02]  /*6eb0*/  SEL R0, RZ, 0xffffffff, P3 ;  /* 0xffffffffff007807 */ /* 0x000fe40001800000 */
[----:B------:R-:W-:Y:S02]  /*6ec0*/  CS2R R140, SRZ ;  /* 0x00000000008c7805 */ /* 0x000fe4000001ff00 */
[----:B------:R-:W-:Y:S02]  /*6ed0*/  P2R R189, PR, RZ, 0x40 ;  /* 0x00000040ffbd7803 */ /* 0x000fe40000000000 */
[----:B------:R-:W-:Y:S04]  /*6ee0*/  @P4 SEL R0, R5, R0, !P2 ;  /* 0x0000000005004207 */ /* 0x000fe80005000000 */
[----:B------:R-:W-:Y:S02]  /*6ef0*/  LOP3.LUT R0, R0, 0x1, RZ, 0xc0, !PT ;  /* 0x0000000100007812 */ /* 0x000fe400078ec0ff */
[----:B------:R-:W-:Y:S02]  /*6f00*/  @P6 SHF.L.U32 R4, R169, 0x1f, RZ ;  /* 0x0000001fa9046819 */ /* 0x000fe400000006ff */
[----:B------:R-:W-:Y:S02]  /*6f10*/  ISETP.NE.U32.AND P5, PT, R0, 0x1, PT ;  /* 0x000000010000780c */ /* 0x000fe40003fa5070 */
[----:B------:R-:W1:Y:S02]  /*6f20*/  @P6 SYNCS.PHASECHK.TRANS64.TRYWAIT P1, [R3+URZ+0x160], R4 ;  /* 0x00016004030065a7 */ /* 0x000e6400080211ff */
[----:B------:R-:W-:Y:S01]  /*6f30*/  P2R R183, PR, RZ, 0x20 ;  /* 0x00000020ffb77803 */ /* 0x000fe20000000000 */
[----:B------:R2:W3:Y:S01]  /*6f40*/  SYNCS.PHASECHK.TRANS64.TRYWAIT P0, [R165+URZ+0x1d0], R2 ;  /* 0x0001d002a50075a7 */ /* 0x0004e200080011ff */
[----:B-1----:R-:W-:Y:S01]  /*6f50*/  @P6 SEL R182, RZ, 0x1, !P1 ;  /* 0x00000001ffb66807 */ /* 0x002fe20004800000 */
[----:B--2---:R-:W-:Y:S06]  /*6f60*/  @!P6 BRA `(.L_x_126) ;  /* 0x00000000009ce947 */ /* 0x004fec0003800000 */
[----:B------:R-:W-:Y:S01]  /*6f70*/  @P5 IMAD R7, R170, 0x2000, R175 ;  /* 0x00002000aa075824 */ /* 0x000fe200078e02af */
[----:B------:R-:W-:Y:S01]  /*6f80*/  ISETP.NE.AND P1, PT, R182, RZ, PT ;  /* 0x000000ffb600720c */ /* 0x000fe20003f25270 */
[----:B------:R-:W-:Y:S01]  /*6f90*/  BSSY B0, `(.L_x_127) ;  /* 0x0000010000007945 */ /* 0x000fe20003800000 */
[----:B------:R-:W-:Y:S01]  /*6fa0*/  CS2R R142, SRZ ;  /* 0x00000000008e7805 */ /* 0x000fe2000001ff00 */
[--C-:B------:R-:W-:Y:S01]  /*6fb0*/  @P5 IMAD R6, R176, -0x10, R7.reuse ;  /* 0xfffffff0b0065824 */ /* 0x100fe200078e0207 */
[----:B------:R-:W-:Y:S01]  /*6fc0*/  CS2R R140, SRZ ;  /* 0x00000000008c7805 */ /* 0x000fe2000001ff00 */
[----:B------:R-:W-:Y:S01]  /*6fd0*/  @P5 IMAD R5, R174, -0x10, R7 ;  /* 0xfffffff0ae055824 */ /* 0x000fe200078e0207 */
[----:B------:R-:W-:Y:S01]  /*6fe0*/  CS2R R150, SRZ ;  /* 0x0000000000967805 */ /* 0x000fe2000001ff00 */
[----:B------:R-:W-:Y:S01]  /*6ff0*/  @P5 IMAD R4, R173, 0x10, R6 ;  /* 0x00000010ad045824 */ /* 0x000fe200078e0206 */
[----:B------:R-:W-:Y:S02]  /*7000*/  CS2R R148, SRZ ;  /* 0x0000000000947805 */ /* 0x000fe4000001ff00 */
[----:B------:R-:W-:Y:S02]  /*7010*/  CS2R R146, SRZ ;  /* 0x0000000000927805 */ /* 0x000fe4000001ff00 */
[----:B------:R-:W-:Y:S02]  /*7020*/  CS2R R144, SRZ ;  /* 0x0000000000907805 */ /* 0x000fe4000001ff00 */
[----:B------:R-:W-:Y:S02]  /*7030*/  CS2R R154, SRZ ;  /* 0x00000000009a7805 */ /* 0x000fe4000001ff00 */
[----:B------:R-:W-:Y:S01]  /*7040*/  CS2R R152, SRZ ;  /* 0x0000000000987805 */ /* 0x000fe2000001ff00 */
[----:B------:R-:W-:Y:S06]  /*7050*/  @P1 BRA `(.L_x_128) ;  /* 0x00000000000c1947 */ /* 0x000fec0003800000 */
[----:B------:R-:W-:Y:S04]  /*7060*/  SHF.L.U32 R0, R169, 0x1f, RZ ;  /* 0x0000001fa9007819 */ /* 0x000fe800000006ff */
[----:B------:R-:W1:Y:S02]  /*7070*/  SYNCS.PHASECHK.TRANS64.TRYWAIT P1, [R3+URZ+0x160], R0 ;  /* 0x00016000030075a7 */ /* 0x000e6400080211ff */
[----:B-1----:R-:W-:Y:S05]  /*7080*/  @!P1 BRA `(.L_x_129) ;  /* 0x0000006800389947 */ /* 0x002fea0003800000 */
.L_x_128:
[----:B------:R-:W-:Y:S05]  /*7090*/  BSYNC B0 ;  /* 0x0000000000007941 */ /* 0x000fea0003800000 */
.L_x_127:
[----:B------:R-:W-:Y:S01]  /*70a0*/  ISETP.NE.AND P1, PT, R183, RZ, PT ;  /* 0x000000ffb700720c */ /* 0x000fe20003f25270 */
[----:B-1----:R-:W-:Y:S02]  /*70b0*/  VIADD R3, R3, 0x180 ;  /* 0x0000018003037836 */ /* 0x002fe40000000000 */
[----:B------:R-:W-:Y:S02]  /*70c0*/  IMAD.U32 R0, RZ, RZ, UR45 ;  /* 0x0000002dff007e24 */ /* 0x000fe4000f8e00ff */
[----:B------:R-:W-:Y:S03]  /*70d0*/  VIADD R170, R170, 0x1 ;  /* 0x00000001aaaa7836 */ /* 0x000fe60000000000 */
[----:B------:R-:W-:Y:S05]  /*70e0*/  PRMT R0, R0, 0x654, R3 ;  /* 0x0000065400007816 */ /* 0x000fea0000000003 */
[----:B------:R1:W2:Y:S04]  /*70f0*/  @P1 LDS.128 R140, [R7] ;  /* 0x00000000078c1984 */ /* 0x0002a80000000c00 */
[----:B------:R1:W1:Y:S04]  /*7100*/  @P1 LDS.128 R148, [R5+0x20] ;  /* 0x0000200005941984 */ /* 0x0002680000000c00 */
[----:B------:R1:W1:Y:S04]  /*7110*/  @P1 LDS.128 R144, [R6+0x10] ;  /* 0x0000100006901984 */ /* 0x0002680000000c00 */
[----:B------:R1:W1:Y:S01]  /*7120*/  @P1 LDS.128 R152, [R4+0x10] ;  /* 0x0000100004981984 */ /* 0x0002620000000c00 */
[C---:B------:R-:W-:Y:S01]  /*7130*/  ISETP.NE.AND P1, PT, R170.reuse, 0x4, PT ;  /* 0x00000004aa00780c */ /* 0x040fe20003f25270 */
[----:B------:R-:W-:Y:S01]  /*7140*/  @!PT LDS RZ, [RZ] ;  /* 0x00000000fffff984 */ /* 0x000fe20000000800 */
[----:B------:R-:W-:Y:S01]  /*7150*/  @!PT LDS RZ, [RZ] ;  /* 0x00000000fffff984 */ /* 0x000fe20000000800 */
[----:B------:R-:W-:Y:S01]  /*7160*/  @!PT LDS RZ, [RZ] ;  /* 0x00000000fffff984 */ /* 0x000fe20000000800 */
[----:B------:R-:W-:Y:S01]  /*7170*/  @!PT LDS RZ, [RZ] ;  /* 0x00000000fffff984 */ /* 0x000fe20000000800 */
[----:B------:R5:W-:Y:S06]  /*7180*/  MEMBAR.ALL.CTA ;  /* 0x0000000000007992 */ /* 0x000bec0000008000 */
[----:B-----5:R-:W5:Y:S01]  /*7190*/  FENCE.VIEW.ASYNC.S ;  /* 0x00000000000073c6 */ /* 0x020f620000000000 */
[----:B------:R-:W-:Y:S01]  /*71a0*/  SEL R170, R170, RZ, P1 ;  /* 0x000000ffaaaa7207 */ /* 0x000fe20000800000 */
[----:B-----5:R5:W-:Y:S02]  /*71b0*/  SYNCS.ARRIVE.TRANS64.RED.A1T0 RZ, [R0+URZ], RZ ;  /* 0x000000ff00ff79a7 */ /* 0x020be400081004ff */
[----:B-----5:R-:W-:Y:S04]  /*71c0*/  SEL R0, RZ, 0x1, P1 ;  /* 0x00000001ff007807 */ /* 0x020fe80000800000 */
[----:B--2---:R-:W-:Y:S02]  /*71d0*/  LOP3.LUT R169, R169, R0, RZ, 0x3c, !PT ;  /* 0x00000000a9a97212 */ /* 0x004fe400078e3cff */
.L_x_126:
[----:B------:R-:W-:Y:S05]  /*71e0*/  BSYNC B1 ;  /* 0x0000000000017941 */ /* 0x000fea0003800000 */
.L_x_125:
[----:B------:R-:W-:Y:S04]  /*71f0*/  SHF.R.U32.HI R0, RZ, 0x15, R71 ;  /* 0x00000015ff007819 */ /* 0x000fe80000011647 */
[----:B------:R-:W-:Y:S01]  /*7200*/  LOP3.LUT P1, RZ, R0, 0x3, R163, 0x48, !PT ;  /* 0x0000000300ff7812 */ /* 0x000fe200078248a3 */
[----:B------:R-:W-:Y:S01]  /*7210*/  @!UPT UIADD3 URZ, UPT, UPT, URZ, URZ, URZ ;  /* 0x000000fffffff290 */ /* 0x000fe2000fffe0ff */
[----:B---3--:R-:W-:Y:S11]  /*7220*/  @P0 BRA `(.L_x_130) ;  /* 0x0000000000080947 */ /* 0x008ff60003800000 */
[----:B------:R-:W2:Y:S02]  /*7230*/  SYNCS.PHASECHK.TRANS64.TRYWAIT P0, [R165+URZ+0x1d0], R2 ;  /* 0x0001d002a50075a7 */ /* 0x000ea400080011ff */
[----:B--2---:R-:W-:Y:S05]  /*7240*/  @!P0 BRA `(.L_x_131) ;  /* 0x0000006400dc8947 */ /* 0x004fea0003800000 */
.L_x_130:
[----:B------:R-:W-:Y:S04]  /*7250*/  BSSY.RECONVERGENT B6, `(.L_x_132) ;  /* 0x0000012000067945 */ /* 0x000fe80003800200 */
[----:B------:R-:W-:Y:S05]  /*7260*/  @!P1 BRA `(.L_x_133) ;  /* 0x0000000000409947 */ /* 0x000fea0003800000 */
[----:B------:R-:W1:Y:S01]  /*7270*/  LDCU.64 UR8, c[0x4][0x78] ;  /* 0x01000f00ff0877ac */ /* 0x000e620008000a00 */
[----:B------:R-:W-:Y:S01]  /*7280*/  MOV R3, 0x0 ;  /* 0x0000000000037802 */ /* 0x000fe20000000f00 */
[----:B------:R-:W-:Y:S02]  /*7290*/  HFMA2 R12, -RZ, RZ, 0, 5.9604644775390625e-08 ;  /* 0x00000001ff0c7431 */ /* 0x000fe400000001ff */
[----:B------:R-:W-:Y:S02]  /*72a0*/  IMAD.MOV.U32 R8, RZ, RZ, 0x192 ;  /* 0x00000192ff087424 */ /* 0x000fe400078e00ff */
[----:B------:R-:W-:Y:S01]  /*72b0*/  IMAD.MOV.U32 R13, RZ, RZ, RZ ;  /* 0x000000ffff0d7224 */ /* 0x000fe200078e00ff */
[----:B------:R-:W3:Y:S01]  /*72c0*/  LDCU.64 UR6, c[0x4][0x80] ;  /* 0x01001000ff0677ac */ /* 0x000ee20008000a00 */
[----:B--2---:R-:W2:Y:S01]  /*72d0*/  LDC.64 R2, c[0x4][R3] ;  /* 0x0100000003027b82 */ /* 0x004ea20000000a00 */
[----:B------:R-:W5:Y:S01]  /*72e0*/  LDCU.64 UR4, c[0x4][0x18] ;  /* 0x01000300ff0477ac */ /* 0x000f620008000a00 */
[----:B-1----:R-:W-:Y:S01]  /*72f0*/  MOV R5, UR9 ;  /* 0x0000000900057c02 */ /* 0x002fe20008000f00 */
[----:B------:R-:W-:Y:S01]  /*7300*/  IMAD.U32 R4, RZ, RZ, UR8 ;  /* 0x00000008ff047e24 */ /* 0x000fe2000f8e00ff */
[----:B---3--:R-:W-:Y:S01]  /*7310*/  MOV R7, UR7 ;  /* 0x0000000700077c02 */ /* 0x008fe20008000f00 */
[----:B------:R-:W-:Y:S01]  /*7320*/  IMAD.U32 R6, RZ, RZ, UR6 ;  /* 0x00000006ff067e24 */ /* 0x000fe2000f8e00ff */
[----:B-----5:R-:W-:Y:S01]  /*7330*/  MOV R11, UR5 ;  /* 0x00000005000b7c02 */ /* 0x020fe20008000f00 */
[----:B------:R-:W-:Y:S02]  /*7340*/  IMAD.U32 R10, RZ, RZ, UR4 ;  /* 0x00000004ff0a7e24 */ /* 0x000fe4000f8e00ff */
[----:B------:R-:W-:Y:S07]  /*7350*/  LEPC R20, `(.L_x_133) ;  /* 0x000000001014794e */ /* 0x000fee0000000000 */
[----:B--2-4-:R-:W-:Y:S05]  /*7360*/  CALL.ABS.NOINC R2 ;  /* 0x0000000002007343 */ /* 0x014fea0003c00000 */
.L_x_133:
[----:B------:R-:W-:Y:S05]  /*7370*/  BSYNC.RECONVERGENT B6 ;  /* 0x0000000000067941 */ /* 0x000fea0003800200 */
.L_x_132:
[-C--:B------:R-:W-:Y:S01]  /*7380*/  F2FP.F16.E5M2.UNPACK_B R74, R140.reuse ;  /* 0x0000008cff4a723e */ /* 0x080fe200020004ff */
[----:B------:R-:W-:Y:S05]  /*7390*/  WARPSYNC.ALL ;  /* 0x0000000000007948 */ /* 0x000fea0003800000 */
[----:B------:R-:W-:Y:S01]  /*73a0*/  R2UR UR4, R71 ;  /* 0x00000000470472ca */ /* 0x000fe200000e0000 */
[--C-:B------:R-:W-:Y:S01]  /*73b0*/  HADD2.F32 R72, -RZ, R74.reuse.H0_H0 ;  /* 0x2000004aff487230 */ /* 0x100fe20000004100 */
[----:B------:R-:W-:Y:S01]  /*73c0*/  F2FP.F16.E5M2.UNPACK_B R76, R140.H1 ;  /* 0x0000008cff4c723e */ /* 0x000fe200030004ff */
[----:B------:R-:W-:Y:S01]  /*73d0*/  HADD2.F32 R75, -RZ, R74.H1_H1 ;  /* 0x3000004aff4b7230 */ /* 0x000fe20000004100 */
[-C--:B------:R-:W-:Y:S01]  /*73e0*/  F2FP.F16.E5M2.UNPACK_B R78, R141.reuse ;  /* 0x0000008dff4e723e */ /* 0x080fe200020004ff */
[----:B------:R-:W-:Y:S01]  /*73f0*/  BSSY.RECONVERGENT B0, `(.L_x_134) ;  /* 0x000011d000007945 */ /* 0x000fe20003800200 */
[----:B------:R-:W-:Y:S01]  /*7400*/  F2FP.F16.E5M2.UNPACK_B R80, R141.H1 ;  /* 0x0000008dff50723e */ /* 0x000fe200030004ff */
[----:B------:R-:W-:Y:S01]  /*7410*/  HADD2.F32 R74, -RZ, R76.H0_H0 ;  /* 0x2000004cff4a7230 */ /* 0x000fe20000004100 */
[-C--:B------:R-:W-:Y:S01]  /*7420*/  F2FP.F16.E5M2.UNPACK_B R82, R142.reuse ;  /* 0x0000008eff52723e */ /* 0x080fe200020004ff */
[--C-:B------:R-:W-:Y:S01]  /*7430*/  HADD2.F32 R77, -RZ, R78.reuse.H0_H0 ;  /* 0x2000004eff4d7230 */ /* 0x100fe20000004100 */
[----:B------:R-:W-:Y:S01]  /*7440*/  F2FP.F16.E5M2.UNPACK_B R84, R142.H1 ;  /* 0x0000008eff54723e */ /* 0x000fe200030004ff */
[----:B------:R-:W-:Y:S01]  /*7450*/  HADD2.F32 R78, -RZ, R78.H1_H1 ;  /* 0x3000004eff4e7230 */ /* 0x000fe20000004100 */
[-C--:B------:R-:W-:Y:S01]  /*7460*/  F2FP.F16.E5M2.UNPACK_B R86, R143.reuse ;  /* 0x0000008fff56723e */ /* 0x080fe200020004ff */
[----:B-1----:R-:W4:Y:S01]  /*7470*/  LDTM.x64 R4, tmem[UR4] ;  /* 0x00000004000479ee */ /* 0x002f220008340000 */
[----:B------:R-:W-:Y:S01]  /*7480*/  F2FP.F16.E5M2.UNPACK_B R88, R143.H1 ;  /* 0x0000008fff58723e */ /* 0x000fe200030004ff */
[----:B------:R-:W-:Y:S01]  /*7490*/  HADD2.F32 R76, -RZ, R76.H1_H1 ;  /* 0x3000004cff4c7230 */ /* 0x000fe20000004100 */
[-C--:B------:R-:W-:Y:S01]  /*74a0*/  F2FP.F16.E5M2.UNPACK_B R90, R144.reuse ;  /* 0x00000090ff5a723e */ /* 0x080fe200020004ff */
[----:B------:R-:W-:Y:S01]  /*74b0*/  HADD2.F32 R79, -RZ, R80.H0_H0 ;  /* 0x20000050ff4f7230 */ /* 0x000fe20000004100 */
[----:B------:R-:W-:Y:S01]  /*74c0*/  F2FP.F16.E5M2.UNPACK_B R92, R144.H1 ;  /* 0x00000090ff5c723e */ /* 0x000fe200030004ff */
[--C-:B------:R-:W-:Y:S01]  /*74d0*/  HADD2.F32 R81, -RZ, R82.reuse.H0_H0 ;  /* 0x20000052ff517230 */ /* 0x100fe20000004100 */
[----:B------:R-:W-:Y:S01]  /*74e0*/  SHF.L.U32 R188, R168, 0x4, RZ ;  /* 0x00000004a8bc7819 */ /* 0x000fe200000006ff */
[----:B------:R-:W-:Y:S01]  /*74f0*/  HADD2.F32 R82, -RZ, R82.H1_H1 ;  /* 0x30000052ff527230 */ /* 0x000fe20000004100 */
[----:B------:R-:W-:Y:S01]  /*7500*/  SHF.L.U32 R192, R167, 0x4, RZ ;  /* 0x00000004a7c07819 */ /* 0x000fe200000006ff */
[--C-:B------:R-:W-:Y:S01]  /*7510*/  HADD2.F32 R85, -RZ, R86.reuse.H0_H0 ;  /* 0x20000056ff557230 */ /* 0x100fe20000004100 */
[----:B------:R-:W-:Y:S01]  /*7520*/  SHF.L.U32 R190, R173, 0x4, RZ ;  /* 0x00000004adbe7819 */ /* 0x000fe200000006ff */
[----:B------:R-:W-:Y:S01]  /*7530*/  HADD2.F32 R86, -RZ, R86.H1_H1 ;  /* 0x30000056ff567230 */ /* 0x000fe20000004100 */
[----:B------:R-:W-:Y:S01]  /*7540*/  IADD3 R181, PT, PT, R175, R192, RZ ;  /* 0x000000c0afb57210 */ /* 0x000fe20007ffe0ff */
[--C-:B------:R-:W-:Y:S01]  /*7550*/  HADD2.F32 R89, -RZ, R90.reuse.H0_H0 ;  /* 0x2000005aff597230 */ /* 0x100fe20000004100 */
[----:B------:R-:W-:Y:S01]  /*7560*/  F2FP.F16.E5M2.UNPACK_B R94, R145 ;  /* 0x00000091ff5e723e */ /* 0x000fe200020004ff */
[----:B------:R-:W-:Y:S01]  /*7570*/  HADD2.F32 R90, -RZ, R90.H1_H1 ;  /* 0x3000005aff5a7230 */ /* 0x000fe20000004100 */
[----:B------:R-:W-:Y:S01]  /*7580*/  F2FP.F16.E5M2.UNPACK_B R98, R146 ;  /* 0x00000092ff62723e */ /* 0x000fe200020004ff */
[----:B------:R-:W-:Y:S01]  /*7590*/  HADD2.F32 R80, -RZ, R80.H1_H1 ;  /* 0x30000050ff507230 */ /* 0x000fe20000004100 */
[----:B------:R-:W-:Y:S01]  /*75a0*/  F2FP.F16.E5M2.UNPACK_B R102, R147 ;  /* 0x00000093ff66723e */ /* 0x000fe200020004ff */
[--C-:B------:R-:W-:Y:S01]  /*75b0*/  HADD2.F32 R93, -RZ, R94.reuse.H0_H0 ;  /* 0x2000005eff5d7230 */ /* 0x100fe20000004100 */
[----:B------:R-:W-:Y:S01]  /*75c0*/  F2FP.F16.E5M2.UNPACK_B R106, R148 ;  /* 0x00000094ff6a723e */ /* 0x000fe200020004ff */
[----:B------:R-:W-:Y:S01]  /*75d0*/  HADD2.F32 R94, -RZ, R94.H1_H1 ;  /* 0x3000005eff5e7230 */ /* 0x000fe20000004100 */
[----:B------:R-:W-:Y:S01]  /*75e0*/  F2FP.F16.E5M2.UNPACK_B R110, R149 ;  /* 0x00000095ff6e723e */ /* 0x000fe200020004ff */
[C---:B----4-:R-:W-:Y:S01]  /*75f0*/  FMUL R0, R70.reuse, R4 ;  /* 0x0000000446007220 */ /* 0x050fe20000400000 */
[C---:B--2---:R-:W-:Y:S01]  /*7600*/  FMUL R2, R70.reuse, R5 ;  /* 0x0000000546027220 */ /* 0x044fe20000400000 */
[C---:B------:R-:W-:Y:S01]  /*7610*/  FMUL R4, R70.reuse, R8 ;  /* 0x0000000846047220 */ /* 0x040fe20000400000 */
[C---:B------:R-:W-:Y:S01]  /*7620*/  FMUL R5, R70.reuse, R9 ;  /* 0x0000000946057220 */ /* 0x040fe20000400000 */
[C---:B------:R-:W-:Y:S01]  /*7630*/  FFMA R0, R73.reuse, R72, R0 ;  /* 0x0000004849007223 */ /* 0x040fe20000000000 */
[C---:B------:R-:W-:Y:S01]  /*7640*/  FFMA R2, R73.reuse, R75, R2 ;  /* 0x0000004b49027223 */ /* 0x040fe20000000002 */
[C---:B------:R-:W-:Y:S01]  /*7650*/  FMUL R8, R70.reuse, R12 ;  /* 0x0000000c46087220 */ /* 0x040fe20000400000 */
[C---:B------:R-:W-:Y:S01]  /*7660*/  FMUL R9, R70.reuse, R13 ;  /* 0x0000000d46097220 */ /* 0x040fe20000400000 */
[C---:B------:R-:W-:Y:S01]  /*7670*/  FMUL R12, R70.reuse, R16 ;  /* 0x00000010460c7220 */ /* 0x040fe20000400000 */
[C---:B------:R-:W-:Y:S01]  /*7680*/  FMUL R13, R70.reuse, R17 ;  /* 0x00000011460d7220 */ /* 0x040fe20000400000 */
[C---:B------:R-:W-:Y:S01]  /*7690*/  FMUL R16, R70.reuse, R20 ;  /* 0x0000001446107220 */ /* 0x040fe20000400000 */
[C---:B------:R-:W-:Y:S01]  /*76a0*/  FMUL R17, R70.reuse, R21 ;  /* 0x0000001546117220 */ /* 0x040fe20000400000 */
[C---:B------:R-:W-:Y:S01]  /*76b0*/  FMUL R20, R70.reuse, R24 ;  /* 0x0000001846147220 */ /* 0x040fe20000400000 */
[C---:B------:R-:W-:Y:S01]  /*76c0*/  FMUL R21, R70.reuse, R25 ;  /* 0x0000001946157220 */ /* 0x040fe20000400000 */
[--C-:B------:R-:W-:Y:S02]  /*76d0*/  HADD2.F32 R97, -RZ, R98.reuse.H0_H0 ;  /* 0x20000062ff617230 */ /* 0x100fe40000004100 */
[C---:B------:R-:W-:Y:S01]  /*76e0*/  FMUL R24, R70.reuse, R28 ;  /* 0x0000001c46187220 */ /* 0x040fe20000400000 */
[----:B------:R-:W-:Y:S02]  /*76f0*/  HADD2.F32 R98, -RZ, R98.H1_H1 ;  /* 0x30000062ff627230 */ /* 0x000fe40000004100 */
[C---:B------:R-:W-:Y:S01]  /*7700*/  FMUL R25, R70.reuse, R29 ;  /* 0x0000001d46197220 */ /* 0x040fe20000400000 */
[--C-:B------:R-:W-:Y:S02]  /*7710*/  HADD2.F32 R101, -RZ, R102.reuse.H0_H0 ;  /* 0x20000066ff657230 */ /* 0x100fe40000004100 */
[C---:B------:R-:W-:Y:S01]  /*7720*/  FMUL R28, R70.reuse, R32 ;  /* 0x00000020461c7220 */ /* 0x040fe20000400000 */
[----:B------:R-:W-:Y:S02]  /*7730*/  HADD2.F32 R102, -RZ, R102.H1_H1 ;  /* 0x30000066ff667230 */ /* 0x000fe40000004100 */
[C---:B------:R-:W-:Y:S01]  /*7740*/  FMUL R29, R70.reuse, R33 ;  /* 0x00000021461d7220 */ /* 0x040fe20000400000 */
[--C-:B------:R-:W-:Y:S02]  /*7750*/  HADD2.F32 R105, -RZ, R106.reuse.H0_H0 ;  /* 0x2000006aff697230 */ /* 0x100fe40000004100 */
[C---:B------:R-:W-:Y:S01]  /*7760*/  FMUL R32, R70.reuse, R36 ;  /* 0x0000002446207220 */ /* 0x040fe20000400000 */
[----:B------:R-:W-:Y:S01]  /*7770*/  F2FP.F16.E5M2.UNPACK_B R96, R145.H1 ;  /* 0x00000091ff60723e */ /* 0x000fe200030004ff */
[----:B------:R-:W-:Y:S02]  /*7780*/  HADD2.F32 R106, -RZ, R106.H1_H1 ;  /* 0x3000006aff6a7230 */ /* 0x000fe40000004100 */
[C---:B------:R-:W-:Y:S01]  /*7790*/  FMUL R33, R70.reuse, R37 ;  /* 0x0000002546217220 */ /* 0x040fe20000400000 */
[--C-:B------:R-:W-:Y:S02]  /*77a0*/  HADD2.F32 R109, -RZ, R110.reuse.H0_H0 ;  /* 0x2000006eff6d7230 */ /* 0x100fe40000004100 */
[C---:B------:R-:W-:Y:S01]  /*77b0*/  FMUL R36, R70.reuse, R40 ;  /* 0x0000002846247220 */ /* 0x040fe20000400000 */
[----:B------:R-:W-:Y:S01]  /*77c0*/  F2FP.F16.E5M2.UNPACK_B R100, R146.H1 ;  /* 0x00000092ff64723e */ /* 0x000fe200030004ff */
[----:B------:R-:W-:Y:S02]  /*77d0*/  HADD2.F32 R110, -RZ, R110.H1_H1 ;  /* 0x3000006eff6e7230 */ /* 0x000fe40000004100 */
[C---:B------:R-:W-:Y:S01]  /*77e0*/  FMUL R37, R70.reuse, R41 ;  /* 0x0000002946257220 */ /* 0x040fe20000400000 */
[C---:B------:R-:W-:Y:S01]  /*77f0*/  FMUL R40, R70.reuse, R44 ;  /* 0x0000002c46287220 */ /* 0x040fe20000400000 */
[----:B------:R-:W-:Y:S01]  /*7800*/  F2FP.F16.E5M2.UNPACK_B R104, R147.H1 ;  /* 0x00000093ff68723e */ /* 0x000fe200030004ff */
        /* <DEDUP_REMOVED lines=8> */
[----:B------:R-:W-:Y:S01]  /*7890*/  F2FP.F16.E5M2.UNPACK_B R114, R150 ;  /* 0x00000096ff72723e */ /* 0x000fe200020004ff */
[C---:B------:R-:W-:Y:S01]  /*78a0*/  FMUL R53, R70.reuse, R57 ;  /* 0x0000003946357220 */ /* 0x040fe20000400000 */
[C---:B------:R-:W-:Y:S01]  /*78b0*/  FMUL R56, R70.reuse, R60 ;  /* 0x0000003c46387220 */ /* 0x040fe20000400000 */
[----:B------:R-:W-:Y:S01]  /*78c0*/  F2FP.F16.E5M2.UNPACK_B R116, R150.H1 ;  /* 0x00000096ff74723e */ /* 0x000fe200030004ff */
[C---:B------:R-:W-:Y:S01]  /*78d0*/  FMUL R57, R70.reuse, R61 ;  /* 0x0000003d46397220 */ /* 0x040fe20000400000 */
[--C-:B------:R-:W-:Y:S02]  /*78e0*/  HADD2.F32 R113, -RZ, R114.reuse.H0_H0 ;  /* 0x20000072ff717230 */ /* 0x100fe40000004100 */
[C---:B------:R-:W-:Y:S01]  /*78f0*/  FMUL R60, R70.reuse, R64 ;  /* 0x00000040463c7220 */ /* 0x040fe20000400000 */
[----:B------:R-:W-:Y:S01]  /*7900*/  F2FP.F16.E5M2.UNPACK_B R118, R151 ;  /* 0x00000097ff76723e */ /* 0x000fe200020004ff */
[----:B------:R-:W-:Y:S02]  /*7910*/  HADD2.F32 R114, -RZ, R114.H1_H1 ;  /* 0x30000072ff727230 */ /* 0x000fe40000004100 */
[C---:B------:R-:W-:Y:S01]  /*7920*/  FMUL R61, R70.reuse, R65 ;  /* 0x00000041463d7220 */ /* 0x040fe20000400000 */
[C---:B------:R-:W-:Y:S01]  /*7930*/  FMUL R3, R70.reuse, R6 ;  /* 0x0000000646037220 */ /* 0x040fe20000400000 */
[----:B------:R-:W-:Y:S01]  /*7940*/  F2FP.F16.E5M2.UNPACK_B R120, R151.H1 ;  /* 0x00000097ff78723e */ /* 0x000fe200030004ff */
[--C-:B------:R-:W-:Y:S02]  /*7950*/  HADD2.F32 R117, -RZ, R118.reuse.H0_H0 ;  /* 0x20000076ff757230 */ /* 0x100fe40000004100 */
[C---:B------:R-:W-:Y:S01]  /*7960*/  FMUL R7, R70.reuse, R7 ;  /* 0x0000000746077220 */ /* 0x040fe20000400000 */
[C---:B------:R-:W-:Y:S01]  /*7970*/  FFMA R3, R73.reuse, R74, R3 ;  /* 0x0000004a49037223 */ /* 0x040fe20000000003 */
[----:B------:R-:W-:Y:S01]  /*7980*/  F2FP.F16.E5M2.UNPACK_B R122, R152 ;  /* 0x00000098ff7a723e */ /* 0x000fe200020004ff */
[----:B------:R-:W-:Y:S02]  /*7990*/  HADD2.F32 R118, -RZ, R118.H1_H1 ;  /* 0x30000076ff767230 */ /* 0x000fe40000004100 */
[C---:B------:R-:W-:Y:S01]  /*79a0*/  FFMA R7, R73.reuse, R76, R7 ;  /* 0x0000004c49077223 */ /* 0x040fe20000000007 */
[C---:B------:R-:W-:Y:S01]  /*79b0*/  FFMA R4, R73.reuse, R77, R4 ;  /* 0x0000004d49047223 */ /* 0x040fe20000000004 */
[----:B------:R-:W-:Y:S01]  /*79c0*/  F2FP.F16.E5M2.UNPACK_B R124, R152.H1 ;  /* 0x00000098ff7c723e */ /* 0x000fe200030004ff */
[----:B------:R-:W-:Y:S01]  /*79d0*/  FFMA R5, R73, R78, R5 ;  /* 0x0000004e49057223 */ /* 0x000fe20000000005 */
[--C-:B------:R-:W-:Y:S01]  /*79e0*/  HADD2.F32 R121, -RZ, R122.reuse.H0_H0 ;  /* 0x2000007aff797230 */ /* 0x100fe20000004100 */
[----:B------:R-:W-:Y:S01]  /*79f0*/  F2FP.SATFINITE.E5M2.F32.PACK_AB_MERGE_C R179, R7, R3, RZ ;  /* 0x0000000307b3723e */ /* 0x000fe200048060ff */
[----:B------:R-:W-:Y:S02]  /*7a00*/  HADD2.F32 R122, -RZ, R122.H1_H1 ;  /* 0x3000007aff7a7230 */ /* 0x000fe40000004100 */
[C---:B------:R-:W-:Y:S01]  /*7a10*/  FMUL R6, R70.reuse, R10 ;  /* 0x0000000a46067220 */ /* 0x040fe20000400000 */
[----:B------:R-:W-:Y:S01]  /*7a20*/  FMUL R11, R70, R11 ;  /* 0x0000000b460b7220 */ /* 0x000fe20000400000 */
[--C-:B------:R-:W-:Y:S01]  /*7a30*/  HADD2.F32 R83, -RZ, R84.reuse.H0_H0 ;  /* 0x20000054ff537230 */ /* 0x100fe20000004100 */
[----:B------:R-:W-:Y:S01]  /*7a40*/  F2FP.SATFINITE.E5M2.F32.PACK_AB_MERGE_C R184, R2, R0, R179 ;  /* 0x0000000002b8723e */ /* 0x000fe200048060b3 */
[----:B------:R-:W-:Y:S01]  /*7a50*/  FFMA R6, R73, R79, R6 ;  /* 0x0000004f49067223 */ /* 0x000fe20000000006 */
[----:B------:R-:W-:Y:S01]  /*7a60*/  IADD3 R179, PT, PT, R175, R188, RZ ;  /* 0x000000bcafb37210 */ /* 0x000fe20007ffe0ff */
[C---:B------:R-:W-:Y:S01]  /*7a70*/  FFMA R11, R73.reuse, R80, R11 ;  /* 0x00000050490b7223 */ /* 0x040fe2000000000b */
[C---:B------:R-:W-:Y:S01]  /*7a80*/  FFMA R8, R73.reuse, R81, R8 ;  /* 0x0000005149087223 */ /* 0x040fe20000000008 */
[----:B------:R-:W-:Y:S01]  /*7a90*/  FFMA R9, R73, R82, R9 ;  /* 0x0000005249097223 */ /* 0x000fe20000000009 */
[----:B------:R-:W-:Y:S01]  /*7aa0*/  IADD3 R180, PT, PT, R190, R179, RZ ;  /* 0x000000b3beb47210 */ /* 0x000fe20007ffe0ff */
[----:B------:R-:W-:Y:S01]  /*7ab0*/  HADD2.F32 R84, -RZ, R84.H1_H1 ;  /* 0x30000054ff547230 */ /* 0x000fe20000004100 */
[----:B------:R-:W-:Y:S01]  /*7ac0*/  F2FP.SATFINITE.E5M2.F32.PACK_AB_MERGE_C R185, R11, R6, RZ ;  /* 0x000000060bb9723e */ /* 0x000fe200048060ff */
[C---:B------:R-:W-:Y:S01]  /*7ad0*/  FMUL R10, R70.reuse, R14 ;  /* 0x0000000e460a7220 */ /* 0x040fe20000400000 */
[C---:B------:R-:W-:Y:S01]  /*7ae0*/  FMUL R15, R70.reuse, R15 ;  /* 0x0000000f460f7220 */ /* 0x040fe20000400000 */
[--C-:B------:R-:W-:Y:S01]  /*7af0*/  HADD2.F32 R87, -RZ, R88.reuse.H0_H0 ;  /* 0x20000058ff577230 */ /* 0x100fe20000004100 */
[----:B------:R-:W-:Y:S01]  /*7b00*/  F2FP.SATFINITE.E5M2.F32.PACK_AB_MERGE_C R185, R5, R4, R185 ;  /* 0x0000000405b9723e */ /* 0x000fe200048060b9 */
[C---:B------:R-:W-:Y:S01]  /*7b10*/  FFMA R10, R73.reuse, R83, R10 ;  /* 0x00000053490a7223 */ /* 0x040fe2000000000a */
[C---:B------:R-:W-:Y:S01]  /*7b20*/  FFMA R15, R73.reuse, R84, R15 ;  /* 0x00000054490f7223 */ /* 0x040fe2000000000f */
[C---:B------:R-:W-:Y:S01]  /*7b30*/  FFMA R12, R73.reuse, R85, R12 ;  /* 0x00000055490c7223 */ /* 0x040fe2000000000c */
[----:B------:R-:W-:Y:S01]  /*7b40*/  FFMA R13, R73, R86, R13 ;  /* 0x00000056490d7223 */ /* 0x000fe2000000000d */
[----:B------:R-:W-:Y:S02]  /*7b50*/  HADD2.F32 R88, -RZ, R88.H1_H1 ;  /* 0x30000058ff587230 */ /* 0x000fe40000004100 */
[C---:B------:R-:W-:Y:S01]  /*7b60*/  FMUL R14, R70.reuse, R18 ;  /* 0x00000012460e7220 */ /* 0x040fe20000400000 */
[----:B------:R-:W-:Y:S01]  /*7b70*/  F2FP.F16.E5M2.UNPACK_B R126, R153 ;  /* 0x00000099ff7e723e */ /* 0x000fe200020004ff */
[C---:B------:R-:W-:Y:S01]  /*7b80*/  FMUL R19, R70.reuse, R19 ;  /* 0x0000001346137220 */ /* 0x040fe20000400000 */
[----:B------:R-:W-:Y:S01]  /*7b90*/  HADD2.F32 R91, -RZ, R92.H0_H0 ;  /* 0x2000005cff5b7230 */ /* 0x000fe20000004100 */
[----:B------:R-:W-:Y:S01]  /*7ba0*/  F2FP.SATFINITE.E5M2.F32.PACK_AB_MERGE_C R186, R15, R10, RZ ;  /* 0x0000000a0fba723e */ /* 0x000fe200048060ff */
[C---:B------:R-:W-:Y:S01]  /*7bb0*/  FFMA R14, R73.reuse, R87, R14 ;  /* 0x00000057490e7223 */ /* 0x040fe2000000000e */
[C---:B------:R-:W-:Y:S01]  /*7bc0*/  FFMA R19, R73.reuse, R88, R19 ;  /* 0x0000005849137223 */ /* 0x040fe20000000013 */
[C---:B------:R-:W-:Y:S01]  /*7bd0*/  FFMA R16, R73.reuse, R89, R16 ;  /* 0x0000005949107223 */ /* 0x040fe20000000010 */
[----:B------:R-:W-:Y:S01]  /*7be0*/  F2FP.F16.E5M2.UNPACK_B R128, R153.H1 ;  /* 0x00000099ff80723e */ /* 0x000fe200030004ff */
[----:B------:R-:W-:Y:S01]  /*7bf0*/  FFMA R17, R73, R90, R17 ;  /* 0x0000005a49117223 */ /* 0x000fe20000000011 */
[----:B------:R-:W-:Y:S01]  /*7c00*/  F2FP.SATFINITE.E5M2.F32.PACK_AB_MERGE_C R186, R9, R8, R186 ;  /* 0x0000000809ba723e */ /* 0x000fe200048060ba */
[--C-:B------:R-:W-:Y:S01]  /*7c10*/  HADD2.F32 R125, -RZ, R126.reuse.H0_H0 ;  /* 0x2000007eff7d7230 */ /* 0x100fe20000004100 */
[----:B------:R-:W-:Y:S01]  /*7c20*/  F2FP.SATFINITE.E5M2.F32.PACK_AB_MERGE_C R187, R19, R14, RZ ;  /* 0x0000000e13bb723e */ /* 0x000fe200048060ff */
[----:B------:R-:W-:Y:S02]  /*7c30*/  HADD2.F32 R126, -RZ, R126.H1_H1 ;  /* 0x3000007eff7e7230 */ /* 0x000fe40000004100 */
[C---:B------:R-:W-:Y:S01]  /*7c40*/  FMUL R18, R70.reuse, R22 ;  /* 0x0000001646127220 */ /* 0x040fe20000400000 */
[----:B------:R-:W-:Y:S01]  /*7c50*/  HADD2.F32 R92, -RZ, R92.H1_H1 ;  /* 0x3000005cff5c7230 */ /* 0x000fe20000004100 */
[----:B------:R-:W-:Y:S01]  /*7c60*/  F2FP.SATFINITE.E5M2.F32.PACK_AB_MERGE_C R187, R13, R12, R187 ;  /* 0x0000000c0dbb723e */ /* 0x000fe200048060bb */
[C---:B------:R-:W-:Y:S01]  /*7c70*/  FMUL R23, R70.reuse, R23 ;  /* 0x0000001746177220 */ /* 0x040fe20000400000 */
[--C-:B------:R-:W-:Y:S02]  /*7c80*/  HADD2.F32 R95, -RZ, R96.reuse.H0_H0 ;  /* 0x20000060ff5f7230 */ /* 0x100fe40000004100 */
[C---:B------:R-:W-:Y:S01]  /*7c90*/  FFMA R18, R73.reuse, R91, R18 ;  /* 0x0000005b49127223 */ /* 0x040fe20000000012 */
[----:B------:R-:W-:Y:S01]  /*7ca0*/  HADD2.F32 R96, -RZ, R96.H1_H1 ;  /* 0x30000060ff607230 */ /* 0x000fe20000004100 */
[----:B------:R1:W-:Y:S01]  /*7cb0*/  STS.128 [R137+UR44+0x8400], R184 ;  /* 0x008400b889007988 */ /* 0x0003e20008000c2c */
[C---:B------:R-:W-:Y:S01]  /*7cc0*/  FFMA R23, R73.reuse, R92, R23 ;  /* 0x0000005c49177223 */ /* 0x040fe20000000017 */
[C---:B------:R-:W-:Y:S01]  /*7cd0*/  FFMA R20, R73.reuse, R93, R20 ;  /* 0x0000005d49147223 */ /* 0x040fe20000000014 */
[----:B------:R-:W-:Y:S01]  /*7ce0*/  FFMA R21, R73, R94, R21 ;  /* 0x0000005e49157223 */ /* 0x000fe20000000015 */
        /* <DEDUP_REMOVED lines=20> */
[----:B------:R-:W-:Y:S02]  /*7e30*/  HADD2.F32 R104, -RZ, R104.H1_H1 ;  /* 0x30000068ff687230 */ /* 0x000fe40000004100 */
        /* <DEDUP_REMOVED lines=24> */
[----:B------:R1:W-:Y:S01]  /*7fc0*/  STS.128 [R179+0x8010], R196 ;  /* 0x008010c4b3007388 */ /* 0x0003e20000000c00 */
[C---:B------:R-:W-:Y:S01]  /*7fd0*/  FFMA R39, R73.reuse, R108, R39 ;  /* 0x0000006c49277223 */ /* 0x040fe20000000027 */
[C---:B------:R-:W-:Y:S01]  /*7fe0*/  FFMA R36, R73.reuse, R109, R36 ;  /* 0x0000006d49247223 */ /* 0x040fe20000000024 */
[----:B------:R-:W-:Y:S01]  /*7ff0*/  FFMA R37, R73, R110, R37 ;  /* 0x0000006e49257223 */ /* 0x000fe20000000025 */
[----:B------:R-:W-:Y:S01]  /*8000*/  FMUL R38, R70, R42 ;  /* 0x0000002a46267220 */ /* 0x000fe20000400000 */
[----:B------:R-:W-:Y:S01]  /*8010*/  ISETP.NE.AND P0, PT, R178, RZ, PT ;  /* 0x000000ffb200720c */ /* 0x000fe20003f05270 */
[C---:B------:R-:W-:Y:S01]  /*8020*/  FMUL R43, R70.reuse, R43 ;  /* 0x0000002b462b7220 */ /* 0x040fe20000400000 */
[--C-:B------:R-:W-:Y:S01]  /*8030*/  HADD2.F32 R115, -RZ, R116.reuse.H0_H0 ;  /* 0x20000074ff737230 */ /* 0x100fe20000004100 */
[----:B------:R-:W-:Y:S01]  /*8040*/  F2FP.SATFINITE.E5M2.F32.PACK_AB_MERGE_C R200, R39, R34, RZ ;  /* 0x0000002227c8723e */ /* 0x000fe200048060ff */
[C---:B------:R-:W-:Y:S01]  /*8050*/  FFMA R38, R73.reuse, R111, R38 ;  /* 0x0000006f49267223 */ /* 0x040fe20000000026 */
[C---:B------:R-:W-:Y:S01]  /*8060*/  FFMA R43, R73.reuse, R112, R43 ;  /* 0x00000070492b7223 */ /* 0x040fe2000000002b */
[----:B------:R-:W-:Y:S01]  /*8070*/  FFMA R40, R73, R113, R40 ;  /* 0x0000007149287223 */ /* 0x000fe20000000028 */
[----:B------:R-:W-:Y:S01]  /*8080*/  F2FP.SATFINITE.E5M2.F32.PACK_AB_MERGE_C R200, R33, R32, R200 ;  /* 0x0000002021c8723e */ /* 0x000fe200048060c8 */
[----:B------:R-:W-:Y:S01]  /*8090*/  FFMA R41, R73, R114, R41 ;  /* 0x0000007249297223 */ /* 0x000fe20000000029 */
        /* <DEDUP_REMOVED lines=8> */
[----:B------:R-:W-:Y:S01]  /*8120*/  FFMA R44, R73, R117, R44 ;  /* 0x00000075492c7223 */ /* 0x000fe2000000002c */
[----:B------:R-:W-:Y:S01]  /*8130*/  ISETP.NE.AND P6, PT, R189, RZ, PT ;  /* 0x000000ffbd00720c */ /* 0x000fe20003fc5270 */
[----:B------:R-:W-:Y:S01]  /*8140*/  FFMA R45, R73, R118, R45 ;  /* 0x00000076492d7223 */ /* 0x000fe2000000002d */
[----:B------:R-:W-:Y:S01]  /*8150*/  HADD2.F32 R120, -RZ, R120.H1_H1 ;  /* 0x30000078ff787230 */ /* 0x000fe20000004100 */
[----:B------:R-:W-:Y:S01]  /*8160*/  F2FP.SATFINITE.E5M2.F32.PACK_AB_MERGE_C R202, R47, R42, RZ ;  /* 0x0000002a2fca723e */ /* 0x000fe200048060ff */
[C---:B------:R-:W-:Y:S01]  /*8170*/  FMUL R46, R70.reuse, R50 ;  /* 0x00000032462e7220 */ /* 0x040fe20000400000 */
[C---:B------:R-:W-:Y:S01]  /*8180*/  FMUL R51, R70.reuse, R51 ;  /* 0x0000003346337220 */ /* 0x040fe20000400000 */
[--C-:B------:R-:W-:Y:S02]  /*8190*/  HADD2.F32 R123, -RZ, R124.reuse.H0_H0 ;  /* 0x2000007cff7b7230 */ /* 0x100fe40000004100 */
[C---:B------:R-:W-:Y:S01]  /*81a0*/  FMUL R50, R70.reuse, R54 ;  /* 0x0000003646327220 */ /* 0x040fe20000400000 */
[C---:B------:R-:W-:Y:S01]  /*81b0*/  FFMA R46, R73.reuse, R119, R46 ;  /* 0x00000077492e7223 */ /* 0x040fe2000000002e */
[----:B------:R-:W-:Y:S02]  /*81c0*/  HADD2.F32 R124, -RZ, R124.H1_H1 ;  /* 0x3000007cff7c7230 */ /* 0x000fe40000004100 */
[C---:B------:R-:W-:Y:S01]  /*81d0*/  FFMA R51, R73.reuse, R120, R51 ;  /* 0x0000007849337223 */ /* 0x040fe20000000033 */
[C---:B------:R-:W-:Y:S01]  /*81e0*/  FMUL R55, R70.reuse, R55 ;  /* 0x0000003746377220 */ /* 0x040fe20000400000 */
[C---:B------:R-:W-:Y:S01]  /*81f0*/  FFMA R48, R73.reuse, R121, R48 ;  /* 0x0000007949307223 */ /* 0x040fe20000000030 */
[C---:B------:R-:W-:Y:S01]  /*8200*/  FFMA R49, R73.reuse, R122, R49 ;  /* 0x0000007a49317223 */ /* 0x040fe20000000031 */
[--C-:B------:R-:W-:Y:S02]  /*8210*/  HADD2.F32 R127, -RZ, R128.reuse.H0_H0 ;  /* 0x20000080ff7f7230 */ /* 0x100fe40000004100 */
[C---:B------:R-:W-:Y:S01]  /*8220*/  FFMA R50, R73.reuse, R123, R50 ;  /* 0x0000007b49327223 */ /* 0x040fe20000000032 */
[----:B------:R-:W-:Y:S02]  /*8230*/  HADD2.F32 R128, -RZ, R128.H1_H1 ;  /* 0x30000080ff807230 */ /* 0x000fe40000004100 */
[C---:B------:R-:W-:Y:S01]  /*8240*/  FMUL R54, R70.reuse, R58 ;  /* 0x0000003a46367220 */ /* 0x040fe20000400000 */
        /* <DEDUP_REMOVED lines=16> */
[----:B------:R-:W-:Y:S01]  /*8350*/  FFMA R63, R73, R132, R63 ;  /* 0x00000084493f7223 */ /* 0x000fe2000000003f */
[----:B------:R-:W-:Y:S01]  /*8360*/  FMUL R67, R70, R67 ;  /* 0x0000004346437220 */ /* 0x000fe20000400000 */
[----:B------:R-:W-:Y:S01]  /*8370*/  F2FP.SATFINITE.E5M2.F32.PACK_AB_MERGE_C R203, R51, R46, RZ ;  /* 0x0000002e33cb723e */ /* 0x000fe200048060ff */
[C---:B------:R-:W-:Y:S01]  /*8380*/  FFMA R60, R73.reuse, R133, R60 ;  /* 0x00000085493c7223 */ /* 0x040fe2000000003c */
[C---:B------:R-:W-:Y:S01]  /*8390*/  FFMA R61, R73.reuse, R134, R61 ;  /* 0x00000086493d7223 */ /* 0x040fe2000000003d */
[C---:B------:R-:W-:Y:S01]  /*83a0*/  FFMA R62, R73.reuse, R135, R62 ;  /* 0x00000087493e7223 */ /* 0x040fe2000000003e */
[----:B------:R-:W-:Y:S01]  /*83b0*/  FFMA R67, R73, R136, R67 ;  /* 0x0000008849437223 */ /* 0x000fe20000000043 */
[----:B------:R-:W-:Y:S02]  /*83c0*/  F2FP.SATFINITE.E5M2.F32.PACK_AB_MERGE_C R202, R41, R40, R202 ;  /* 0x0000002829ca723e */ /* 0x000fe400048060ca */
[----:B------:R-:W-:Y:S02]  /*83d0*/  F2FP.SATFINITE.E5M2.F32.PACK_AB_MERGE_C R203, R45, R44, R203 ;  /* 0x0000002c2dcb723e */ /* 0x000fe400048060cb */
[----:B------:R-:W-:Y:S02]  /*83e0*/  F2FP.SATFINITE.E5M2.F32.PACK_AB_MERGE_C R204, R55, R50, RZ ;  /* 0x0000003237cc723e */ /* 0x000fe400048060ff */
[----:B------:R-:W-:Y:S01]  /*83f0*/  F2FP.SATFINITE.E5M2.F32.PACK_AB_MERGE_C R205, R59, R54, RZ ;  /* 0x000000363bcd723e */ /* 0x000fe200048060ff */
[----:B------:R1:W-:Y:S01]  /*8400*/  STS.128 [R181+0x8020], R200 ;  /* 0x008020c8b5007388 */ /* 0x0003e20000000c00 */
[----:B------:R-:W-:Y:S02]  /*8410*/  F2FP.SATFINITE.E5M2.F32.PACK_AB_MERGE_C R206, R63, R58, RZ ;  /* 0x0000003a3fce723e */ /* 0x000fe400048060ff */
[----:B------:R-:W-:Y:S02]  /*8420*/  F2FP.SATFINITE.E5M2.F32.PACK_AB_MERGE_C R207, R67, R62, RZ ;  /* 0x0000003e43cf723e */ /* 0x000fe400048060ff */
[----:B------:R-:W-:Y:S02]  /*8430*/  F2FP.SATFINITE.E5M2.F32.PACK_AB_MERGE_C R204, R49, R48, R204 ;  /* 0x0000003031cc723e */ /* 0x000fe400048060cc */
[----:B------:R-:W-:Y:S02]  /*8440*/  F2FP.SATFINITE.E5M2.F32.PACK_AB_MERGE_C R205, R53, R52, R205 ;  /* 0x0000003435cd723e */ /* 0x000fe400048060cd */
[----:B------:R-:W-:Y:S02]  /*8450*/  F2FP.SATFINITE.E5M2.F32.PACK_AB_MERGE_C R206, R57, R56, R206 ;  /* 0x0000003839ce723e */ /* 0x000fe400048060ce */
[----:B------:R-:W-:Y:S02]  /*8460*/  F2FP.SATFINITE.E5M2.F32.PACK_AB_MERGE_C R207, R61, R60, R207 ;  /* 0x0000003c3dcf723e */ /* 0x000fe400048060cf */
[----:B------:R-:W-:Y:S02]  /*8470*/  LEA R191, R170, UR44, 0x3 ;  /* 0x0000002caabf7c11 */ /* 0x000fe4000f8e18ff */
[----:B------:R-:W-:Y:S01]  /*8480*/  @P6 SHF.L.U32 R194, R169, 0x1f, RZ ;  /* 0x0000001fa9c26819 */ /* 0x000fe200000006ff */
[----:B------:R1:W-:Y:S01]  /*8490*/  STS.128 [R180+0x8010], R204 ;  /* 0x008010ccb4007388 */ /* 0x0003e20000000c00 */
[----:B------:R-:W-:Y:S01]  /*84a0*/  @!PT LDS RZ, [RZ] ;  /* 0x00000000fffff984 */ /* 0x000fe20000000800 */
[----:B------:R-:W-:Y:S01]  /*84b0*/  @!PT LDS RZ, [RZ] ;  /* 0x00000000fffff984 */ /* 0x000fe20000000800 */
[----:B------:R-:W-:Y:S01]  /*84c0*/  @!PT LDS RZ, [RZ] ;  /* 0x00000000fffff984 */ /* 0x000fe20000000800 */
[----:B------:R-:W-:Y:S01]  /*84d0*/  @!PT LDS RZ, [RZ] ;  /* 0x00000000fffff984 */ /* 0x000fe20000000800 */
[----:B------:R2:W-:Y:S07]  /*84e0*/  MEMBAR.ALL.CTA ;  /* 0x0000000000007992 */ /* 0x0005ee0000008000 */
[----:B--2---:R-:W2:Y:S02]  /*84f0*/  FENCE.VIEW.ASYNC.S ;  /* 0x00000000000073c6 */ /* 0x004ea40000000000 */
[----:B--2---:R-:W-:Y:S06]  /*8500*/  BAR.SYNC.DEFER_BLOCKING 0x1, 0x80 ;  /* 0x0042000000007b1d */ /* 0x004fec0000010000 */
[----:B------:R-:W-:Y:S05]  /*8510*/  @P0 BRA `(.L_x_135) ;  /* 0x0000000000280947 */ /* 0x000fea0003800000 */
[----:B------:R-:W-:Y:S01]  /*8520*/  UIADD3 UR4, UPT, UPT, UR44, 0x8400, URZ ;  /* 0x000084002c047890 */ /* 0x000fe2000fffe0ff */
[----:B------:R-:W-:Y:S05]  /*8530*/  UMOV UR51, UR36 ;  /* 0x0000002400337c82 */ /* 0x000fea0008000000 */
[----:B------:R-:W-:Y:S01]  /*8540*/  MOV R177, UR4 ;  /* 0x0000000400b17c02 */ /* 0x000fe20008000f00 */
[----:B------:R-:W-:Y:S03]  /*8550*/  UIADD3 UR4, UP0, UPT, UR62, 0x680, URZ ;  /* 0x000006803e047890 */ /* 0x000fe6000ff1e0ff */
[----:B------:R-:W-:Y:S01]  /*8560*/  R2UR UR48, R177 ;  /* 0x00000000b13072ca */ /* 0x000fe200000e0000 */
[----:B------:R-:W-:Y:S11]  /*8570*/  UIADD3.X UR5, UPT, UPT, URZ, UR63, URZ, UP0, !UPT ;  /* 0x0000003fff057290 */ /* 0x000ff600087fe4ff */
[----:B------:R-:W-:Y:S01]  /*8580*/  @!UPT UIADD3 URZ, UPT, UPT, URZ, URZ, URZ ;  /* 0x000000fffffff290 */ /* 0x000fe2000fffe0ff */
[----:B------:R2:W-:Y:S01]  /*8590*/  UTMASTG.3D [UR48], [UR4] ;  /* 0x00000030040073b5 */ /* 0x0005e20008010000 */
[----:B------:R0:W-:Y:S01]  /*85a0*/  UTMACMDFLUSH ;  /* 0x00000000000079b7 */ /* 0x0001e20000000000 */
[----:B--2---:R-:W-:Y:S04]  /*85b0*/  DEPBAR.LE SB0, 0x1 ;  /* 0x000080400000791a */ /* 0x004fe80000000000 */
.L_x_135:
[----:B------:R-:W-:Y:S05]  /*85c0*/  BSYNC.RECONVERGENT B0 ;  /* 0x0000000000007941 */ /* 0x000fea0003800200 */
.L_x_134:
[----:B------:R-:W-:Y:S06]  /*85d0*/  BAR.SYNC.DEFER_BLOCKING 0x1, 0x80 ;  /* 0x0042000000007b1d */ /* 0x000fec0000010000 */
[----:B------:R-:W2:Y:S01]  /*85e0*/  @P6 SYNCS.PHASECHK.TRANS64.TRYWAIT P0, [R191+URZ+0x160], R194 ;  /* 0x000160c2bf0065a7 */ /* 0x000ea200080011ff */
[----:B------:R-:W-:Y:S01]  /*85f0*/  BSSY B1, `(.L_x_136) ;  /* 0x0000023000017945 */ /* 0x000fe20003800000 */
[----:B--2---:R-:W-:Y:S03]  /*8600*/  @P6 SEL R182, RZ, 0x1, !P0 ;  /* 0x00000001ffb66807 */ /* 0x004fe60004000000 */
[----:B------:R-:W-:Y:S05]  /*8610*/  @!P6 BRA `(.L_x_137) ;  /* 0x000000000080e947 */ /* 0x000fea0003800000 */
[----:B------:R-:W-:Y:S01]  /*8620*/  ISETP.NE.AND P1, PT, R183, RZ, PT ;  /* 0x000000ffb700720c */ /* 0x000fe20003f25270 */
[----:B------:R-:W-:Y:S01]  /*8630*/  BSSY B0, `(.L_x_138) ;  /* 0x000000a000007945 */ /* 0x000fe20003800000 */
[----:B------:R-:W-:Y:S11]  /*8640*/  ISETP.NE.AND P0, PT, R182, RZ, PT ;  /* 0x000000ffb600720c */ /* 0x000ff60003f05270 */
[----:B------:R-:W-:Y:S04]  /*8650*/  @P1 IMAD R3, R170, 0x2000, R175 ;  /* 0x00002000aa031824 */ /* 0x000fe800078e02af */
[C---:B------:R-:W-:Y:S01]  /*8660*/  @P1 IMAD.IADD R5, R3.reuse, 0x1, R188 ;  /* 0x0000000103051824 */ /* 0x040fe200078e02bc */
[----:B------:R-:W-:Y:S03]  /*8670*/  @P1 IADD3 R4, PT, PT, R3, R192, RZ ;  /* 0x000000c003041210 */ /* 0x000fe60007ffe0ff */
[----:B------:R-:W-:Y:S01]  /*8680*/  @P1 IMAD.IADD R2, R190, 0x1, R5 ;  /* 0x00000001be021824 */ /* 0x000fe200078e0205 */
[----:B------:R-:W-:Y:S06]  /*8690*/  @P0 BRA `(.L_x_139) ;  /* 0x00000000000c0947 */ /* 0x000fec0003800000 */
[----:B------:R-:W-:Y:S04]  /*86a0*/  SHF.L.U32 R0, R169, 0x1f, RZ ;  /* 0x0000001fa9007819 */ /* 0x000fe800000006ff */
[----:B------:R-:W2:Y:S02]  /*86b0*/  SYNCS.PHASECHK.TRANS64.TRYWAIT P0, [R191+URZ+0x160], R0 ;  /* 0x00016000bf0075a7 */ /* 0x000ea400080011ff */
[----:B--2---:R-:W-:Y:S05]  /*86c0*/  @!P0 BRA `(.L_x_140) ;  /* 0x0000005000d08947 */ /* 0x004fea0003800000 */
.L_x_139:
[----:B------:R-:W-:Y:S05]  /*86d0*/  BSYNC B0 ;  /* 0x0000000000007941 */ /* 0x000fea0003800000 */
.L_x_138:
[----:B------:R-:W-:Y:S01]  /*86e0*/  ISETP.NE.AND P0, PT, R183, RZ, PT ;  /* 0x000000ffb700720c */ /* 0x000fe20003f05270 */
[----:B--2---:R-:W-:Y:S02]  /*86f0*/  VIADD R191, R191, 0x180 ;  /* 0x00000180bfbf7836 */ /* 0x004fe40000000000 */
[----:B------:R-:W-:Y:S02]  /*8700*/  IMAD.U32 R0, RZ, RZ, UR45 ;  /* 0x0000002dff007e24 */ /* 0x000fe4000f8e00ff */
[----:B------:R-:W-:Y:S03]  /*8710*/  VIADD R170, R170, 0x1 ;  /* 0x00000001aaaa7836 */ /* 0x000fe60000000000 */
[----:B------:R-:W-:Y:S05]  /*8720*/  PRMT R0, R0, 0x654, R191 ;  /* 0x0000065400007816 */ /* 0x000fea00000000bf */
[----:B------:R2:W3:Y:S04]  /*8730*/  @P0 LDS.128 R140, [R3] ;  /* 0x00000000038c0984 */ /* 0x0004e80000000c00 */
[----:B------:R2:W4:Y:S04]  /*8740*/  @P0 LDS.128 R148, [R4+0x20] ;  /* 0x0000200004940984 */ /* 0x0005280000000c00 */
        /* <DEDUP_REMOVED lines=12> */
[----:B--234-:R-:W-:Y:S02]  /*8810*/  LOP3.LUT R169, R169, R0, RZ, 0x3c, !PT ;  /* 0x00000000a9a97212 */ /* 0x01cfe400078e3cff */
.L_x_137:
[----:B------:R-:W-:Y:S05]  /*8820*/  BSYNC B1 ;  /* 0x0000000000017941 */ /* 0x000fea0003800000 */
.L_x_136:
[----:B------:R-:W-:Y:S01]  /*8830*/  VIADD R0, R71, 0x40 ;  /* 0x0000004047007836 */ /* 0x000fe20000000000 */
[----:B------:R-:W-:Y:S04]  /*8840*/  BSSY.RECONVERGENT B6, `(.L_x_141) ;  /* 0x0000015000067945 */ /* 0x000fe80003800200 */
[----:B------:R-:W-:Y:S04]  /*8850*/  SHF.R.U32.HI R0, RZ, 0x15, R0 ;  /* 0x00000015ff007819 */ /* 0x000fe80000011600 */
[----:B------:R-:W-:Y:S11]  /*8860*/  LOP3.LUT P0, RZ, R0, 0x3, R163, 0x48, !PT ;  /* 0x0000000300ff7812 */ /* 0x000ff600078048a3 */
[----:B------:R-:W-:Y:S02]  /*8870*/  @!UPT UIADD3 URZ, UPT, UPT, URZ, URZ, URZ ;  /* 0x000000fffffff290 */ /* 0x000fe4000fffe0ff */
        /* <DEDUP_REMOVED lines=8> */
[----:B------:R-:W5:Y:S01]  /*8900*/  LDCU.64 UR4, c[0x4][0x18] ;  /* 0x01000300ff0477ac */ /* 0x000f620008000a00 */
[----:B--2---:R-:W-:Y:S01]  /*8910*/  MOV R5, UR9 ;  /* 0x0000000900057c02 */ /* 0x004fe20008000f00 */
[----:B------:R-:W-:Y:S01]  /*8920*/  IMAD.U32 R4, RZ, RZ, UR8 ;  /* 0x00000008ff047e24 */ /* 0x000fe2000f8e00ff */
[----:B---3--:R-:W-:Y:S01]  /*8930*/  MOV R7, UR7 ;  /* 0x0000000700077c02 */ /* 0x008fe20008000f00 */
[----:B------:R-:W-:Y:S01]  /*8940*/  IMAD.U32 R6, RZ, RZ, UR6 ;  /* 0x00000006ff067e24 */ /* 0x000fe2000f8e00ff */
[----:B-----5:R-:W-:Y:S01]  /*8950*/  MOV R11, UR5 ;  /* 0x00000005000b7c02 */ /* 0x020fe20008000f00 */
[----:B------:R-:W-:Y:S02]  /*8960*/  IMAD.U32 R10, RZ, RZ, UR4 ;  /* 0x00000004ff0a7e24 */ /* 0x000fe4000f8e00ff */
[----:B------:R-:W-:Y:S07]  /*8970*/  LEPC R20, `(.L_x_142) ;  /* 0x000000001014794e */ /* 0x000fee0000000000 */
[----:B-1--4-:R-:W-:Y:S05]  /*8980*/  CALL.ABS.NOINC R2 ;  /* 0x0000000002007343 */ /* 0x012fea0003c00000 */
.L_x_142:
[----:B------:R-:W-:Y:S05]  /*8990*/  BSYNC.RECONVERGENT B6 ;  /* 0x0000000000067941 */ /* 0x000fea0003800200 */
.L_x_141:
[----:B------:R-:W-:Y:S01]  /*89a0*/  F2FP.F16.E5M2.UNPACK_B R4, R141 ;  /* 0x0000008dff04723e */ /* 0x000fe200020004ff */
[----:B------:R-:W-:Y:S05]  /*89b0*/  WARPSYNC.ALL ;  /* 0x0000000000007948 */ /* 0x000fea0003800000 */
[----:B------:R-:W-:Y:S01]  /*89c0*/  R2UR UR4, R71 ;  /* 0x00000000470472ca */ /* 0x000fe200000e0000 */
[--C-:B------:R-:W-:Y:S01]  /*89d0*/  HADD2.F32 R78, -RZ, R4.reuse.H0_H0 ;  /* 0x20000004ff4e7230 */ /* 0x100fe20000004100 */
[-C--:B------:R-:W-:Y:S01]  /*89e0*/  F2FP.F16.E5M2.UNPACK_B R0, R140.reuse ;  /* 0x0000008cff00723e */ /* 0x080fe200020004ff */
[----:B------:R-:W-:Y:S01]  /*89f0*/  HADD2.F32 R75, -RZ, R4.H1_H1 ;  /* 0x30000004ff4b7230 */ /* 0x000fe20000004100 */
[----:B------:R-:W-:Y:S01]  /*8a00*/  F2FP.F16.E5M2.UNPACK_B R4, R143 ;  /* 0x0000008fff04723e */ /* 0x000fe200020004ff */
[----:B------:R-:W-:Y:S01]  /*8a10*/  BSSY.RECONVERGENT B0, `(.L_x_143) ;  /* 0x0000116000007945 */ /* 0x000fe20003800200 */
[----:B------:R-:W-:Y:S01]  /*8a20*/  F2FP.F16.E5M2.UNPACK_B R3, R140.H1 ;  /* 0x0000008cff03723e */ /* 0x000fe200030004ff */
[--C-:B------:R-:W-:Y:S01]  /*8a30*/  HADD2.F32 R2, -RZ, R0.reuse.H0_H0 ;  /* 0x20000000ff027230 */ /* 0x100fe20000004100 */
[----:B-1----:R-:W-:Y:S01]  /*8a40*/  F2FP.F16.E5M2.UNPACK_B R127, R154 ;  /* 0x0000009aff7f723e */ /* 0x002fe200020004ff */
[----:B------:R-:W-:Y:S01]  /*8a50*/  HADD2.F32 R72, -RZ, R0.H1_H1 ;  /* 0x30000000ff487230 */ /* 0x000fe20000004100 */
[----:B------:R-:W-:Y:S01]  /*8a60*/  F2FP.F16.E5M2.UNPACK_B R0, R141.H1 ;  /* 0x0000008dff00723e */ /* 0x000fe200030004ff */
[--C-:B------:R-:W-:Y:S01]  /*8a70*/  HADD2.F32 R74, -RZ, R3.reuse.H0_H0 ;  /* 0x20000003ff4a7230 */ /* 0x100fe20000004100 */
[----:B------:R-:W-:Y:S01]  /*8a80*/  F2FP.F16.E5M2.UNPACK_B R117, R151.H1 ;  /* 0x00000097ff75723e */ /* 0x000fe200030004ff */
[----:B------:R-:W-:Y:S01]  /*8a90*/  HADD2.F32 R76, -RZ, R3.H1_H1 ;  /* 0x30000003ff4c7230 */ /* 0x000fe20000004100 */
[-C--:B------:R-:W-:Y:S01]  /*8aa0*/  F2FP.F16.E5M2.UNPACK_B R3, R142.reuse ;  /* 0x0000008eff03723e */ /* 0x080fe200020004ff */
[--C-:B------:R-:W-:Y:S01]  /*8ab0*/  HADD2.F32 R80, -RZ, R0.reuse.H0_H0 ;  /* 0x20000000ff507230 */ /* 0x100fe20000004100 */
[----:B------:R-:W-:Y:S01]  /*8ac0*/  ISETP.NE.AND P0, PT, R178, RZ, PT ;  /* 0x000000ffb200720c */ /* 0x000fe20003f05270 */
[----:B------:R-:W-:Y:S01]  /*8ad0*/  HADD2.F32 R77, -RZ, R0.H1_H1 ;  /* 0x30000000ff4d7230 */ /* 0x000fe20000004100 */
[----:B------:R-:W-:Y:S01]  /*8ae0*/  F2FP.F16.E5M2.UNPACK_B R0, R142.H1 ;  /* 0x0000008eff00723e */ /* 0x000fe200030004ff */
[--C-:B------:R-:W-:Y:S01]  /*8af0*/  HADD2.F32 R82, -RZ, R3.reuse.H0_H0 ;  /* 0x20000003ff527230 */ /* 0x100fe20000004100 */
[----:B------:R-:W-:Y:S01]  /*8b00*/  ISETP.NE.AND P6, PT, R189, RZ, PT ;  /* 0x000000ffbd00720c */ /* 0x000fe20003fc5270 */
[----:B------:R-:W-:Y:S01]  /*8b10*/  HADD2.F32 R79, -RZ, R3.H1_H1 ;  /* 0x30000003ff4f7230 */ /* 0x000fe20000004100 */
[----:B------:R-:W-:Y:S01]  /*8b20*/  F2FP.F16.E5M2.UNPACK_B R3, R143.H1 ;  /* 0x0000008fff03723e */ /* 0x000fe200030004ff */
[--C-:B------:R-:W-:Y:S02]  /*8b30*/  HADD2.F32 R84, -RZ, R0.reuse.H0_H0 ;  /* 0x20000000ff547230 */ /* 0x100fe40000004100 */
[----:B------:R-:W-:Y:S01]  /*8b40*/  HADD2.F32 R81, -RZ, R0.H1_H1 ;  /* 0x30000000ff517230 */ /* 0x000fe20000004100 */
[-C--:B------:R-:W-:Y:S01]  /*8b50*/  F2FP.F16.E5M2.UNPACK_B R0, R144.reuse ;  /* 0x00000090ff00723e */ /* 0x080fe200020004ff */
[--C-:B------:R-:W-:Y:S02]  /*8b60*/  HADD2.F32 R86, -RZ, R4.reuse.H0_H0 ;  /* 0x20000004ff567230 */ /* 0x100fe40000004100 */
[----:B------:R-:W-:Y:S01]  /*8b70*/  HADD2.F32 R83, -RZ, R4.H1_H1 ;  /* 0x30000004ff537230 */ /* 0x000fe20000004100 */
[-C--:B------:R-:W-:Y:S01]  /*8b80*/  F2FP.F16.E5M2.UNPACK_B R4, R145.reuse ;  /* 0x00000091ff04723e */ /* 0x080fe200020004ff */
[--C-:B------:R-:W-:Y:S02]  /*8b90*/  HADD2.F32 R90, -RZ, R0.reuse.H0_H0 ;  /* 0x20000000ff5a7230 */ /* 0x100fe40000004100 */
[----:B------:R-:W-:Y:S01]  /*8ba0*/  HADD2.F32 R87, -RZ, R0.H1_H1 ;  /* 0x30000000ff577230 */ /* 0x000fe20000004100 */
[----:B------:R-:W-:Y:S01]  /*8bb0*/  F2FP.F16.E5M2.UNPACK_B R0, R145.H1 ;  /* 0x00000091ff00723e */ /* 0x000fe200030004ff */
[--C-:B------:R-:W-:Y:S02]  /*8bc0*/  HADD2.F32 R88, -RZ, R3.reuse.H0_H0 ;  /* 0x20000003ff587230 */ /* 0x100fe40000004100 */
[----:B------:R-:W-:Y:S01]  /*8bd0*/  HADD2.F32 R85, -RZ, R3.H1_H1 ;  /* 0x30000003ff557230 */ /* 0x000fe20000004100 */
[----:B------:R-:W-:Y:S01]  /*8be0*/  F2FP.F16.E5M2.UNPACK_B R3, R144.H1 ;  /* 0x00000090ff03723e */ /* 0x000fe200030004ff */
[--C-:B------:R-:W-:Y:S02]  /*8bf0*/  HADD2.F32 R96, -RZ, R0.reuse.H0_H0 ;  /* 0x20000000ff607230 */ /* 0x100fe40000004100 */
[----:B------:R-:W-:Y:S01]  /*8c00*/  HADD2.F32 R93, -RZ, R0.H1_H1 ;  /* 0x30000000ff5d7230 */ /* 0x000fe20000004100 */
[-C--:B------:R-:W-:Y:S01]  /*8c10*/  F2FP.F16.E5M2.UNPACK_B R0, R146.reuse.H1 ;  /* 0x00000092ff00723e */ /* 0x080fe200030004ff */
[--C-:B------:R-:W-:Y:S02]  /*8c20*/  HADD2.F32 R94, -RZ, R4.reuse.H0_H0 ;  /* 0x20000004ff5e7230 */ /* 0x100fe40000004100 */
[----:B------:R-:W-:Y:S01]  /*8c30*/  HADD2.F32 R91, -RZ, R4.H1_H1 ;  /* 0x30000004ff5b7230 */ /* 0x000fe20000004100 */
[----:B------:R-:W-:Y:S01]  /*8c40*/  F2FP.F16.E5M2.UNPACK_B R4, R147 ;  /* 0x00000093ff04723e */ /* 0x000fe200020004ff */
[--C-:B------:R-:W-:Y:S02]  /*8c50*/  HADD2.F32 R92, -RZ, R3.reuse.H0_H0 ;  /* 0x20000003ff5c7230 */ /* 0x100fe40000004100 */
[----:B------:R-:W-:Y:S01]  /*8c60*/  HADD2.F32 R89, -RZ, R3.H1_H1 ;  /* 0x30000003ff597230 */ /* 0x000fe20000004100 */
[----:B------:R-:W-:Y:S01]  /*8c70*/  F2FP.F16.E5M2.UNPACK_B R3, R146 ;  /* 0x00000092ff03723e */ /* 0x000fe200020004ff */
[--C-:B------:R-:W-:Y:S02]  /*8c80*/  HADD2.F32 R100, -RZ, R0.reuse.H0_H0 ;  /* 0x20000000ff647230 */ /* 0x100fe40000004100 */
[----:B------:R-:W-:Y:S01]  /*8c90*/  HADD2.F32 R97, -RZ, R0.H1_H1 ;  /* 0x30000000ff617230 */ /* 0x000fe20000004100 */
[-C--:B------:R-:W-:Y:S01]  /*8ca0*/  F2FP.F16.E5M2.UNPACK_B R0, R148.reuse ;  /* 0x00000094ff00723e */ /* 0x080fe200020004ff */
[--C-:B------:R-:W-:Y:S02]  /*8cb0*/  HADD2.F32 R102, -RZ, R4.reuse.H0_H0 ;  /* 0x20000004ff667230 */ /* 0x100fe40000004100 */
[----:B------:R-:W-:Y:S01]  /*8cc0*/  HADD2.F32 R99, -RZ, R4.H1_H1 ;  /* 0x30000004ff637230 */ /* 0x000fe20000004100 */
[----:B------:R-:W-:Y:S01]  /*8cd0*/  F2FP.F16.E5M2.UNPACK_B R4, R149 ;  /* 0x00000095ff04723e */ /* 0x000fe200020004ff */
[--C-:B------:R-:W-:Y:S02]  /*8ce0*/  HADD2.F32 R98, -RZ, R3.reuse.H0_H0 ;  /* 0x20000003ff627230 */ /* 0x100fe40000004100 */
[----:B------:R-:W-:Y:S01]  /*8cf0*/  HADD2.F32 R95, -RZ, R3.H1_H1 ;  /* 0x30000003ff5f7230 */ /* 0x000fe20000004100 */
[----:B------:R-:W-:Y:S01]  /*8d00*/  F2FP.F16.E5M2.UNPACK_B R3, R147.H1 ;  /* 0x00000093ff03723e */ /* 0x000fe200030004ff */
[--C-:B------:R-:W-:Y:S02]  /*8d10*/  HADD2.F32 R106, -RZ, R0.reuse.H0_H0 ;  /* 0x20000000ff6a7230 */ /* 0x100fe40000004100 */
[----:B------:R-:W-:Y:S01]  /*8d20*/  HADD2.F32 R103, -RZ, R0.H1_H1 ;  /* 0x30000000ff677230 */ /* 0x000fe20000004100 */
[----:B------:R-:W-:Y:S01]  /*8d30*/  F2FP.F16.E5M2.UNPACK_B R0, R148.H1 ;  /* 0x00000094ff00723e */ /* 0x000fe200030004ff */
[--C-:B------:R-:W-:Y:S02]  /*8d40*/  HADD2.F32 R110, -RZ, R4.reuse.H0_H0 ;  /* 0x20000004ff6e7230 */ /* 0x100fe40000004100 */
[----:B------:R-:W-:Y:S02]  /*8d50*/  HADD2.F32 R107, -RZ, R4.H1_H1 ;  /* 0x30000004ff6b7230 */ /* 0x000fe40000004100 */
[--C-:B------:R-:W-:Y:S01]  /*8d60*/  HADD2.F32 R104, -RZ, R3.reuse.H0_H0 ;  /* 0x20000003ff687230 */ /* 0x100fe20000004100 */
[----:B------:R-:W1:Y:S01]  /*8d70*/  LDTM.x64 R4, tmem[UR4+0x40] ;  /* 0x00004004000479ee */ /* 0x000e620008340000 */
[----:B------:R-:W-:Y:S01]  /*8d80*/  HADD2.F32 R101, -RZ, R3.H1_H1 ;  /* 0x30000003ff657230 */ /* 0x000fe20000004100 */
[----:B------:R-:W-:Y:S01]  /*8d90*/  F2FP.F16.E5M2.UNPACK_B R3, R149.H1 ;  /* 0x00000095ff03723e */ /* 0x000fe200030004ff */
        /* <DEDUP_REMOVED lines=14> */
[----:B------:R-:W-:Y:S01]  /*8e80*/  F2FP.F16.E5M2.UNPACK_B R0, R152.H1 ;  /* 0x00000098ff00723e */ /* 0x000fe200030004ff */
[--C-:B------:R-:W-:Y:S02]  /*8e90*/  HADD2.F32 R122, -RZ, R3.reuse.H0_H0 ;  /* 0x20000003ff7a7230 */ /* 0x100fe40000004100 */
[C---:B-1----:R-:W-:Y:S01]  /*8ea0*/  FMUL R7, R70.reuse, R7 ;  /* 0x0000000746077220 */ /* 0x042fe20000400000 */
        /* <DEDUP_REMOVED lines=10> */
[C---:B------:R-:W-:Y:S01]  /*8f50*/  FMUL R0, R70.reuse, R4 ;  /* 0x0000000446007220 */ /* 0x040fe20000400000 */
[--C-:B------:R-:W-:Y:S01]  /*8f60*/  HADD2.F32 R130, -RZ, R127.reuse.H0_H0 ;  /* 0x2000007fff827230 */ /* 0x100fe20000004100 */
[----:B------:R-:W-:Y:S01]  /*8f70*/  F2FP.F16.E5M2.UNPACK_B R4, R155 ;  /* 0x0000009bff04723e */ /* 0x000fe200020004ff */
[----:B------:R-:W-:Y:S02]  /*8f80*/  HADD2.F32 R127, -RZ, R127.H1_H1 ;  /* 0x3000007fff7f7230 */ /* 0x000fe40000004100 */
[C---:B------:R-:W-:Y:S01]  /*8f90*/  FFMA R0, R73.reuse, R2, R0 ;  /* 0x0000000249007223 */ /* 0x040fe20000000000 */
[C---:B------:R-:W-:Y:S01]  /*8fa0*/  FMUL R2, R70.reuse, R5 ;  /* 0x0000000546027220 */ /* 0x040fe20000400000 */
[--C-:B------:R-:W-:Y:S01]  /*8fb0*/  HADD2.F32 R132, -RZ, R3.reuse.H0_H0 ;  /* 0x20000003ff847230 */ /* 0x100fe20000004100 */
[----:B------:R-:W-:Y:S01]  /*8fc0*/  F2FP.F16.E5M2.UNPACK_B R5, R155.H1 ;  /* 0x0000009bff05723e */ /* 0x000fe200030004ff */
[----:B------:R-:W-:Y:S02]  /*8fd0*/  HADD2.F32 R129, -RZ, R3.H1_H1 ;  /* 0x30000003ff817230 */ /* 0x000fe40000004100 */
[C---:B------:R-:W-:Y:S01]  /*8fe0*/  FFMA R2, R73.reuse, R72, R2 ;  /* 0x0000004849027223 */ /* 0x040fe20000000002 */
[--C-:B------:R-:W-:Y:S02]  /*8ff0*/  HADD2.F32 R72, -RZ, R4.reuse.H0_H0 ;  /* 0x20000004ff487230 */ /* 0x100fe40000004100 */
[C---:B------:R-:W-:Y:S01]  /*9000*/  FMUL R3, R70.reuse, R6 ;  /* 0x0000000646037220 */ /* 0x040fe20000400000 */
[----:B------:R-:W-:Y:S02]  /*9010*/  HADD2.F32 R131, -RZ, R4.H1_H1 ;  /* 0x30000004ff837230 */ /* 0x000fe40000004100 */
[C---:B------:R-:W-:Y:S01]  /*9020*/  FMUL R4, R70.reuse, R9 ;  /* 0x0000000946047220 */ /* 0x040fe20000400000 */
[--C-:B------:R-:W-:Y:S02]  /*9030*/  HADD2.F32 R133, -RZ, R5.reuse.H1_H1 ;  /* 0x30000005ff857230 */ /* 0x100fe40000004100 */
[C---:B------:R-:W-:Y:S01]  /*9040*/  FFMA R3, R73.reuse, R74, R3 ;  /* 0x0000004a49037223 */ /* 0x040fe20000000003 */
[----:B------:R-:W-:Y:S01]  /*9050*/  FFMA R7, R73, R76, R7 ;  /* 0x0000004c49077223 */ /* 0x000fe20000000007 */
[----:B------:R-:W-:Y:S02]  /*9060*/  HADD2.F32 R74, -RZ, R5.H0_H0 ;  /* 0x20000005ff4a7230 */ /* 0x000fe40000004100 */
[C---:B------:R-:W-:Y:S01]  /*9070*/  FMUL R5, R70.reuse, R10 ;  /* 0x0000000a46057220 */ /* 0x040fe20000400000 */
[C---:B------:R-:W-:Y:S01]  /*9080*/  FMUL R6, R70.reuse, R11 ;  /* 0x0000000b46067220 */ /* 0x040fe20000400000 */
[C---:B------:R-:W-:Y:S01]  /*9090*/  FMUL R11, R70.reuse, R16 ;  /* 0x00000010460b7220 */ /* 0x040fe20000400000 */
[----:B------:R-:W-:Y:S01]  /*90a0*/  F2FP.SATFINITE.E5M2.F32.PACK_AB_MERGE_C R135, R7, R3, RZ ;  /* 0x000000030787723e */ /* 0x000fe200048060ff */
[C---:B------:R-:W-:Y:S01]  /*90b0*/  FMUL R3, R70.reuse, R8 ;  /* 0x0000000846037220 */ /* 0x040fe20000400000 */
[C---:B------:R-:W-:Y:S01]  /*90c0*/  FMUL R7, R70.reuse, R12 ;  /* 0x0000000c46077220 */ /* 0x040fe20000400000 */
[C---:B------:R-:W-:Y:S01]  /*90d0*/  FMUL R8, R70.reuse, R13 ;  /* 0x0000000d46087220 */ /* 0x040fe20000400000 */
[C---:B------:R-:W-:Y:S01]  /*90e0*/  FMUL R12, R70.reuse, R17 ;  /* 0x00000011460c7220 */ /* 0x040fe20000400000 */
[C---:B------:R-:W-:Y:S01]  /*90f0*/  FFMA R3, R73.reuse, R78, R3 ;  /* 0x0000004e49037223 */ /* 0x040fe20000000003 */
[C---:B------:R-:W-:Y:S01]  /*9100*/  FFMA R4, R73.reuse, R75, R4 ;  /* 0x0000004b49047223 */ /* 0x040fe20000000004 */
[C---:B------:R-:W-:Y:S01]  /*9110*/  FFMA R5, R73.reuse, R80, R5 ;  /* 0x0000005049057223 */ /* 0x040fe20000000005 */
[C---:B------:R-:W-:Y:S01]  /*9120*/  FFMA R6, R73.reuse, R77, R6 ;  /* 0x0000004d49067223 */ /* 0x040fe20000000006 */
[C---:B------:R-:W-:Y:S01]  /*9130*/  FFMA R7, R73.reuse, R82, R7 ;  /* 0x0000005249077223 */ /* 0x040fe20000000007 */
[C---:B------:R-:W-:Y:S01]  /*9140*/  FFMA R8, R73.reuse, R79, R8 ;  /* 0x0000004f49087223 */ /* 0x040fe20000000008 */
[C---:B------:R-:W-:Y:S01]  /*9150*/  FMUL R16, R70.reuse, R21 ;  /* 0x0000001546107220 */ /* 0x040fe20000400000 */
[----:B------:R-:W-:Y:S01]  /*9160*/  FMUL R9, R70, R14 ;  /* 0x0000000e46097220 */ /* 0x000fe20000400000 */
[----:B------:R-:W-:Y:S01]  /*9170*/  F2FP.SATFINITE.E5M2.F32.PACK_AB_MERGE_C R5, R6, R5, RZ ;  /* 0x000000050605723e */ /* 0x000fe200048060ff */
[C---:B------:R-:W-:Y:S01]  /*9180*/  FMUL R10, R70.reuse, R15 ;  /* 0x0000000f460a7220 */ /* 0x040fe20000400000 */
[C---:B------:R-:W-:Y:S01]  /*9190*/  FMUL R15, R70.reuse, R20 ;  /* 0x00000014460f7220 */ /* 0x040fe20000400000 */
[C---:B------:R-:W-:Y:S01]  /*91a0*/  FFMA R9, R73.reuse, R84, R9 ;  /* 0x0000005449097223 */ /* 0x040fe20000000009 */
[C---:B------:R-:W-:Y:S01]  /*91b0*/  FMUL R20, R70.reuse, R25 ;  /* 0x0000001946147220 */ /* 0x040fe20000400000 */
[C---:B------:R-:W-:Y:S01]  /*91c0*/  FFMA R10, R73.reuse, R81, R10 ;  /* 0x00000051490a7223 */ /* 0x040fe2000000000a */
[C---:B------:R-:W-:Y:S01]  /*91d0*/  FFMA R11, R73.reuse, R86, R11 ;  /* 0x00000056490b7223 */ /* 0x040fe2000000000b */
[C---:B------:R-:W-:Y:S01]  /*91e0*/  FFMA R12, R73.reuse, R83, R12 ;  /* 0x00000053490c7223 */ /* 0x040fe2000000000c */
[C---:B------:R-:W-:Y:S01]  /*91f0*/  FMUL R13, R70.reuse, R18 ;  /* 0x00000012460d7220 */ /* 0x040fe20000400000 */
[----:B------:R-:W-:Y:S01]  /*9200*/  FMUL R14, R70, R19 ;  /* 0x00000013460e7220 */ /* 0x000fe20000400000 */
[----:B------:R-:W-:Y:S01]  /*9210*/  F2FP.SATFINITE.E5M2.F32.PACK_AB_MERGE_C R9, R10, R9, RZ ;  /* 0x000000090a09723e */ /* 0x000fe200048060ff */
[C---:B------:R-:W-:Y:S01]  /*9220*/  FMUL R19, R70.reuse, R24 ;  /* 0x0000001846137220 */ /* 0x040fe20000400000 */
        /* <DEDUP_REMOVED lines=17> */
[----:B------:R-:W-:Y:S01]  /*9340*/  FMUL R27, R70, R32 ;  /* 0x00000020461b7220 */ /* 0x000fe20000400000 */
[C---:B------:R-:W-:Y:S01]  /*9350*/  FFMA R21, R73.reuse, R96, R21 ;  /* 0x0000006049157223 */ /* 0x040fe20000000015 */
[C---:B------:R-:W-:Y:S01]  /*9360*/  FFMA R22, R73.reuse, R93, R22 ;  /* 0x0000005d49167223 */ /* 0x040fe20000000016 */
[----:B------:R-:W-:Y:S01]  /*9370*/  F2FP.SATFINITE.E5M2.F32.PACK_AB_MERGE_C R16, R16, R15, R17 ;  /* 0x0000000f1010723e */ /* 0x000fe20004806011 */
[C---:B------:R-:W-:Y:S01]  /*9380*/  FFMA R23, R73.reuse, R98, R23 ;  /* 0x0000006249177223 */ /* 0x040fe20000000017 */
[C---:B------:R-:W-:Y:S01]  /*9390*/  FFMA R24, R73.reuse, R95, R24 ;  /* 0x0000005f49187223 */ /* 0x040fe20000000018 */
[----:B------:R-:W-:Y:S01]  /*93a0*/  FMUL R32, R70, R37 ;  /* 0x0000002546207220 */ /* 0x000fe20000400000 */
[----:B------:R-:W-:Y:S01]  /*93b0*/  F2FP.SATFINITE.E5M2.F32.PACK_AB_MERGE_C R21, R22, R21, RZ ;  /* 0x000000151615723e */ /* 0x000fe200048060ff */
[C---:B------:R-:W-:Y:S01]  /*93c0*/  FMUL R25, R70.reuse, R30 ;  /* 0x0000001e46197220 */ /* 0x040fe20000400000 */
[C---:B------:R-:W-:Y:S01]  /*93d0*/  FMUL R26, R70.reuse, R31 ;  /* 0x0000001f461a7220 */ /* 0x040fe20000400000 */
[----:B------:R-:W-:Y:S01]  /*93e0*/  FMUL R31, R70, R36 ;  /* 0x00000024461f7220 */ /* 0x000fe20000400000 */
[----:B------:R-:W-:Y:S01]  /*93f0*/  F2FP.SATFINITE.E5M2.F32.PACK_AB_MERGE_C R17, R20, R19, R21 ;  /* 0x000000131411723e */ /* 0x000fe20004806015 */
        /* <DEDUP_REMOVED lines=8> */
[----:B------:R-:W-:Y:S01]  /*9480*/  FMUL R35, R70, R40 ;  /* 0x0000002846237220 */ /* 0x000fe20000400000 */
[C---:B------:R-:W-:Y:S01]  /*9490*/  FFMA R29, R73.reuse, R104, R29 ;  /* 0x00000068491d7223 */ /* 0x040fe2000000001d */
[----:B------:R-:W-:Y:S01]  /*94a0*/  F2FP.SATFINITE.E5M2.F32.PACK_AB_MERGE_C R18, R24, R23, R18 ;  /* 0x000000171812723e */ /* 0x000fe20004806012 */
        /* <DEDUP_REMOVED lines=22> */
[C---:B------:R-:W-:Y:S01]  /*9610*/  FMUL R41, R70.reuse, R46 ;  /* 0x0000002e46297220 */ /* 0x040fe20000400000 */
[C---:B------:R-:W-:Y:S01]  /*9620*/  FMUL R42, R70.reuse, R47 ;  /* 0x0000002f462a7220 */ /* 0x040fe20000400000 */
        /* <DEDUP_REMOVED lines=8> */
[C---:B------:R-:W-:Y:S01]  /*96b0*/  FMUL R47, R70.reuse, R52 ;  /* 0x00000034462f7220 */ /* 0x040fe20000400000 */
        /* <DEDUP_REMOVED lines=10> */
[C---:B------:R-:W-:Y:S01]  /*9760*/  FFMA R45, R73.reuse, R120, R45 ;  /* 0x00000078492d7223 */ /* 0x040fe2000000002d */
[C---:B------:R-:W-:Y:S01]  /*9770*/  FMUL R59, R70.reuse, R64 ;  /* 0x00000040463b7220 */ /* 0x040fe20000400000 */
[C---:B------:R-:W-:Y:S01]  /*9780*/  FMUL R60, R70.reuse, R65 ;  /* 0x00000041463c7220 */ /* 0x040fe20000400000 */
[C---:B------:R-:W-:Y:S01]  /*9790*/  FMUL R61, R70.reuse, R66 ;  /* 0x00000042463d7220 */ /* 0x040fe20000400000 */
[----:B------:R-:W-:Y:S01]  /*97a0*/  FMUL R62, R70, R67 ;  /* 0x00000043463e7220 */ /* 0x000fe20000400000 */
[C---:B------:R-:W-:Y:S01]  /*97b0*/  FFMA R46, R73.reuse, R117, R46 ;  /* 0x00000075492e7223 */ /* 0x040fe2000000002e */
[----:B------:R-:W-:Y:S01]  /*97c0*/  F2FP.SATFINITE.E5M2.F32.PACK_AB_MERGE_C R64, R2, R0, R135 ;  /* 0x000000000240723e */ /* 0x000fe20004806087 */
[C---:B------:R-:W-:Y:S01]  /*97d0*/  FFMA R47, R73.reuse, R122, R47 ;  /* 0x0000007a492f7223 */ /* 0x040fe2000000002f */
[----:B------:R-:W-:Y:S01]  /*97e0*/  F2FP.SATFINITE.E5M2.F32.PACK_AB_MERGE_C R65, R4, R3, R5 ;  /* 0x000000030441723e */ /* 0x000fe20004806005 */
[C---:B------:R-:W-:Y:S01]  /*97f0*/  FFMA R48, R73.reuse, R119, R48 ;  /* 0x0000007749307223 */ /* 0x040fe20000000030 */
[----:B------:R-:W-:Y:S01]  /*9800*/  F2FP.SATFINITE.E5M2.F32.PACK_AB_MERGE_C R66, R8, R7, R9 ;  /* 0x000000070842723e */ /* 0x000fe20004806009 */
[C---:B------:R-:W-:Y:S01]  /*9810*/  FFMA R49, R73.reuse, R124, R49 ;  /* 0x0000007c49317223 */ /* 0x040fe20000000031 */
[----:B------:R-:W-:Y:S01]  /*9820*/  F2FP.SATFINITE.E5M2.F32.PACK_AB_MERGE_C R67, R12, R11, R13 ;  /* 0x0000000b0c43723e */ /* 0x000fe2000480600d */
[----:B------:R-:W-:Y:S01]  /*9830*/  FMUL R53, R70, R58 ;  /* 0x0000003a46357220 */ /* 0x000fe20000400000 */
[C---:B------:R-:W-:Y:S01]  /*9840*/  FFMA R50, R73.reuse, R121, R50 ;  /* 0x0000007949327223 */ /* 0x040fe20000000032 */
[C---:B------:R-:W-:Y:S01]  /*9850*/  FFMA R51, R73.reuse, R126, R51 ;  /* 0x0000007e49337223 */ /* 0x040fe20000000033 */
[C---:B------:R-:W-:Y:S01]  /*9860*/  FFMA R52, R73.reuse, R123, R52 ;  /* 0x0000007b49347223 */ /* 0x040fe20000000034 */
[----:B------:R1:W-:Y:S01]  /*9870*/  STS.128 [R137+UR44+0xa400], R64 ;  /* 0x00a4004089007988 */ /* 0x0003e20008000c2c */
[C---:B------:R-:W-:Y:S01]  /*9880*/  FFMA R53, R73.reuse, R128, R53 ;  /* 0x0000008049357223 */ /* 0x040fe20000000035 */
[----:B------:R-:W-:Y:S01]  /*9890*/  F2FP.SATFINITE.E5M2.F32.PACK_AB_MERGE_C R37, R38, R37, RZ ;  /* 0x000000252625723e */ /* 0x000fe200048060ff */
[C---:B------:R-:W-:Y:S01]  /*98a0*/  FFMA R54, R73.reuse, R125, R54 ;  /* 0x0000007d49367223 */ /* 0x040fe20000000036 */
[----:B------:R-:W-:Y:S01]  /*98b0*/  FMUL R58, R70, R63 ;  /* 0x0000003f463a7220 */ /* 0x000fe20000400000 */
[C---:B------:R-:W-:Y:S01]  /*98c0*/  FFMA R55, R73.reuse, R130, R55 ;  /* 0x0000008249377223 */ /* 0x040fe20000000037 */
[C---:B------:R-:W-:Y:S01]  /*98d0*/  FFMA R56, R73.reuse, R127, R56 ;  /* 0x0000007f49387223 */ /* 0x040fe20000000038 */
[C---:B------:R-:W-:Y:S01]  /*98e0*/  FFMA R57, R73.reuse, R132, R57 ;  /* 0x0000008449397223 */ /* 0x040fe20000000039 */
[----:B------:R1:W-:Y:S01]  /*98f0*/  STS.128 [R179+0xa010], R16 ;  /* 0x00a01010b3007388 */ /* 0x0003e20000000c00 */
[----:B------:R-:W-:Y:S01]  /*9900*/  F2FP.SATFINITE.E5M2.F32.PACK_AB_MERGE_C R33, R36, R35, R37 ;  /* 0x000000232421723e */ /* 0x000fe20004806025 */
[C---:B------:R-:W-:Y:S01]  /*9910*/  FFMA R58, R73.reuse, R129, R58 ;  /* 0x00000081493a7223 */ /* 0x040fe2000000003a */
[----:B------:R-:W-:Y:S01]  /*9920*/  F2FP.SATFINITE.E5M2.F32.PACK_AB_MERGE_C R34, R42, R41, RZ ;  /* 0x000000292a22723e */ /* 0x000fe200048060ff */
[C---:B------:R-:W-:Y:S01]  /*9930*/  FFMA R59, R73.reuse, R72, R59 ;  /* 0x00000048493b7223 */ /* 0x040fe2000000003b */
[----:B------:R-:W-:Y:S01]  /*9940*/  F2FP.SATFINITE.E5M2.F32.PACK_AB_MERGE_C R35, R46, R45, RZ ;  /* 0x0000002d2e23723e */ /* 0x000fe200048060ff */
        /* <DEDUP_REMOVED lines=25> */
[----:B------:R-:W-:Y:S02]  /*9ae0*/  UIADD3 UR4, UP0, UPT, UR62, 0x680, URZ ;  /* 0x000006803e047890 */ /* 0x000fe4000ff1e0ff */
[----:B------:R-:W-:Y:S02]  /*9af0*/  UIADD3 UR9, UPT, UPT, UR49, 0x40, URZ ;  /* 0x0000004031097890 */ /* 0x000fe4000fffe0ff */
[----:B------:R-:W-:Y:S02]  /*9b00*/  UIADD3 UR8, UPT, UPT, UR44, 0xa400, URZ ;  /* 0x0000a4002c087890 */ /* 0x000fe4000fffe0ff */
[----:B------:R-:W-:Y:S01]  /*9b10*/  UIADD3.X UR5, UPT, UPT, URZ, UR63, URZ, UP0, !UPT ;  /* 0x0000003fff057290 */ /* 0x000fe200087fe4ff */
[----:B------:R-:W-:Y:S01]  /*9b20*/  UMOV UR10, UR50 ;  /* 0x00000032000a7c82 */ /* 0x000fe20008000000 */
[----:B------:R-:W-:Y:S07]  /*9b30*/  UMOV UR11, UR36 ;  /* 0x00000024000b7c82 */ /* 0x000fee0008000000 */
[----:B------:R2:W-:Y:S01]  /*9b40*/  UTMASTG.3D [UR8], [UR4] ;  /* 0x00000008040073b5 */ /* 0x0005e20008010000 */
[----:B------:R0:W-:Y:S01]  /*9b50*/  UTMACMDFLUSH ;  /* 0x00000000000079b7 */ /* 0x0001e20000000000 */
[----:B--2---:R-:W-:Y:S04]  /*9b60*/  DEPBAR.LE SB0, 0x1 ;  /* 0x000080400000791a */ /* 0x004fe80000000000 */
.L_x_144:
[----:B------:R-:W-:Y:S05]  /*9b70*/  BSYNC.RECONVERGENT B0 ;  /* 0x0000000000007941 */ /* 0x000fea0003800200 */
.L_x_143:
        /* <DEDUP_REMOVED lines=16> */
.L_x_148:
[----:B------:R-:W-:Y:S05]  /*9c80*/  BSYNC B0 ;  /* 0x0000000000007941 */ /* 0x000fea0003800000 */
.L_x_147:
        /* <DEDUP_REMOVED lines=20> */
.L_x_146:
[----:B------:R-:W-:Y:S05]  /*9dd0*/  BSYNC B1 ;  /* 0x0000000000017941 */ /* 0x000fea0003800000 */
.L_x_145:
        /* <DEDUP_REMOVED lines=22> */
.L_x_151:
[----:B------:R-:W-:Y:S05]  /*9f40*/  BSYNC.RECONVERGENT B6 ;  /* 0x0000000000067941 */ /* 0x000fea0003800200 */
.L_x_150:
        /* <DEDUP_REMOVED lines=276> */
[----:B------:R-:W-:Y:S02]  /*b090*/  UIADD3 UR4, UPT, UPT, UR44, 0x8400, URZ ;  /* 0x000084002c047890 */ /* 0x000fe4000fffe0ff */
[----:B------:R-:W-:Y:S01]  /*b0a0*/  UIADD3 UR9, UPT, UPT, UR49, 0x80, URZ ;  /* 0x0000008031097890 */ /* 0x000fe2000fffe0ff */
[----:B------:R-:W-:Y:S01]  /*b0b0*/  UMOV UR10, UR50 ;  /* 0x00000032000a7c82 */ /* 0x000fe20008000000 */
[----:B------:R-:W-:Y:S02]  /*b0c0*/  UMOV UR11, UR36 ;  /* 0x00000024000b7c82 */ /* 0x000fe40008000000 */
        /* <DEDUP_REMOVED lines=8> */
.L_x_153:
[----:B------:R-:W-:Y:S05]  /*b150*/  BSYNC.RECONVERGENT B0 ;  /* 0x0000000000007941 */ /* 0x000fea0003800200 */
.L_x_152:
        /* <DEDUP_REMOVED lines=16> */
.L_x_157:
[----:B------:R-:W-:Y:S05]  /*b260*/  BSYNC B0 ;  /* 0x0000000000007941 */ /* 0x000fea0003800000 */
.L_x_156:
        /* <DEDUP_REMOVED lines=20> */
.L_x_155:
[----:B------:R-:W-:Y:S05]  /*b3b0*/  BSYNC B1 ;  /* 0x0000000000017941 */ /* 0x000fea0003800000 */
.L_x_154:
[----:B------:R-:W-:Y:S05]  /*b3c0*/  VIADD R0, R71, 0xc0 ;  /* 0x000000c047007836 */ /* 0x000fea0000000000 */
        /* <DEDUP_REMOVED lines=20> */
.L_x_159:
[----:B------:R-:W-:Y:S01]  /*b510*/  ISETP.NE.AND P0, PT, R178, RZ, PT ;  /* 0x000000ffb200720c */ /* 0x000fe20003f05270 */
[----:B------:R-:W-:Y:S05]  /*b520*/  WARPSYNC.ALL ;  /* 0x0000000000007948 */ /* 0x000fea0003800000 */
[----:B------:R-:W-:Y:S01]  /*b530*/  R2UR UR4, R71 ;  /* 0x00000000470472ca */ /* 0x000fe200000e0000 */
[----:B------:R-:W-:Y:S01]  /*b540*/  BSSY.RECONVERGENT B0, `(.L_x_160) ;  /* 0x000011c000007945 */ /* 0x000fe20003800200 */
[----:B------:R-:W-:Y:S02]  /*b550*/  F2FP.F16.E5M2.UNPACK_B R11, R141 ;  /* 0x0000008dff0b723e */ /* 0x000fe400020004ff */
[----:B------:R-:W-:Y:S02]  /*b560*/  F2FP.F16.E5M2.UNPACK_B R10, R142 ;  /* 0x0000008eff0a723e */ /* 0x000fe400020004ff */
[----:B------:R-:W-:Y:S01]  /*b570*/  F2FP.F16.E5M2.UNPACK_B R9, R143 ;  /* 0x0000008fff09723e */ /* 0x000fe200020004ff */
[--C-:B------:R-:W-:Y:S01]  /*b580*/  HADD2.F32 R74, -RZ, R11.reuse.H0_H0 ;  /* 0x2000000bff4a7230 */ /* 0x100fe20000004100 */
[----:B------:R-:W-:Y:S01]  /*b590*/  F2FP.F16.E5M2.UNPACK_B R8, R144 ;  /* 0x00000090ff08723e */ /* 0x000fe200020004ff */
[----:B------:R-:W-:Y:S01]  /*b5a0*/  HADD2.F32 R76, -RZ, R11.H1_H1 ;  /* 0x3000000bff4c7230 */ /* 0x000fe20000004100 */
[----:B------:R-:W-:Y:S01]  /*b5b0*/  F2FP.F16.E5M2.UNPACK_B R7, R145 ;  /* 0x00000091ff07723e */ /* 0x000fe200020004ff */
[--C-:B------:R-:W-:Y:S01]  /*b5c0*/  HADD2.F32 R77, -RZ, R10.reuse.H0_H0 ;  /* 0x2000000aff4d7230 */ /* 0x100fe20000004100 */
[----:B------:R-:W-:Y:S01]  /*b5d0*/  F2FP.F16.E5M2.UNPACK_B R6, R146 ;  /* 0x00000092ff06723e */ /* 0x000fe200020004ff */
[----:B------:R-:W-:Y:S01]  /*b5e0*/  HADD2.F32 R80, -RZ, R10.H1_H1 ;  /* 0x3000000aff507230 */ /* 0x000fe20000004100 */
[----:B------:R-:W-:Y:S01]  /*b5f0*/  F2FP.F16.E5M2.UNPACK_B R5, R147 ;  /* 0x00000093ff05723e */ /* 0x000fe200020004ff */
[--C-:B------:R-:W-:Y:S01]  /*b600*/  HADD2.F32 R81, -RZ, R9.reuse.H0_H0 ;  /* 0x20000009ff517230 */ /* 0x100fe20000004100 */
[----:B-1----:R-:W-:Y:S01]  /*b610*/  F2FP.F16.E5M2.UNPACK_B R4, R148 ;  /* 0x00000094ff04723e */ /* 0x002fe200020004ff */
[----:B------:R-:W-:Y:S01]  /*b620*/  HADD2.F32 R83, -RZ, R9.H1_H1 ;  /* 0x30000009ff537230 */ /* 0x000fe20000004100 */
[-C--:B------:R-:W-:Y:S01]  /*b630*/  F2FP.F16.E5M2.UNPACK_B R2, R140.reuse ;  /* 0x0000008cff02723e */ /* 0x080fe200020004ff */
[--C-:B------:R-:W-:Y:S01]  /*b640*/  HADD2.F32 R86, -RZ, R8.reuse.H0_H0 ;  /* 0x20000008ff567230 */ /* 0x100fe20000004100 */
[----:B------:R-:W-:Y:S01]  /*b650*/  F2FP.F16.E5M2.UNPACK_B R140, R140.H1 ;  /* 0x0000008cff8c723e */ /* 0x000fe200030004ff */
[----:B------:R-:W-:Y:S01]  /*b660*/  HADD2.F32 R87, -RZ, R8.H1_H1 ;  /* 0x30000008ff577230 */ /* 0x000fe20000004100 */
[----:B------:R-:W-:Y:S01]  /*b670*/  F2FP.F16.E5M2.UNPACK_B R141, R141.H1 ;  /* 0x0000008dff8d723e */ /* 0x000fe200030004ff */
[--C-:B------:R-:W-:Y:S01]  /*b680*/  HADD2.F32 R90, -RZ, R7.reuse.H0_H0 ;  /* 0x20000007ff5a7230 */ /* 0x100fe20000004100 */
[----:B------:R-:W-:Y:S01]  /*b690*/  F2FP.F16.E5M2.UNPACK_B R142, R142.H1 ;  /* 0x0000008eff8e723e */ /* 0x000fe200030004ff */
[----:B------:R-:W-:Y:S01]  /*b6a0*/  HADD2.F32 R91, -RZ, R7.H1_H1 ;  /* 0x30000007ff5b7230 */ /* 0x000fe20000004100 */
[----:B------:R-:W-:Y:S01]  /*b6b0*/  F2FP.F16.E5M2.UNPACK_B R143, R143.H1 ;  /* 0x0000008fff8f723e */ /* 0x000fe200030004ff */
[--C-:B------:R-:W-:Y:S01]  /*b6c0*/  HADD2.F32 R94, -RZ, R6.reuse.H0_H0 ;  /* 0x20000006ff5e7230 */ /* 0x100fe20000004100 */
[----:B------:R-:W-:Y:S01]  /*b6d0*/  IADD3 R165, PT, PT, R165, 0x1e0, RZ ;  /* 0x000001e0a5a57810 */ /* 0x000fe20007ffe0ff */
[----:B------:R-:W-:Y:S01]  /*b6e0*/  HADD2.F32 R95, -RZ, R6.H1_H1 ;  /* 0x30000006ff5f7230 */ /* 0x000fe20000004100 */
[----:B------:R-:W-:Y:S01]  /*b6f0*/  F2FP.F16.E5M2.UNPACK_B R107, R149 ;  /* 0x00000095ff6b723e */ /* 0x000fe200020004ff */
[--C-:B------:R-:W-:Y:S01]  /*b700*/  HADD2.F32 R98, -RZ, R5.reuse.H0_H0 ;  /* 0x20000005ff627230 */ /* 0x100fe20000004100 */
[----:B------:R-:W-:Y:S01]  /*b710*/  LOP3.LUT R165, R165, 0xfefffff8, RZ, 0xc0, !PT ;  /* 0xfefffff8a5a57812 */ /* 0x000fe200078ec0ff */
[----:B------:R-:W-:Y:S01]  /*b720*/  HADD2.F32 R99, -RZ, R5.H1_H1 ;  /* 0x30000005ff637230 */ /* 0x000fe20000004100 */
[----:B------:R-:W-:Y:S01]  /*b730*/  F2FP.F16.E5M2.UNPACK_B R111, R150 ;  /* 0x00000096ff6f723e */ /* 0x000fe200020004ff */
[--C-:B------:R-:W-:Y:S01]  /*b740*/  HADD2.F32 R102, -RZ, R4.reuse.H0_H0 ;  /* 0x20000004ff667230 */ /* 0x100fe20000004100 */
[----:B------:R-:W-:Y:S01]  /*b750*/  F2FP.F16.E5M2.UNPACK_B R115, R151 ;  /* 0x00000097ff73723e */ /* 0x000fe200020004ff */
[----:B------:R-:W-:Y:S01]  /*b760*/  HADD2.F32 R103, -RZ, R4.H1_H1 ;  /* 0x30000004ff677230 */ /* 0x000fe20000004100 */
[----:B------:R-:W-:Y:S01]  /*b770*/  F2FP.F16.E5M2.UNPACK_B R119, R152 ;  /* 0x00000098ff77723e */ /* 0x000fe200020004ff */
[----:B------:R-:W1:Y:S01]  /*b780*/  LDTM.x64 R4, tmem[UR4+0xc0] ;  /* 0x0000c004000479ee */ /* 0x000e620008340000 */
[--C-:B------:R-:W-:Y:S01]  /*b790*/  HADD2.F32 R0, -RZ, R2.reuse.H0_H0 ;  /* 0x20000002ff007230 */ /* 0x100fe20000004100 */
[----:B------:R-:W-:Y:S01]  /*b7a0*/  NOP ;  /* 0x0000000000007918 */ /* 0x000fe20000000000 */
[----:B-1----:R1:W-:Y:S01]  /*b7b0*/  SYNCS.ARRIVE.TRANS64.RED.A1T0 RZ, [R165+URZ], RZ ;  /* 0x000000ffa5ff79a7 */ /* 0x0023e200081004ff */
[----:B------:R-:W-:Y:S01]  /*b7c0*/  HADD2.F32 R2, -RZ, R2.H1_H1 ;  /* 0x30000002ff027230 */ /* 0x000fe20000004100 */
[----:B------:R-:W-:Y:S01]  /*b7d0*/  F2FP.F16.E5M2.UNPACK_B R123, R153 ;  /* 0x00000099ff7b723e */ /* 0x000fe200020004ff */
[----:B------:R-:W-:Y:S01]  /*b7e0*/  HADD2.F32 R78, -RZ, R141.H1_H1 ;  /* 0x3000008dff4e7230 */ /* 0x000fe20000004100 */
[----:B------:R-:W-:Y:S01]  /*b7f0*/  F2FP.F16.E5M2.UNPACK_B R127, R154 ;  /* 0x0000009aff7f723e */ /* 0x000fe200020004ff */
[--C-:B------:R-:W-:Y:S01]  /*b800*/  HADD2.F32 R106, -RZ, R107.reuse.H0_H0 ;  /* 0x2000006bff6a7230 */ /* 0x100fe20000004100 */
[----:B------:R-:W-:Y:S01]  /*b810*/  F2FP.F16.E5M2.UNPACK_B R130, R155 ;  /* 0x0000009bff82723e */ /* 0x000fe200020004ff */
[----:B------:R-:W-:Y:S01]  /*b820*/  HADD2.F32 R107, -RZ, R107.H1_H1 ;  /* 0x3000006bff6b7230 */ /* 0x000fe20000004100 */
[----:B------:R-:W-:Y:S01]  /*b830*/  F2FP.F16.E5M2.UNPACK_B R144, R144.H1 ;  /* 0x00000090ff90723e */ /* 0x000fe200030004ff */
        /* <DEDUP_REMOVED lines=12> */
[C---:B------:R-:W-:Y:S01]  /*b900*/  FMUL R4, R70.reuse, R4 ;  /* 0x0000000446047220 */ /* 0x040fe20000400000 */
[C---:B------:R-:W-:Y:S01]  /*b910*/  FMUL R5, R70.reuse, R5 ;  /* 0x0000000546057220 */ /* 0x040fe20000400000 */
[--C-:B------:R-:W-:Y:S02]  /*b920*/  HADD2.F32 R3, -RZ, R140.reuse.H0_H0 ;  /* 0x2000008cff037230 */ /* 0x100fe40000004100 */
        /* <DEDUP_REMOVED lines=9> */
[----:B------:R-:W-:Y:S02]  /*b9c0*/  HADD2.F32 R122, -RZ, R123.H0_H0 ;  /* 0x2000007bff7a7230 */ /* 0x000fe40000004100 */
[C---:B------:R-:W-:Y:S01]  /*b9d0*/  FMUL R6, R70.reuse, R6 ;  /* 0x0000000646067220 */ /* 0x040fe20000400000 */
[----:B------:R-:W-:Y:S02]  /*b9e0*/  HADD2.F32 R72, -RZ, R140.H1_H1 ;  /* 0x3000008cff487230 */ /* 0x000fe40000004100 */
[C---:B------:R-:W-:Y:S01]  /*b9f0*/  FMUL R7, R70.reuse, R7 ;  /* 0x0000000746077220 */ /* 0x040fe20000400000 */
[----:B------:R-:W-:Y:S02]  /*ba00*/  HADD2.F32 R75, -RZ, R141.H0_H0 ;  /* 0x2000008dff4b7230 */ /* 0x000fe40000004100 */
[C---:B------:R-:W-:Y:S01]  /*ba10*/  FFMA R6, R73.reuse, R3, R6 ;  /* 0x0000000349067223 */ /* 0x040fe20000000006 */
[----:B------:R-:W-:Y:S02]  /*ba20*/  HADD2.F32 R123, -RZ, R123.H1_H1 ;  /* 0x3000007bff7b7230 */ /* 0x000fe40000004100 */
[C---:B------:R-:W-:Y:S01]  /*ba30*/  FFMA R7, R73.reuse, R72, R7 ;  /* 0x0000004849077223 */ /* 0x040fe20000000007 */
[C---:B------:R-:W-:Y:S01]  /*ba40*/  FFMA R8, R73.reuse, R74, R8 ;  /* 0x0000004a49087223 */ /* 0x040fe20000000008 */
[----:B------:R-:W-:Y:S01]  /*ba50*/  FFMA R9, R73, R76, R9 ;  /* 0x0000004c49097223 */ /* 0x000fe20000000009 */
[--C-:B------:R-:W-:Y:S02]  /*ba60*/  HADD2.F32 R126, -RZ, R127.reuse.H0_H0 ;  /* 0x2000007fff7e7230 */ /* 0x100fe40000004100 */
[C---:B------:R-:W-:Y:S01]  /*ba70*/  FMUL R10, R70.reuse, R10 ;  /* 0x0000000a460a7220 */ /* 0x040fe20000400000 */
[----:B------:R-:W-:Y:S01]  /*ba80*/  F2FP.SATFINITE.E5M2.F32.PACK_AB_MERGE_C R76, R7, R6, RZ ;  /* 0x00000006074c723e */ /* 0x000fe200048060ff */
[C---:B------:R-:W-:Y:S01]  /*ba90*/  FMUL R7, R70.reuse, R20 ;  /* 0x0000001446077220 */ /* 0x040fe20000400000 */
[----:B------:R-:W-:Y:S02]  /*baa0*/  HADD2.F32 R127, -RZ, R127.H1_H1 ;  /* 0x3000007fff7f7230 */ /* 0x000fe40000004100 */
[C---:B------:R-:W-:Y:S01]  /*bab0*/  FFMA R10, R73.reuse, R75, R10 ;  /* 0x0000004b490a7223 */ /* 0x040fe2000000000a */
[----:B------:R-:W-:Y:S02]  /*bac0*/  HADD2.F32 R72, -RZ, R130.H0_H0 ;  /* 0x20000082ff487230 */ /* 0x000fe40000004100 */
[C---:B------:R-:W-:Y:S01]  /*bad0*/  FMUL R11, R70.reuse, R11 ;  /* 0x0000000b460b7220 */ /* 0x040fe20000400000 */
[--C-:B------:R-:W-:Y:S02]  /*bae0*/  HADD2.F32 R79, -RZ, R142.reuse.H0_H0 ;  /* 0x2000008eff4f7230 */ /* 0x100fe40000004100 */
[C---:B------:R-:W-:Y:S01]  /*baf0*/  FMUL R14, R70.reuse, R14 ;  /* 0x0000000e460e7220 */ /* 0x040fe20000400000 */
[----:B------:R-:W-:Y:S02]  /*bb00*/  HADD2.F32 R82, -RZ, R142.H1_H1 ;  /* 0x3000008eff527230 */ /* 0x000fe40000004100 */
[C---:B------:R-:W-:Y:S01]  /*bb10*/  FFMA R11, R73.reuse, R78, R11 ;  /* 0x0000004e490b7223 */ /* 0x040fe2000000000b */
[C---:B------:R-:W-:Y:S01]  /*bb20*/  FFMA R12, R73.reuse, R77, R12 ;  /* 0x0000004d490c7223 */ /* 0x040fe2000000000c */
[C---:B------:R-:W-:Y:S01]  /*bb30*/  FFMA R13, R73.reuse, R80, R13 ;  /* 0x00000050490d7223 */ /* 0x040fe2000000000d */
[----:B------:R-:W-:Y:S01]  /*bb40*/  FFMA R14, R73, R79, R14 ;  /* 0x0000004f490e7223 */ /* 0x000fe2000000000e */
[----:B------:R-:W-:Y:S01]  /*bb50*/  HADD2.F32 R75, -RZ, R130.H1_H1 ;  /* 0x30000082ff4b7230 */ /* 0x000fe20000004100 */
[----:B------:R-:W-:Y:S01]  /*bb60*/  F2FP.SATFINITE.E5M2.F32.PACK_AB_MERGE_C R78, R11, R10, RZ ;  /* 0x0000000a0b4e723e */ /* 0x000fe200048060ff */
[C---:B------:R-:W-:Y:S01]  /*bb70*/  FMUL R10, R70.reuse, R21 ;  /* 0x00000015460a7220 */ /* 0x040fe20000400000 */
[C---:B------:R-:W-:Y:S01]  /*bb80*/  FMUL R21, R70.reuse, R28 ;  /* 0x0000001c46157220 */ /* 0x040fe20000400000 */
        /* <DEDUP_REMOVED lines=8> */
[C---:B------:R-:W-:Y:S01]  /*bc10*/  FMUL R18, R70.reuse, R25 ;  /* 0x0000001946127220 */ /* 0x040fe20000400000 */
[----:B------:R-:W-:Y:S01]  /*bc20*/  F2FP.SATFINITE.E5M2.F32.PACK_AB_MERGE_C R14, R15, R14, RZ ;  /* 0x0000000e0f0e723e */ /* 0x000fe200048060ff */
        /* <DEDUP_REMOVED lines=8> */
[C---:B------:R-:W-:Y:S01]  /*bcb0*/  FFMA R11, R73.reuse, R88, R11 ;  /* 0x00000058490b7223 */ /* 0x040fe2000000000b */
[----:B------:R-:W-:Y:S01]  /*bcc0*/  FMUL R22, R70, R29 ;  /* 0x0000001d46167220 */ /* 0x000fe20000400000 */
        /* <DEDUP_REMOVED lines=13> */
[----:B------:R-:W-:Y:S01]  /*bda0*/  FMUL R20, R70, R27 ;  /* 0x0000001b46147220 */ /* 0x000fe20000400000 */
[--C-:B------:R-:W-:Y:S01]  /*bdb0*/  HADD2.F32 R96, -RZ, R146.reuse.H0_H0 ;  /* 0x20000092ff607230 */ /* 0x100fe20000004100 */
[----:B------:R-:W-:Y:S01]  /*bdc0*/  F2FP.SATFINITE.E5M2.F32.PACK_AB_MERGE_C R16, R10, R7, R16 ;  /* 0x000000070a10723e */ /* 0x000fe20004806010 */
[----:B------:R-:W-:Y:S02]  /*bdd0*/  HADD2.F32 R97, -RZ, R146.H1_H1 ;  /* 0x30000092ff617230 */ /* 0x000fe40000004100 */
        /* <DEDUP_REMOVED lines=28> */
[----:B------:R-:W-:Y:S01]  /*bfa0*/  F2FP.F16.E5M2.UNPACK_B R151, R151.H1 ;  /* 0x00000097ff97723e */ /* 0x000fe200030004ff */
[----:B------:R-:W-:Y:S01]  /*bfb0*/  FMUL R38, R70, R45 ;  /* 0x0000002d46267220 */ /* 0x000fe20000400000 */
[----:B------:R-:W-:Y:S01]  /*bfc0*/  F2FP.SATFINITE.E5M2.F32.PACK_AB_MERGE_C R19, R28, R27, RZ ;  /* 0x0000001b1c13723e */ /* 0x000fe200048060ff */
[----:B------:R-:W-:Y:S01]  /*bfd0*/  FFMA R31, R73, R104, R31 ;  /* 0x00000068491f7223 */ /* 0x000fe2000000001f */
[C---:B------:R-:W-:Y:S01]  /*bfe0*/  FMUL R45, R70.reuse, R52 ;  /* 0x00000034462d7220 */ /* 0x040fe20000400000 */
[C---:B------:R-:W-:Y:S01]  /*bff0*/  FMUL R52, R70.reuse, R59 ;  /* 0x0000003b46347220 */ /* 0x040fe20000400000 */
[----:B------:R-:W-:Y:S01]  /*c000*/  F2FP.F16.E5M2.UNPACK_B R152, R152.H1 ;  /* 0x00000098ff98723e */ /* 0x000fe200030004ff */
[C---:B------:R-:W-:Y:S01]  /*c010*/  FMUL R59, R70.reuse, R66 ;  /* 0x00000042463b7220 */ /* 0x040fe20000400000 */
[----:B------:R-:W-:Y:S01]  /*c020*/  F2FP.SATFINITE.E5M2.F32.PACK_AB_MERGE_C R66, R13, R12, R14 ;  /* 0x0000000c0d42723e */ /* 0x000fe2000480600e */
        /* <DEDUP_REMOVED lines=11> */
[C---:B------:R-:W-:Y:S01]  /*c0e0*/  FFMA R35, R73.reuse, R108, R35 ;  /* 0x0000006c49237223 */ /* 0x040fe20000000023 */
[C---:B------:R-:W-:Y:S01]  /*c0f0*/  FMUL R36, R70.reuse, R43 ;  /* 0x0000002b46247220 */ /* 0x040fe20000400000 */
[--C-:B------:R-:W-:Y:S02]  /*c100*/  HADD2.F32 R112, -RZ, R150.reuse.H0_H0 ;  /* 0x20000096ff707230 */ /* 0x100fe40000004100 */
[C---:B------:R-:W-:Y:S01]  /*c110*/  FMUL R39, R70.reuse, R46 ;  /* 0x0000002e46277220 */ /* 0x040fe20000400000 */
        /* <DEDUP_REMOVED lines=13> */
[C---:B------:R-:W-:Y:S01]  /*c1f0*/  FMUL R46, R70.reuse, R53 ;  /* 0x00000035462e7220 */ /* 0x040fe20000400000 */
[--C-:B------:R-:W-:Y:S02]  /*c200*/  HADD2.F32 R120, -RZ, R152.reuse.H0_H0 ;  /* 0x20000098ff787230 */ /* 0x100fe40000004100 */
[C---:B------:R-:W-:Y:S01]  /*c210*/  FMUL R50, R70.reuse, R57 ;  /* 0x0000003946327220 */ /* 0x040fe20000400000 */
[C---:B------:R-:W-:Y:S01]  /*c220*/  FMUL R51, R70.reuse, R58 ;  /* 0x0000003a46337220 */ /* 0x040fe20000400000 */
[C---:B------:R-:W-:Y:S01]  /*c230*/  FMUL R53, R70.reuse, R60 ;  /* 0x0000003c46357220 */ /* 0x040fe20000400000 */
[C---:B------:R-:W-:Y:S01]  /*c240*/  FFMA R43, R73.reuse, R116, R43 ;  /* 0x00000074492b7223 */ /* 0x040fe2000000002b */
[----:B------:R-:W-:Y:S02]  /*c250*/  HADD2.F32 R121, -RZ, R152.H1_H1 ;  /* 0x30000098ff797230 */ /* 0x000fe40000004100 */
[C---:B------:R-:W-:Y:S01]  /*c260*/  FMUL R47, R70.reuse, R54 ;  /* 0x00000036462f7220 */ /* 0x040fe20000400000 */
[C---:B------:R-:W-:Y:S01]  /*c270*/  FMUL R57, R70.reuse, R64 ;  /* 0x0000004046397220 */ /* 0x040fe20000400000 */
[C---:B------:R-:W-:Y:S01]  /*c280*/  FMUL R58, R70.reuse, R65 ;  /* 0x00000041463a7220 */ /* 0x040fe20000400000 */
[C---:B------:R-:W-:Y:S01]  /*c290*/  FMUL R60, R70.reuse, R67 ;  /* 0x00000043463c7220 */ /* 0x040fe20000400000 */
[----:B------:R-:W-:Y:S01]  /*c2a0*/  FFMA R44, R73, R117, R44 ;  /* 0x00000075492c7223 */ /* 0x000fe2000000002c */
[C---:B------:R-:W-:Y:S01]  /*c2b0*/  FMUL R48, R70.reuse, R55 ;  /* 0x0000003746307220 */ /* 0x040fe20000400000 */
[----:B------:R-:W-:Y:S01]  /*c2c0*/  F2FP.SATFINITE.E5M2.F32.PACK_AB_MERGE_C R64, R5, R4, R76 ;  /* 0x000000040540723e */ /* 0x000fe2000480604c */
[----:B------:R-:W-:Y:S01]  /*c2d0*/  FFMA R45, R73, R118, R45 ;  /* 0x00000076492d7223 */ /* 0x000fe2000000002d */
[----:B------:R-:W-:Y:S01]  /*c2e0*/  F2FP.SATFINITE.E5M2.F32.PACK_AB_MERGE_C R65, R9, R8, R78 ;  /* 0x000000080941723e */ /* 0x000fe2000480604e */
[----:B------:R-:W-:Y:S01]  /*c2f0*/  FMUL R49, R70, R56 ;  /* 0x0000003846317220 */ /* 0x000fe20000400000 */
[----:B------:R-:W-:Y:S01]  /*c300*/  F2FP.SATFINITE.E5M2.F32.PACK_AB_MERGE_C R67, R2, R0, R3 ;  /* 0x000000000243723e */ /* 0x000fe20004806003 */
[C---:B------:R-:W-:Y:S01]  /*c310*/  FFMA R46, R73.reuse, R119, R46 ;  /* 0x00000077492e7223 */ /* 0x040fe2000000002e */
[----:B------:R-:W-:Y:S01]  /*c320*/  F2FP.F16.E5M2.UNPACK_B R154, R154.H1 ;  /* 0x0000009aff9a723e */ /* 0x000fe200030004ff */
[--C-:B------:R-:W-:Y:S02]  /*c330*/  HADD2.F32 R124, -RZ, R153.reuse.H0_H0 ;  /* 0x20000099ff7c7230 */ /* 0x100fe40000004100 */
[C---:B------:R-:W-:Y:S01]  /*c340*/  FFMA R47, R73.reuse, R120, R47 ;  /* 0x00000078492f7223 */ /* 0x040fe2000000002f */
[----:B------:R1:W-:Y:S01]  /*c350*/  STS.128 [R137+UR44+0xa400], R64 ;  /* 0x00a4004089007988 */ /* 0x0003e20008000c2c */
[----:B------:R-:W-:Y:S02]  /*c360*/  HADD2.F32 R125, -RZ, R153.H1_H1 ;  /* 0x30000099ff7d7230 */ /* 0x000fe40000004100 */
[C---:B------:R-:W-:Y:S01]  /*c370*/  FFMA R48, R73.reuse, R121, R48 ;  /* 0x0000007949307223 */ /* 0x040fe20000000030 */
[C---:B------:R-:W-:Y:S01]  /*c380*/  FFMA R49, R73.reuse, R122, R49 ;  /* 0x0000007a49317223 */ /* 0x040fe20000000031 */
[----:B------:R-:W-:Y:S01]  /*c390*/  F2FP.F16.E5M2.UNPACK_B R155, R155.H1 ;  /* 0x0000009bff9b723e */ /* 0x000fe200030004ff */
[C---:B------:R-:W-:Y:S01]  /*c3a0*/  FFMA R50, R73.reuse, R123, R50 ;  /* 0x0000007b49327223 */ /* 0x040fe20000000032 */
[----:B------:R-:W-:Y:S01]  /*c3b0*/  FMUL R54, R70, R61 ;  /* 0x0000003d46367220 */ /* 0x000fe20000400000 */
[--C-:B------:R-:W-:Y:S01]  /*c3c0*/  HADD2.F32 R128, -RZ, R154.reuse.H0_H0 ;  /* 0x2000009aff807230 */ /* 0x100fe20000004100 */
[----:B------:R1:W-:Y:S01]  /*c3d0*/  STS.128 [R179+0xa010], R16 ;  /* 0x00a01010b3007388 */ /* 0x0003e20000000c00 */
[----:B------:R-:W-:Y:S01]  /*c3e0*/  F2FP.SATFINITE.E5M2.F32.PACK_AB_MERGE_C R35, R36, R35, RZ ;  /* 0x000000232423723e */ /* 0x000fe200048060ff */
[C---:B------:R-:W-:Y:S01]  /*c3f0*/  FFMA R51, R73.reuse, R124, R51 ;  /* 0x0000007c49337223 */ /* 0x040fe20000000033 */
[----:B------:R-:W-:Y:S01]  /*c400*/  F2FP.SATFINITE.E5M2.F32.PACK_AB_MERGE_C R39, R40, R39, RZ ;  /* 0x000000272827723e */ /* 0x000fe200048060ff */
[----:B------:R-:W-:Y:S02]  /*c410*/  HADD2.F32 R129, -RZ, R154.H1_H1 ;  /* 0x3000009aff817230 */ /* 0x000fe40000004100 */
[C---:B------:R-:W-:Y:S01]  /*c420*/  FMUL R55, R70.reuse, R62 ;  /* 0x0000003e46377220 */ /* 0x040fe20000400000 */
[C---:B------:R-:W-:Y:S01]  /*c430*/  FFMA R52, R73.reuse, R125, R52 ;  /* 0x0000007d49347223 */ /* 0x040fe20000000034 */
[----:B------:R-:W-:Y:S01]  /*c440*/  FMUL R56, R70, R63 ;  /* 0x0000003f46387220 */ /* 0x000fe20000400000 */
[C---:B------:R-:W-:Y:S01]  /*c450*/  FFMA R53, R73.reuse, R126, R53 ;  /* 0x0000007e49357223 */ /* 0x040fe20000000035 */
[C---:B------:R-:W-:Y:S01]  /*c460*/  FFMA R54, R73.reuse, R127, R54 ;  /* 0x0000007f49367223 */ /* 0x040fe20000000036 */
[--C-:B------:R-:W-:Y:S02]  /*c470*/  HADD2.F32 R74, -RZ, R155.reuse.H0_H0 ;  /* 0x2000009bff4a7230 */ /* 0x100fe40000004100 */
[C---:B------:R-:W-:Y:S01]  /*c480*/  FFMA R55, R73.reuse, R128, R55 ;  /* 0x0000008049377223 */ /* 0x040fe20000000037 */
[----:B------:R-:W-:Y:S02]  /*c490*/  HADD2.F32 R131, -RZ, R155.H1_H1 ;  /* 0x3000009bff837230 */ /* 0x000fe40000004100 */
[C---:B------:R-:W-:Y:S01]  /*c4a0*/  FFMA R56, R73.reuse, R129, R56 ;  /* 0x0000008149387223 */ /* 0x040fe20000000038 */
[----:B------:R-:W-:Y:S01]  /*c4b0*/  F2FP.SATFINITE.E5M2.F32.PACK_AB_MERGE_C R43, R44, R43, RZ ;  /* 0x0000002b2c2b723e */ /* 0x000fe200048060ff */
[C---:B------:R-:W-:Y:S01]  /*c4c0*/  FFMA R57, R73.reuse, R72, R57 ;  /* 0x0000004849397223 */ /* 0x040fe20000000039 */
[C---:B------:R-:W-:Y:S01]  /*c4d0*/  FFMA R58, R73.reuse, R75, R58 ;  /* 0x0000004b493a7223 */ /* 0x040fe2000000003a */
[C---:B------:R-:W-:Y:S01]  /*c4e0*/  FFMA R59, R73.reuse, R74, R59 ;  /* 0x0000004a493b7223 */ /* 0x040fe2000000003b */
[----:B------:R-:W-:Y:S01]  /*c4f0*/  F2FP.SATFINITE.E5M2.F32.PACK_AB_MERGE_C R33, R34, R33, R35 ;  /* 0x000000212221723e */ /* 0x000fe20004806023 */
[----:B------:R-:W-:Y:S01]  /*c500*/  FFMA R60, R73, R131, R60 ;  /* 0x00000083493c7223 */ /* 0x000fe2000000003c */
[----:B------:R-:W-:Y:S02]  /*c510*/  F2FP.SATFINITE.E5M2.F32.PACK_AB_MERGE_C R32, R30, R29, R32 ;  /* 0x0000001d1e20723e */ /* 0x000fe40004806020 */
        /* <DEDUP_REMOVED lines=11> */
[----:B------:R-:W-:Y:S03]  /*c5d0*/  IADD3 R68, PT, PT, R68, 0x1, RZ ;  /* 0x0000000144447810 */ /* 0x000fe60007ffe0ff */
        /* <DEDUP_REMOVED lines=18> */
.L_x_161:
[----:B------:R-:W-:Y:S05]  /*c700*/  BSYNC.RECONVERGENT B0 ;  /* 0x0000000000007941 */ /* 0x000fea0003800200 */
.L_x_160:
[----:B------:R-:W-:Y:S01]  /*c710*/  R2UR UR4, R164 ;  /* 0x00000000a40472ca */ /* 0x000fe200000e0000 */
[----:B------:R-:W-:Y:S01]  /*c720*/  BAR.SYNC.DEFER_BLOCKING 0x1, 0x80 ;  /* 0x0042000000007b1d */ /* 0x000fe20000010000 */
[----:B------:R-:W-:Y:S01]  /*c730*/  ISETP.NE.AND P0, PT, R166, 0x2, PT ;  /* 0x00000002a600780c */ /* 0x000fe20003f05270 */
[----:B------:R-:W-:Y:S01]  /*c740*/  UISETP.NE.AND UP0, UPT, UR46, URZ, UPT ;  /* 0x000000ff2e00728c */ /* 0x000fe2000bf05270 */
[----:B------:R-:W-:Y:S01]  /*c750*/  ISETP.NE.AND P1, PT, R68, 0x2, PT ;  /* 0x000000024400780c */ /* 0x000fe20003f25270 */
[----:B------:R-:W-:Y:S01]  /*c760*/  UIADD3 UR20, UPT, UPT, UR37, UR61, URZ ;  /* 0x0000003d25147290 */ /* 0x000fe2000fffe0ff */
[----:B------:R-:W-:Y:S02]  /*c770*/  SEL R0, RZ, 0x1, P0 ;  /* 0x00000001ff007807 */ /* 0x000fe40000000000 */
[----:B------:R-:W-:Y:S02]  /*c780*/  SEL R3, RZ, 0x1, P1 ;  /* 0x00000001ff037807 */ /* 0x000fe40000800000 */
[----:B------:R-:W-:Y:S02]  /*c790*/  LOP3.LUT R171, R171, R0, RZ, 0x3c, !PT ;  /* 0x00000000abab7212 */ /* 0x000fe400078e3cff */
[----:B------:R-:W-:Y:S01]  /*c7a0*/  LOP3.LUT R172, R172, R3, RZ, 0x3c, !PT ;  /* 0x00000003acac7212 */ /* 0x000fe200078e3cff */
[----:B------:R-:W-:Y:S01]  /*c7b0*/  UIADD3 UR16, UPT, UPT, UR38, UR4, URZ ;  /* 0x0000000426107290 */ /* 0x000fe2000fffe0ff */
[----:B------:R-:W-:Y:S02]  /*c7c0*/  SEL R166, R166, RZ, P0 ;  /* 0x000000ffa6a67207 */ /* 0x000fe40000000000 */
[----:B------:R-:W-:Y:S01]  /*c7d0*/  SEL R68, R68, RZ, P1 ;  /* 0x000000ff44447207 */ /* 0x000fe20000800000 */
[----:B------:R-:W-:Y:S01]  /*c7e0*/  UMOV UR36, UR59 ;  /* 0x0000003b00247c82 */ /* 0x000fe20008000000 */
[----:B------:R-:W-:Y:S07]  /*c7f0*/  BRA.U UP0, `(.L_x_162) ;  /* 0xffffff9900907547 */ /* 0x000fee000b83ffff */
[----:B------:R-:W-:Y:S05]  /*c800*/  EXIT ;  /* 0x000000000000794d */ /* 0x000fea0003800000 */
.L_x_25:
[----:B--2---:R2:W3:Y:S02]  /*c810*/  SYNCS.PHASECHK.TRANS64.TRYWAIT P0, [R3+URZ+0x200], R2 ;  /* 0x00020002030075a7 */ /* 0x0044e400080011ff */
[----:B---3--:R-:W-:Y:S05]  /*c820*/  @!P0 NANOSLEEP.SYNCS 0x989680 ;  /* 0x009896800000895d */ /* 0x008fea0003900000 */
[----:B------:R-:W3:Y:S02]  /*c830*/  @!P0 SYNCS.PHASECHK.TRANS64 P0, [R3+URZ+0x200], R2 ;  /* 0x00020002030085a7 */ /* 0x000ee400080010ff */
[----:B---3--:R-:W-:Y:S05]  /*c840*/  @!P0 BRA `(.L_x_25) ;  /* 0xfffffffc00f08947 */ /* 0x008fea000383ffff */
[----:B------:R-:W-:Y:S05]  /*c850*/  BRA `(.L_x_163) ;  /* 0xffffff5400147947 */ /* 0x000fea000383ffff */
.L_x_28:
[----:B-1----:R-:W-:-:S07]  /*c860*/  MOV R0, UR33 ;  /* 0x0000002100007c02 */ /* 0x002fce0008000f00 */
.L_x_164:
[----:B-1----:R1:W2:Y:S02]  /*c870*/  SYNCS.PHASECHK.TRANS64.TRYWAIT P0, [R0+URZ+0xb0], R3 ;  /* 0x0000b003000075a7 */ /* 0x0022a400080011ff */
[----:B--2---:R-:W-:Y:S05]  /*c880*/  @!P0 NANOSLEEP.SYNCS 0x989680 ;  /* 0x009896800000895d */ /* 0x004fea0003900000 */
[----:B------:R-:W2:Y:S02]  /*c890*/  @!P0 SYNCS.PHASECHK.TRANS64 P0, [R0+URZ+0xb0], R3 ;  /* 0x0000b003000085a7 */ /* 0x000ea400080010ff */
[----:B--2---:R-:W-:Y:S05]  /*c8a0*/  @!P0 BRA `(.L_x_164) ;  /* 0xfffffffc00f08947 */ /* 0x004fea000383ffff */
[----:B------:R-:W-:Y:S05]  /*c8b0*/  BRA `(.L_x_27) ;  /* 0xffffff54006c7947 */ /* 0x000fea000383ffff */
.L_x_35:
[----:B-1----:R-:W-:-:S07]  /*c8c0*/  MOV R0, UR17 ;  /* 0x0000001100007c02 */ /* 0x002fce0008000f00 */
.L_x_165:
[----:B-1----:R1:W2:Y:S02]  /*c8d0*/  SYNCS.PHASECHK.TRANS64.TRYWAIT P0, [R0+URZ+0xb0], R3 ;  /* 0x0000b003000075a7 */ /* 0x0022a400080011ff */
[----:B--2---:R-:W-:Y:S05]  /*c8e0*/  @!P0 NANOSLEEP.SYNCS 0x989680 ;  /* 0x009896800000895d */ /* 0x004fea0003900000 */
[----:B------:R-:W2:Y:S02]  /*c8f0*/  @!P0 SYNCS.PHASECHK.TRANS64 P0, [R0+URZ+0xb0], R3 ;  /* 0x0000b003000085a7 */ /* 0x000ea400080010ff */
[----:B--2---:R-:W-:Y:S05]  /*c900*/  @!P0 BRA `(.L_x_165) ;  /* 0xfffffffc00f08947 */ /* 0x004fea000383ffff */
[----:B------:R-:W-:Y:S05]  /*c910*/  BRA `(.L_x_34) ;  /* 0xffffff58002c7947 */ /* 0x000fea000383ffff */
.L_x_40:
[----:B-1----:R1:W2:Y:S02]  /*c920*/  SYNCS.PHASECHK.TRANS64.TRYWAIT P0, [R3+URZ+0x1b0], R0 ;  /* 0x0001b000030075a7 */ /* 0x0022a400080011ff */
[----:B--2---:R-:W-:Y:S05]  /*c930*/  @!P0 NANOSLEEP.SYNCS 0x989680 ;  /* 0x009896800000895d */ /* 0x004fea0003900000 */
[----:B------:R-:W2:Y:S02]  /*c940*/  @!P0 SYNCS.PHASECHK.TRANS64 P0, [R3+URZ+0x1b0], R0 ;  /* 0x0001b000030085a7 */ /* 0x000ea400080010ff */
[----:B--2---:R-:W-:Y:S05]  /*c950*/  @!P0 BRA `(.L_x_40) ;  /* 0xfffffffc00f08947 */ /* 0x004fea000383ffff */
[----:B------:R-:W-:Y:S05]  /*c960*/  BRA `(.L_x_166) ;  /* 0xffffff5800d47947 */ /* 0x000fea000383ffff */
.L_x_44:
[----:B-1----:R-:W-:-:S07]  /*c970*/  MOV R0, UR4 ;  /* 0x0000000400007c02 */ /* 0x002fce0008000f00 */
.L_x_167:
[----:B-1----:R1:W2:Y:S02]  /*c980*/  SYNCS.PHASECHK.TRANS64.TRYWAIT P0, [R0+URZ], R3 ;  /* 0x00000003000075a7 */ /* 0x0022a400080011ff */
[----:B--2---:R-:W-:Y:S05]  /*c990*/  @!P0 NANOSLEEP.SYNCS 0x989680 ;  /* 0x009896800000895d */ /* 0x004fea0003900000 */
[----:B------:R-:W2:Y:S02]  /*c9a0*/  @!P0 SYNCS.PHASECHK.TRANS64 P0, [R0+URZ], R3 ;  /* 0x00000003000085a7 */ /* 0x000ea400080010ff */
[----:B--2---:R-:W-:Y:S05]  /*c9b0*/  @!P0 BRA `(.L_x_167) ;  /* 0xfffffffc00f08947 */ /* 0x004fea000383ffff */
[----:B------:R-:W-:Y:S05]  /*c9c0*/  BRA `(.L_x_168) ;  /* 0xffffff60007c7947 */ /* 0x000fea000383ffff */
.L_x_45:
[----:B------:R-:W-:-:S07]  /*c9d0*/  MOV R0, UR5 ;  /* 0x0000000500007c02 */ /* 0x000fce0008000f00 */
.L_x_169:
[----:B-1----:R1:W2:Y:S02]  /*c9e0*/  SYNCS.PHASECHK.TRANS64.TRYWAIT P0, [R0+URZ], R3 ;  /* 0x00000003000075a7 */ /* 0x0022a400080011ff */
[----:B--2---:R-:W-:Y:S05]  /*c9f0*/  @!P0 NANOSLEEP.SYNCS 0x989680 ;  /* 0x009896800000895d */ /* 0x004fea0003900000 */
[----:B------:R-:W2:Y:S02]  /*ca00*/  @!P0 SYNCS.PHASECHK.TRANS64 P0, [R0+URZ], R3 ;  /* 0x00000003000085a7 */ /* 0x000ea400080010ff */
[----:B--2---:R-:W-:Y:S05]  /*ca10*/  @!P0 BRA `(.L_x_169) ;  /* 0xfffffffc00f08947 */ /* 0x004fea000383ffff */
[----:B------:R-:W-:Y:S05]  /*ca20*/  BRA `(.L_x_170) ;  /* 0xffffff6000887947 */ /* 0x000fea000383ffff */
.L_x_46:
[----:B------:R-:W-:-:S07]  /*ca30*/  MOV R0, UR5 ;  /* 0x0000000500007c02 */ /* 0x000fce0008000f00 */
.L_x_171:
[----:B-1----:R1:W2:Y:S02]  /*ca40*/  SYNCS.PHASECHK.TRANS64.TRYWAIT P0, [R0+URZ], R3 ;  /* 0x00000003000075a7 */ /* 0x0022a400080011ff */
[----:B--2---:R-:W-:Y:S05]  /*ca50*/  @!P0 NANOSLEEP.SYNCS 0x989680 ;  /* 0x009896800000895d */ /* 0x004fea0003900000 */
[----:B------:R-:W2:Y:S02]  /*ca60*/  @!P0 SYNCS.PHASECHK.TRANS64 P0, [R0+URZ], R3 ;  /* 0x00000003000085a7 */ /* 0x000ea400080010ff */
[----:B--2---:R-:W-:Y:S05]  /*ca70*/  @!P0 BRA `(.L_x_171) ;  /* 0xfffffffc00f08947 */ /* 0x004fea000383ffff */
[----:B------:R-:W-:Y:S05]  /*ca80*/  BRA `(.L_x_172) ;  /* 0xffffff6000947947 */ /* 0x000fea000383ffff */
.L_x_47:
[----:B------:R-:W-:-:S07]  /*ca90*/  MOV R0, UR5 ;  /* 0x0000000500007c02 */ /* 0x000fce0008000f00 */
.L_x_173:
[----:B-1----:R1:W2:Y:S02]  /*caa0*/  SYNCS.PHASECHK.TRANS64.TRYWAIT P0, [R0+URZ], R3 ;  /* 0x00000003000075a7 */ /* 0x0022a400080011ff */
[----:B--2---:R-:W-:Y:S05]  /*cab0*/  @!P0 NANOSLEEP.SYNCS 0x989680 ;  /* 0x009896800000895d */ /* 0x004fea0003900000 */
[----:B------:R-:W2:Y:S02]  /*cac0*/  @!P0 SYNCS.PHASECHK.TRANS64 P0, [R0+URZ], R3 ;  /* 0x00000003000085a7 */ /* 0x000ea400080010ff */
[----:B--2---:R-:W-:Y:S05]  /*cad0*/  @!P0 BRA `(.L_x_173) ;  /* 0xfffffffc00f08947 */ /* 0x004fea000383ffff */
[----:B------:R-:W-:Y:S05]  /*cae0*/  BRA `(.L_x_174) ;  /* 0xffffff6000a07947 */ /* 0x000fea000383ffff */
.L_x_48:
[----:B------:R-:W-:-:S07]  /*caf0*/  MOV R0, UR5 ;  /* 0x0000000500007c02 */ /* 0x000fce0008000f00 */
.L_x_175:
[----:B-1----:R1:W2:Y:S02]  /*cb00*/  SYNCS.PHASECHK.TRANS64.TRYWAIT P0, [R0+URZ], R3 ;  /* 0x00000003000075a7 */ /* 0x0022a400080011ff */
[----:B--2---:R-:W-:Y:S05]  /*cb10*/  @!P0 NANOSLEEP.SYNCS 0x989680 ;  /* 0x009896800000895d */ /* 0x004fea0003900000 */
[----:B------:R-:W2:Y:S02]  /*cb20*/  @!P0 SYNCS.PHASECHK.TRANS64 P0, [R0+URZ], R3 ;  /* 0x00000003000085a7 */ /* 0x000ea400080010ff */
[----:B--2---:R-:W-:Y:S05]  /*cb30*/  @!P0 BRA `(.L_x_175) ;  /* 0xfffffffc00f08947 */ /* 0x004fea000383ffff */
[----:B------:R-:W-:Y:S05]  /*cb40*/  BRA `(.L_x_176) ;  /* 0xffffff6000ac7947 */ /* 0x000fea000383ffff */
.L_x_49:
[----:B------:R-:W-:-:S07]  /*cb50*/  MOV R0, UR5 ;  /* 0x0000000500007c02 */ /* 0x000fce0008000f00 */
.L_x_177:
[----:B-1----:R1:W2:Y:S02]  /*cb60*/  SYNCS.PHASECHK.TRANS64.TRYWAIT P0, [R0+URZ], R3 ;  /* 0x00000003000075a7 */ /* 0x0022a400080011ff */
[----:B--2---:R-:W-:Y:S05]  /*cb70*/  @!P0 NANOSLEEP.SYNCS 0x989680 ;  /* 0x009896800000895d */ /* 0x004fea0003900000 */
[----:B------:R-:W2:Y:S02]  /*cb80*/  @!P0 SYNCS.PHASECHK.TRANS64 P0, [R0+URZ], R3 ;  /* 0x00000003000085a7 */ /* 0x000ea400080010ff */
[----:B--2---:R-:W-:Y:S05]  /*cb90*/  @!P0 BRA `(.L_x_177) ;  /* 0xfffffffc00f08947 */ /* 0x004fea000383ffff */
[----:B------:R-:W-:Y:S05]  /*cba0*/  BRA `(.L_x_178) ;  /* 0xffffff6000b87947 */ /* 0x000fea000383ffff */
.L_x_50:
[----:B------:R-:W-:-:S07]  /*cbb0*/  MOV R0, UR5 ;  /* 0x0000000500007c02 */ /* 0x000fce0008000f00 */
.L_x_179:
[----:B-1----:R1:W2:Y:S02]  /*cbc0*/  SYNCS.PHASECHK.TRANS64.TRYWAIT P0, [R0+URZ], R3 ;  /* 0x00000003000075a7 */ /* 0x0022a400080011ff */
[----:B--2---:R-:W-:Y:S05]  /*cbd0*/  @!P0 NANOSLEEP.SYNCS 0x989680 ;  /* 0x009896800000895d */ /* 0x004fea0003900000 */
[----:B------:R-:W2:Y:S02]  /*cbe0*/  @!P0 SYNCS.PHASECHK.TRANS64 P0, [R0+URZ], R3 ;  /* 0x00000003000085a7 */ /* 0x000ea400080010ff */
[----:B--2---:R-:W-:Y:S05]  /*cbf0*/  @!P0 BRA `(.L_x_179) ;  /* 0xfffffffc00f08947 */ /* 0x004fea000383ffff */
[----:B------:R-:W-:Y:S05]  /*cc00*/  BRA `(.L_x_180) ;  /* 0xffffff6000c47947 */ /* 0x000fea000383ffff */
.L_x_51:
[----:B------:R-:W-:-:S07]  /*cc10*/  MOV R0, UR5 ;  /* 0x0000000500007c02 */ /* 0x000fce0008000f00 */
.L_x_181:
[----:B-1----:R1:W2:Y:S02]  /*cc20*/  SYNCS.PHASECHK.TRANS64.TRYWAIT P0, [R0+URZ], R3 ;  /* 0x00000003000075a7 */ /* 0x0022a400080011ff */
[----:B--2---:R-:W-:Y:S05]  /*cc30*/  @!P0 NANOSLEEP.SYNCS 0x989680 ;  /* 0x009896800000895d */ /* 0x004fea0003900000 */
[----:B------:R-:W2:Y:S02]  /*cc40*/  @!P0 SYNCS.PHASECHK.TRANS64 P0, [R0+URZ], R3 ;  /* 0x00000003000085a7 */ /* 0x000ea400080010ff */
[----:B--2---:R-:W-:Y:S05]  /*cc50*/  @!P0 BRA `(.L_x_181) ;  /* 0xfffffffc00f08947 */ /* 0x004fea000383ffff */
[----:B------:R-:W-:Y:S05]  /*cc60*/  BRA `(.L_x_182) ;  /* 0xffffff6000d07947 */ /* 0x000fea000383ffff */
.L_x_52:
[----:B------:R-:W-:-:S07]  /*cc70*/  MOV R0, UR5 ;  /* 0x0000000500007c02 */ /* 0x000fce0008000f00 */
.L_x_183:
[----:B-1----:R1:W2:Y:S02]  /*cc80*/  SYNCS.PHASECHK.TRANS64.TRYWAIT P0, [R0+URZ], R3 ;  /* 0x00000003000075a7 */ /* 0x0022a400080011ff */
[----:B--2---:R-:W-:Y:S05]  /*cc90*/  @!P0 NANOSLEEP.SYNCS 0x989680 ;  /* 0x009896800000895d */ /* 0x004fea0003900000 */
[----:B------:R-:W2:Y:S02]  /*cca0*/  @!P0 SYNCS.PHASECHK.TRANS64 P0, [R0+URZ], R3 ;  /* 0x00000003000085a7 */ /* 0x000ea400080010ff */
[----:B--2---:R-:W-:Y:S05]  /*ccb0*/  @!P0 BRA `(.L_x_183) ;  /* 0xfffffffc00f08947 */ /* 0x004fea000383ffff */
[----:B------:R-:W-:Y:S05]  /*ccc0*/  BRA `(.L_x_184) ;  /* 0xffffff6000dc7947 */ /* 0x000fea000383ffff */
.L_x_53:
[----:B------:R-:W-:-:S07]  /*ccd0*/  MOV R0, UR5 ;  /* 0x0000000500007c02 */ /* 0x000fce0008000f00 */
.L_x_185:
[----:B-1----:R1:W2:Y:S02]  /*cce0*/  SYNCS.PHASECHK.TRANS64.TRYWAIT P0, [R0+URZ], R3 ;  /* 0x00000003000075a7 */ /* 0x0022a400080011ff */
[----:B--2---:R-:W-:Y:S05]  /*ccf0*/  @!P0 NANOSLEEP.SYNCS 0x989680 ;  /* 0x009896800000895d */ /* 0x004fea0003900000 */
[----:B------:R-:W2:Y:S02]  /*cd00*/  @!P0 SYNCS.PHASECHK.TRANS64 P0, [R0+URZ], R3 ;  /* 0x00000003000085a7 */ /* 0x000ea400080010ff */
[----:B--2---:R-:W-:Y:S05]  /*cd10*/  @!P0 BRA `(.L_x_185) ;  /* 0xfffffffc00f08947 */ /* 0x004fea000383ffff */
[----:B------:R-:W-:Y:S05]  /*cd20*/  BRA `(.L_x_186) ;  /* 0xffffff6000e87947 */ /* 0x000fea000383ffff */
.L_x_54:
[----:B------:R-:W-:-:S07]  /*cd30*/  MOV R0, UR5 ;  /* 0x0000000500007c02 */ /* 0x000fce0008000f00 */
.L_x_187:
[----:B-1----:R1:W2:Y:S02]  /*cd40*/  SYNCS.PHASECHK.TRANS64.TRYWAIT P0, [R0+URZ], R3 ;  /* 0x00000003000075a7 */ /* 0x0022a400080011ff */
[----:B--2---:R-:W-:Y:S05]  /*cd50*/  @!P0 NANOSLEEP.SYNCS 0x989680 ;  /* 0x009896800000895d */ /* 0x004fea0003900000 */
[----:B------:R-:W2:Y:S02]  /*cd60*/  @!P0 SYNCS.PHASECHK.TRANS64 P0, [R0+URZ], R3 ;  /* 0x00000003000085a7 */ /* 0x000ea400080010ff */
[----:B--2---:R-:W-:Y:S05]  /*cd70*/  @!P0 BRA `(.L_x_187) ;  /* 0xfffffffc00f08947 */ /* 0x004fea000383ffff */
[----:B------:R-:W-:Y:S05]  /*cd80*/  BRA `(.L_x_188) ;  /* 0xffffff6000f47947 */ /* 0x000fea000383ffff */
.L_x_55:
[----:B------:R-:W-:-:S07]  /*cd90*/  MOV R0, UR5 ;  /* 0x0000000500007c02 */ /* 0x000fce0008000f00 */
.L_x_189:
[----:B-1----:R1:W2:Y:S02]  /*cda0*/  SYNCS.PHASECHK.TRANS64.TRYWAIT P0, [R0+URZ], R3 ;  /* 0x00000003000075a7 */ /* 0x0022a400080011ff */
[----:B--2---:R-:W-:Y:S05]  /*cdb0*/  @!P0 NANOSLEEP.SYNCS 0x989680 ;  /* 0x009896800000895d */ /* 0x004fea0003900000 */
[----:B------:R-:W2:Y:S02]  /*cdc0*/  @!P0 SYNCS.PHASECHK.TRANS64 P0, [R0+URZ], R3 ;  /* 0x00000003000085a7 */ /* 0x000ea400080010ff */
[----:B--2---:R-:W-:Y:S05]  /*cdd0*/  @!P0 BRA `(.L_x_189) ;  /* 0xfffffffc00f08947 */ /* 0x004fea000383ffff */
[----:B------:R-:W-:Y:S05]  /*cde0*/  BRA `(.L_x_190) ;  /* 0xffffff6400007947 */ /* 0x000fea000383ffff */
.L_x_56:
[----:B------:R-:W-:-:S07]  /*cdf0*/  MOV R0, UR5 ;  /* 0x0000000500007c02 */ /* 0x000fce0008000f00 */
.L_x_191:
[----:B-1----:R1:W2:Y:S02]  /*ce00*/  SYNCS.PHASECHK.TRANS64.TRYWAIT P0, [R0+URZ], R3 ;  /* 0x00000003000075a7 */ /* 0x0022a400080011ff */
[----:B--2---:R-:W-:Y:S05]  /*ce10*/  @!P0 NANOSLEEP.SYNCS 0x989680 ;  /* 0x009896800000895d */ /* 0x004fea0003900000 */
[----:B------:R-:W2:Y:S02]  /*ce20*/  @!P0 SYNCS.PHASECHK.TRANS64 P0, [R0+URZ], R3 ;  /* 0x00000003000085a7 */ /* 0x000ea400080010ff */
[----:B--2---:R-:W-:Y:S05]  /*ce30*/  @!P0 BRA `(.L_x_191) ;  /* 0xfffffffc00f08947 */ /* 0x004fea000383ffff */
[----:B------:R-:W-:Y:S05]  /*ce40*/  BRA `(.L_x_192) ;  /* 0xffffff64000c7947 */ /* 0x000fea000383ffff */
.L_x_57:
[----:B------:R-:W-:-:S07]  /*ce50*/  MOV R0, UR5 ;  /* 0x0000000500007c02 */ /* 0x000fce0008000f00 */
.L_x_193:
[----:B-1----:R1:W2:Y:S02]  /*ce60*/  SYNCS.PHASECHK.TRANS64.TRYWAIT P0, [R0+URZ], R3 ;  /* 0x00000003000075a7 */ /* 0x0022a400080011ff */
[----:B--2---:R-:W-:Y:S05]  /*ce70*/  @!P0 NANOSLEEP.SYNCS 0x989680 ;  /* 0x009896800000895d */ /* 0x004fea0003900000 */
[----:B------:R-:W2:Y:S02]  /*ce80*/  @!P0 SYNCS.PHASECHK.TRANS64 P0, [R0+URZ], R3 ;  /* 0x00000003000085a7 */ /* 0x000ea400080010ff */
[----:B--2---:R-:W-:Y:S05]  /*ce90*/  @!P0 BRA `(.L_x_193) ;  /* 0xfffffffc00f08947 */ /* 0x004fea000383ffff */
[----:B------:R-:W-:Y:S05]  /*cea0*/  BRA `(.L_x_194) ;  /* 0xffffff6400187947 */ /* 0x000fea000383ffff */
.L_x_58:
[----:B------:R-:W-:-:S07]  /*ceb0*/  MOV R0, UR5 ;  /* 0x0000000500007c02 */ /* 0x000fce0008000f00 */
.L_x_195:
[----:B-1----:R1:W2:Y:S02]  /*cec0*/  SYNCS.PHASECHK.TRANS64.TRYWAIT P0, [R0+URZ], R3 ;  /* 0x00000003000075a7 */ /* 0x0022a400080011ff */
[----:B--2---:R-:W-:Y:S05]  /*ced0*/  @!P0 NANOSLEEP.SYNCS 0x989680 ;  /* 0x009896800000895d */ /* 0x004fea0003900000 */
[----:B------:R-:W2:Y:S02]  /*cee0*/  @!P0 SYNCS.PHASECHK.TRANS64 P0, [R0+URZ], R3 ;  /* 0x00000003000085a7 */ /* 0x000ea400080010ff */
[----:B--2---:R-:W-:Y:S05]  /*cef0*/  @!P0 BRA `(.L_x_195) ;  /* 0xfffffffc00f08947 */ /* 0x004fea000383ffff */
[----:B------:R-:W-:Y:S05]  /*cf00*/  BRA `(.L_x_196) ;  /* 0xffffff6400247947 */ /* 0x000fea000383ffff */
.L_x_59:
[----:B------:R-:W-:-:S07]  /*cf10*/  MOV R0, UR5 ;  /* 0x0000000500007c02 */ /* 0x000fce0008000f00 */
.L_x_197:
[----:B-1----:R1:W2:Y:S02]  /*cf20*/  SYNCS.PHASECHK.TRANS64.TRYWAIT P0, [R0+URZ], R3 ;  /* 0x00000003000075a7 */ /* 0x0022a400080011ff */
[----:B--2---:R-:W-:Y:S05]  /*cf30*/  @!P0 NANOSLEEP.SYNCS 0x989680 ;  /* 0x009896800000895d */ /* 0x004fea0003900000 */
[----:B------:R-:W2:Y:S02]  /*cf40*/  @!P0 SYNCS.PHASECHK.TRANS64 P0, [R0+URZ], R3 ;  /* 0x00000003000085a7 */ /* 0x000ea400080010ff */
[----:B--2---:R-:W-:Y:S05]  /*cf50*/  @!P0 BRA `(.L_x_197) ;  /* 0xfffffffc00f08947 */ /* 0x004fea000383ffff */
[----:B------:R-:W-:Y:S05]  /*cf60*/  BRA `(.L_x_198) ;  /* 0xffffff6400307947 */ /* 0x000fea000383ffff */
.L_x_60:
[----:B------:R-:W-:-:S07]  /*cf70*/  MOV R0, UR5 ;  /* 0x0000000500007c02 */ /* 0x000fce0008000f00 */
.L_x_199:
[----:B-1----:R1:W2:Y:S02]  /*cf80*/  SYNCS.PHASECHK.TRANS64.TRYWAIT P0, [R0+URZ], R3 ;  /* 0x00000003000075a7 */ /* 0x0022a400080011ff */
[----:B--2---:R-:W-:Y:S05]  /*cf90*/  @!P0 NANOSLEEP.SYNCS 0x989680 ;  /* 0x009896800000895d */ /* 0x004fea0003900000 */
[----:B------:R-:W2:Y:S02]  /*cfa0*/  @!P0 SYNCS.PHASECHK.TRANS64 P0, [R0+URZ], R3 ;  /* 0x00000003000085a7 */ /* 0x000ea400080010ff */
[----:B--2---:R-:W-:Y:S05]  /*cfb0*/  @!P0 BRA `(.L_x_199) ;  /* 0xfffffffc00f08947 */ /* 0x004fea000383ffff */
[----:B------:R-:W-:Y:S05]  /*cfc0*/  BRA `(.L_x_200) ;  /* 0xffffff64003c7947 */ /* 0x000fea000383ffff */
.L_x_61:
[----:B------:R-:W-:-:S07]  /*cfd0*/  MOV R0, UR5 ;  /* 0x0000000500007c02 */ /* 0x000fce0008000f00 */
.L_x_201:
[----:B-1----:R1:W2:Y:S02]  /*cfe0*/  SYNCS.PHASECHK.TRANS64.TRYWAIT P0, [R0+URZ], R3 ;  /* 0x00000003000075a7 */ /* 0x0022a400080011ff */
[----:B--2---:R-:W-:Y:S05]  /*cff0*/  @!P0 NANOSLEEP.SYNCS 0x989680 ;  /* 0x009896800000895d */ /* 0x004fea0003900000 */
[----:B------:R-:W2:Y:S02]  /*d000*/  @!P0 SYNCS.PHASECHK.TRANS64 P0, [R0+URZ], R3 ;  /* 0x00000003000085a7 */ /* 0x000ea400080010ff */
[----:B--2---:R-:W-:Y:S05]  /*d010*/  @!P0 BRA `(.L_x_201) ;  /* 0xfffffffc00f08947 */ /* 0x004fea000383ffff */
[----:B------:R-:W-:Y:S05]  /*d020*/  BRA `(.L_x_202) ;  /* 0xffffff6400487947 */ /* 0x000fea000383ffff */
.L_x_62:
[----:B------:R-:W-:-:S07]  /*d030*/  MOV R0, UR5 ;  /* 0x0000000500007c02 */ /* 0x000fce0008000f00 */
.L_x_203:
[----:B-1----:R1:W2:Y:S02]  /*d040*/  SYNCS.PHASECHK.TRANS64.TRYWAIT P0, [R0+URZ], R3 ;  /* 0x00000003000075a7 */ /* 0x0022a400080011ff */
[----:B--2---:R-:W-:Y:S05]  /*d050*/  @!P0 NANOSLEEP.SYNCS 0x989680 ;  /* 0x009896800000895d */ /* 0x004fea0003900000 */
[----:B------:R-:W2:Y:S02]  /*d060*/  @!P0 SYNCS.PHASECHK.TRANS64 P0, [R0+URZ], R3 ;  /* 0x00000003000085a7 */ /* 0x000ea400080010ff */
[----:B--2---:R-:W-:Y:S05]  /*d070*/  @!P0 BRA `(.L_x_203) ;  /* 0xfffffffc00f08947 */ /* 0x004fea000383ffff */
[----:B------:R-:W-:Y:S05]  /*d080*/  BRA `(.L_x_204) ;  /* 0xffffff6400547947 */ /* 0x000fea000383ffff */
.L_x_63:
[----:B------:R-:W-:-:S07]  /*d090*/  MOV R0, UR5 ;  /* 0x0000000500007c02 */ /* 0x000fce0008000f00 */
.L_x_205:
[----:B-1----:R1:W2:Y:S02]  /*d0a0*/  SYNCS.PHASECHK.TRANS64.TRYWAIT P0, [R0+URZ], R3 ;  /* 0x00000003000075a7 */ /* 0x0022a400080011ff */
[----:B--2---:R-:W-:Y:S05]  /*d0b0*/  @!P0 NANOSLEEP.SYNCS 0x989680 ;  /* 0x009896800000895d */ /* 0x004fea0003900000 */
[----:B------:R-:W2:Y:S02]  /*d0c0*/  @!P0 SYNCS.PHASECHK.TRANS64 P0, [R0+URZ], R3 ;  /* 0x00000003000085a7 */ /* 0x000ea400080010ff */
[----:B--2---:R-:W-:Y:S05]  /*d0d0*/  @!P0 BRA `(.L_x_205) ;  /* 0xfffffffc00f08947 */ /* 0x004fea000383ffff */
[----:B------:R-:W-:Y:S05]  /*d0e0*/  BRA `(.L_x_206) ;  /* 0xffffff6400607947 */ /* 0x000fea000383ffff */
.L_x_64:
[----:B------:R-:W-:-:S07]  /*d0f0*/  MOV R0, UR5 ;  /* 0x0000000500007c02 */ /* 0x000fce0008000f00 */
.L_x_207:
[----:B-1----:R1:W2:Y:S02]  /*d100*/  SYNCS.PHASECHK.TRANS64.TRYWAIT P0, [R0+URZ], R3 ;  /* 0x00000003000075a7 */ /* 0x0022a400080011ff */
[----:B--2---:R-:W-:Y:S05]  /*d110*/  @!P0 NANOSLEEP.SYNCS 0x989680 ;  /* 0x009896800000895d */ /* 0x004fea0003900000 */
[----:B------:R-:W2:Y:S02]  /*d120*/  @!P0 SYNCS.PHASECHK.TRANS64 P0, [R0+URZ], R3 ;  /* 0x00000003000085a7 */ /* 0x000ea400080010ff */
[----:B--2---:R-:W-:Y:S05]  /*d130*/  @!P0 BRA `(.L_x_207) ;  /* 0xfffffffc00f08947 */ /* 0x004fea000383ffff */
[----:B------:R-:W-:Y:S05]  /*d140*/  BRA `(.L_x_208) ;  /* 0xffffff64006c7947 */ /* 0x000fea000383ffff */
.L_x_67:
[----:B--2---:R2:W3:Y:S02]  /*d150*/  SYNCS.PHASECHK.TRANS64.TRYWAIT P0, [R2+URZ+0x1f0], R5 ;  /* 0x0001f005020075a7 */ /* 0x0044e400080011ff */
[----:B---3--:R-:W-:Y:S05]  /*d160*/  @!P0 NANOSLEEP.SYNCS 0x989680 ;  /* 0x009896800000895d */ /* 0x008fea0003900000 */
[----:B------:R-:W3:Y:S02]  /*d170*/  @!P0 SYNCS.PHASECHK.TRANS64 P0, [R2+URZ+0x1f0], R5 ;  /* 0x0001f005020085a7 */ /* 0x000ee400080010ff */
[----:B---3--:R-:W-:Y:S05]  /*d180*/  @!P0 BRA `(.L_x_67) ;  /* 0xfffffffc00f08947 */ /* 0x008fea000383ffff */
[----:B------:R-:W-:Y:S05]  /*d190*/  BRA `(.L_x_209) ;  /* 0xffffff6400c87947 */ /* 0x000fea000383ffff */
.L_x_68:
[----:B------:R-:W-:-:S07]  /*d1a0*/  MOV R2, UR4 ;  /* 0x0000000400027c02 */ /* 0x000fce0008000f00 */
.L_x_210:
[----:B--2---:R2:W3:Y:S02]  /*d1b0*/  SYNCS.PHASECHK.TRANS64.TRYWAIT P0, [R2+URZ+0x1c0], R5 ;  /* 0x0001c005020075a7 */ /* 0x0044e400080011ff */
[----:B---3--:R-:W-:Y:S05]  /*d1c0*/  @!P0 NANOSLEEP.SYNCS 0x989680 ;  /* 0x009896800000895d */ /* 0x008fea0003900000 */
[----:B------:R-:W3:Y:S02]  /*d1d0*/  @!P0 SYNCS.PHASECHK.TRANS64 P0, [R2+URZ+0x1c0], R5 ;  /* 0x0001c005020085a7 */ /* 0x000ee400080010ff */
[----:B---3--:R-:W-:Y:S05]  /*d1e0*/  @!P0 BRA `(.L_x_210) ;  /* 0xfffffffc00f08947 */ /* 0x008fea000383ffff */
[----:B------:R-:W-:Y:S05]  /*d1f0*/  BRA `(.L_x_211) ;  /* 0xffffff6400d87947 */ /* 0x000fea000383ffff */
.L_x_69:
[----:B--2---:R2:W3:Y:S02]  /*d200*/  SYNCS.PHASECHK.TRANS64.TRYWAIT P1, [R2+URZ+0x1b0], R5 ;  /* 0x0001b005020075a7 */ /* 0x0044e400080211ff */
[----:B---3--:R-:W-:Y:S05]  /*d210*/  @!P1 NANOSLEEP.SYNCS 0x989680 ;  /* 0x009896800000995d */ /* 0x008fea0003900000 */
[----:B------:R-:W3:Y:S02]  /*d220*/  @!P1 SYNCS.PHASECHK.TRANS64 P1, [R2+URZ+0x1b0], R5 ;  /* 0x0001b005020095a7 */ /* 0x000ee400080210ff */
[----:B---3--:R-:W-:Y:S05]  /*d230*/  @!P1 BRA `(.L_x_69) ;  /* 0xfffffffc00f09947 */ /* 0x008fea000383ffff */
[----:B------:R-:W-:Y:S05]  /*d240*/  BRA `(.L_x_212) ;  /* 0xffffff6800087947 */ /* 0x000fea000383ffff */
.L_x_72:
[----:B------:R-:W-:-:S07]  /*d250*/  MOV R0, UR4 ;  /* 0x0000000400007c02 */ /* 0x000fce0008000f00 */
.L_x_213:
[----:B--2---:R2:W3:Y:S02]  /*d260*/  SYNCS.PHASECHK.TRANS64.TRYWAIT P0, [R0+URZ+0x1c0], R3 ;  /* 0x0001c003000075a7 */ /* 0x0044e400080011ff */
[----:B---3--:R-:W-:Y:S05]  /*d270*/  @!P0 NANOSLEEP.SYNCS 0x989680 ;  /* 0x009896800000895d */ /* 0x008fea0003900000 */
[----:B------:R-:W3:Y:S02]  /*d280*/  @!P0 SYNCS.PHASECHK.TRANS64 P0, [R0+URZ+0x1c0], R3 ;  /* 0x0001c003000085a7 */ /* 0x000ee400080010ff */
[----:B---3--:R-:W-:Y:S05]  /*d290*/  @!P0 BRA `(.L_x_213) ;  /* 0xfffffffc00f08947 */ /* 0x008fea000383ffff */
[----:B------:R-:W-:Y:S05]  /*d2a0*/  BRA `(.L_x_71) ;  /* 0xffffff68005c7947 */ /* 0x000fea000383ffff */
.L_x_81:
[----:B--2---:R-:W-:-:S04]  /*d2b0*/  MOV R0, UR5 ;  /* 0x0000000500007c02 */ /* 0x004fc80008000f00 */
[----:B------:R2:W3:Y:S03]  /*d2c0*/  SYNCS.PHASECHK.TRANS64.TRYWAIT P0, [R0+URZ+0x8], R7 ;  /* 0x00000807000075a7 */ /* 0x0004e600080011ff */
[----:B---3--:R-:W-:Y:S05]  /*d2d0*/  @!P0 NANOSLEEP.SYNCS 0x989680 ;  /* 0x009896800000895d */ /* 0x008fea0003900000 */
[----:B------:R-:W3:Y:S02]  /*d2e0*/  @!P0 SYNCS.PHASECHK.TRANS64 P0, [R0+URZ+0x8], R7 ;  /* 0x00000807000085a7 */ /* 0x000ee400080010ff */
[----:B---3--:R-:W-:Y:S05]  /*d2f0*/  @!P0 BRA `(.L_x_81) ;  /* 0xfffffffc00ec8947 */ /* 0x008fea000383ffff */
[----:B------:R-:W-:Y:S05]  /*d300*/  BRA `(.L_x_80) ;  /* 0xffffff6c00107947 */ /* 0x000fea000383ffff */
.L_x_83:
[----:B------:R-:W-:Y:S01]  /*d310*/  BSSY B0, `(.L_x_214) ;  /* 0x0000006000007945 */ /* 0x000fe20003800000 */
[----:B------:R-:W-:-:S07]  /*d320*/  MOV R15, 0xffffffff ;  /* 0xffffffff000f7802 */ /* 0x000fce0000000f00 */
[----:B-12--5:R-:W-:Y:S05]  /*d330*/  WARPSYNC.COLLECTIVE R15, `(.L_x_215) ;  /* 0x000000000f0c7348 */ /* 0x026fea0003c00000 */
[----:B------:R-:W-:Y:S02]  /*d340*/  ELECT P6, UR79, PT ;  /* 0x00000000004f782f */ /* 0x000fe400038c0000 */
[----:B------:R-:W-:Y:S01]  /*d350*/  MOV R14, UR79 ;  /* 0x0000004f000e7c02 */ /* 0x000fe20008000f00 */
[----:B-12--5:R-:W-:Y:S10]  /*d360*/  ENDCOLLECTIVE ;  /* 0x000000000000791b */ /* 0x026ff40003800000 */
.L_x_215:
[----:B------:R-:W-:Y:S05]  /*d370*/  BSYNC B0 ;  /* 0x0000000000007941 */ /* 0x000fea0003800000 */
.L_x_214:
[----:B------:R-:W-:Y:S01]  /*d380*/  PLOP3.LUT P0, PT, P6, PT, PT, 0x80, 0x8 ;  /* 0x000000000008781c */ /* 0x000fe2000370f070 */
[----:B------:R-:W-:-:S12]  /*d390*/  BRA `(.L_x_216) ;  /* 0xffffff6c003c7947 */ /* 0x000fd8000383ffff */
.L_x_85:
[----:B--2---:R-:W-:-:S04]  /*d3a0*/  MOV R0, UR5 ;  /* 0x0000000500007c02 */ /* 0x004fc80008000f00 */
[----:B------:R2:W3:Y:S03]  /*d3b0*/  SYNCS.PHASECHK.TRANS64.TRYWAIT P0, [R0+URZ+0x8], R5 ;  /* 0x00000805000075a7 */ /* 0x0004e600080011ff */
[----:B---3--:R-:W-:Y:S05]  /*d3c0*/  @!P0 NANOSLEEP.SYNCS 0x989680 ;  /* 0x009896800000895d */ /* 0x008fea0003900000 */
[----:B------:R-:W3:Y:S02]  /*d3d0*/  @!P0 SYNCS.PHASECHK.TRANS64 P0, [R0+URZ+0x8], R5 ;  /* 0x00000805000085a7 */ /* 0x000ee400080010ff */
[----:B---3--:R-:W-:Y:S05]  /*d3e0*/  @!P0 BRA `(.L_x_85) ;  /* 0xfffffffc00ec8947 */ /* 0x008fea000383ffff */
[----:B------:R-:W-:Y:S05]  /*d3f0*/  BRA `(.L_x_84) ;  /* 0xffffff6c00407947 */ /* 0x000fea000383ffff */
.L_x_86:
[----:B-1----:R1:W2:Y:S02]  /*d400*/  SYNCS.PHASECHK.TRANS64.TRYWAIT P0, [R0+URZ+0x1b0], R5 ;  /* 0x0001b005000075a7 */ /* 0x0022a400080011ff */
[----:B--2---:R-:W-:Y:S05]  /*d410*/  @!P0 NANOSLEEP.SYNCS 0x989680 ;  /* 0x009896800000895d */ /* 0x004fea0003900000 */
[----:B------:R-:W2:Y:S02]  /*d420*/  @!P0 SYNCS.PHASECHK.TRANS64 P0, [R0+URZ+0x1b0], R5 ;  /* 0x0001b005000085a7 */ /* 0x000ea400080010ff */
[----:B--2---:R-:W-:Y:S05]  /*d430*/  @!P0 BRA `(.L_x_86) ;  /* 0xfffffffc00f08947 */ /* 0x004fea000383ffff */
[----:B------:R-:W-:Y:S05]  /*d440*/  BRA `(.L_x_217) ;  /* 0xffffff7000147947 */ /* 0x000fea000383ffff */
.L_x_88:
[----:B------:R-:W-:-:S07]  /*d450*/  MOV R0, UR19 ;  /* 0x0000001300007c02 */ /* 0x000fce0008000f00 */
.L_x_218:
[----:B-1----:R1:W2:Y:S02]  /*d460*/  SYNCS.PHASECHK.TRANS64.TRYWAIT P0, [R0+URZ+0x1e0], R5 ;  /* 0x0001e005000075a7 */ /* 0x0022a400080011ff */
[----:B--2---:R-:W-:Y:S05]  /*d470*/  @!P0 NANOSLEEP.SYNCS 0x989680 ;  /* 0x009896800000895d */ /* 0x004fea0003900000 */
[----:B------:R-:W2:Y:S02]  /*d480*/  @!P0 SYNCS.PHASECHK.TRANS64 P0, [R0+URZ+0x1e0], R5 ;  /* 0x0001e005000085a7 */ /* 0x000ea400080010ff */
[----:B--2---:R-:W-:Y:S05]  /*d490*/  @!P0 BRA `(.L_x_218) ;  /* 0xfffffffc00f08947 */ /* 0x004fea000383ffff */
[----:B------:R-:W-:Y:S05]  /*d4a0*/  BRA `(.L_x_219) ;  /* 0xffffff70005c7947 */ /* 0x000fea000383ffff */
.L_x_91:
[----:B------:R-:W-:Y:S07]  /*d4b0*/  MOV R0, UR6 ;  /* 0x0000000600007c02 */ /* 0x000fee0008000f00 */
.L_x_220:
[----:B-1----:R1:W2:Y:S02]  /*d4c0*/  SYNCS.PHASECHK.TRANS64.TRYWAIT P0, [R0+URZ], R5 ;  /* 0x00000005000075a7 */ /* 0x0022a400080011ff */
[----:B--2---:R-:W-:Y:S05]  /*d4d0*/  @!P0 NANOSLEEP.SYNCS 0x989680 ;  /* 0x009896800000895d */ /* 0x004fea0003900000 */
[----:B------:R-:W2:Y:S02]  /*d4e0*/  @!P0 SYNCS.PHASECHK.TRANS64 P0, [R0+URZ], R5 ;  /* 0x00000005000085a7 */ /* 0x000ea400080010ff */
[----:B--2---:R-:W-:Y:S05]  /*d4f0*/  @!P0 BRA `(.L_x_220) ;  /* 0xfffffffc00f08947 */ /* 0x004fea000383ffff */
[----:B------:R-:W-:Y:S05]  /*d500*/  BRA `(.L_x_90) ;  /* 0xffffff7000747947 */ /* 0x000fea000383ffff */
.L_x_95:
[----:B-1----:R-:W-:-:S07]  /*d510*/  MOV R0, UR4 ;  /* 0x0000000400007c02 */ /* 0x002fce0008000f00 */
.L_x_221:
[----:B-1----:R1:W2:Y:S02]  /*d520*/  SYNCS.PHASECHK.TRANS64.TRYWAIT P0, [R0+URZ], R3 ;  /* 0x00000003000075a7 */ /* 0x0022a400080011ff */
[----:B--2---:R-:W-:Y:S05]  /*d530*/  @!P0 NANOSLEEP.SYNCS 0x989680 ;  /* 0x009896800000895d */ /* 0x004fea0003900000 */
[----:B------:R-:W2:Y:S02]  /*d540*/  @!P0 SYNCS.PHASECHK.TRANS64 P0, [R0+URZ], R3 ;  /* 0x00000003000085a7 */ /* 0x000ea400080010ff */
[----:B--2---:R-:W-:Y:S05]  /*d550*/  @!P0 BRA `(.L_x_221) ;  /* 0xfffffffc00f08947 */ /* 0x004fea000383ffff */
[----:B------:R-:W-:Y:S05]  /*d560*/  BRA `(.L_x_222) ;  /* 0xffffff74002c7947 */ /* 0x000fea000383ffff */
.L_x_98:
[----:B------:R-:W-:-:S07]  /*d570*/  MOV R0, UR13 ;  /* 0x0000000d00007c02 */ /* 0x000fce0008000f00 */
.L_x_223:
[----:B-1----:R1:W2:Y:S02]  /*d580*/  SYNCS.PHASECHK.TRANS64.TRYWAIT P1, [R0+URZ+0x210], R3 ;  /* 0x00021003000075a7 */ /* 0x0022a400080211ff */
[----:B--2---:R-:W-:Y:S05]  /*d590*/  @!P1 NANOSLEEP.SYNCS 0x989680 ;  /* 0x009896800000995d */ /* 0x004fea0003900000 */
[----:B------:R-:W2:Y:S02]  /*d5a0*/  @!P1 SYNCS.PHASECHK.TRANS64 P1, [R0+URZ+0x210], R3 ;  /* 0x00021003000095a7 */ /* 0x000ea400080210ff */
[----:B--2---:R-:W-:Y:S05]  /*d5b0*/  @!P1 BRA `(.L_x_223) ;  /* 0xfffffffc00f09947 */ /* 0x004fea000383ffff */
[----:B------:R-:W-:Y:S05]  /*d5c0*/  BRA `(.L_x_224) ;  /* 0xffffff7400787947 */ /* 0x000fea000383ffff */
.L_x_103:
[----:B---3--:R3:W4:Y:S02]  /*d5d0*/  SYNCS.PHASECHK.TRANS64.TRYWAIT P0, [R12+URZ+0x1b0], R9 ;  /* 0x0001b0090c0075a7 */ /* 0x00872400080011ff */
[----:B----4-:R-:W-:Y:S05]  /*d5e0*/  @!P0 NANOSLEEP.SYNCS 0x989680 ;  /* 0x009896800000895d */ /* 0x010fea0003900000 */
[----:B------:R-:W4:Y:S02]  /*d5f0*/  @!P0 SYNCS.PHASECHK.TRANS64 P0, [R12+URZ+0x1b0], R9 ;  /* 0x0001b0090c0085a7 */ /* 0x000f2400080010ff */
[----:B----4-:R-:W-:Y:S05]  /*d600*/  @!P0 BRA `(.L_x_103) ;  /* 0xfffffffc00f08947 */ /* 0x010fea000383ffff */
[----:B------:R-:W-:Y:S05]  /*d610*/  BRA `(.L_x_225) ;  /* 0xffffff7800a07947 */ /* 0x000fea000383ffff */
.L_x_106:
[----:B------:R-:W-:Y:S07]  /*d620*/  MOV R0, UR21 ;  /* 0x0000001500007c02 */ /* 0x000fee0008000f00 */
.L_x_226:
[----:B-1----:R1:W3:Y:S02]  /*d630*/  SYNCS.PHASECHK.TRANS64.TRYWAIT P2, [R0+URZ+0x1a8], R11 ;  /* 0x0001a80b000075a7 */ /* 0x0022e400080411ff */
[----:B---3--:R-:W-:Y:S05]  /*d640*/  @!P2 NANOSLEEP.SYNCS 0x989680 ;  /* 0x009896800000a95d */ /* 0x008fea0003900000 */
[----:B------:R-:W3:Y:S02]  /*d650*/  @!P2 SYNCS.PHASECHK.TRANS64 P2, [R0+URZ+0x1a8], R11 ;  /* 0x0001a80b0000a5a7 */ /* 0x000ee400080410ff */
[----:B---3--:R-:W-:Y:S05]  /*d660*/  @!P2 BRA `(.L_x_226) ;  /* 0xfffffffc00f0a947 */ /* 0x008fea000383ffff */
[----:B------:R-:W-:Y:S05]  /*d670*/  BRA `(.L_x_105) ;  /* 0xffffff8000087947 */ /* 0x000fea000383ffff */
.L_x_109:
[----:B---3--:R-:W-:Y:S07]  /*d680*/  MOV R0, UR21 ;  /* 0x0000001500007c02 */ /* 0x008fee0008000f00 */
.L_x_227:
[----:B-1----:R1:W3:Y:S02]  /*d690*/  SYNCS.PHASECHK.TRANS64.TRYWAIT P0, [R0+URZ+0x180], R9 ;  /* 0x00018009000075a7 */ /* 0x0022e400080011ff */
[----:B---3--:R-:W-:Y:S05]  /*d6a0*/  @!P0 NANOSLEEP.SYNCS 0x989680 ;  /* 0x009896800000895d */ /* 0x008fea0003900000 */
[----:B------:R-:W3:Y:S02]  /*d6b0*/  @!P0 SYNCS.PHASECHK.TRANS64 P0, [R0+URZ+0x180], R9 ;  /* 0x00018009000085a7 */ /* 0x000ee400080010ff */
[----:B---3--:R-:W-:Y:S05]  /*d6c0*/  @!P0 BRA `(.L_x_227) ;  /* 0xfffffffc00f08947 */ /* 0x008fea000383ffff */
[----:B------:R-:W-:Y:S05]  /*d6d0*/  BRA `(.L_x_228) ;  /* 0xffffff8000647947 */ /* 0x000fea000383ffff */
.L_x_110:
[----:B------:R-:W-:Y:S07]  /*d6e0*/  MOV R0, UR21 ;  /* 0x0000001500007c02 */ /* 0x000fee0008000f00 */
.L_x_229:
[----:B-1----:R1:W3:Y:S02]  /*d6f0*/  SYNCS.PHASECHK.TRANS64.TRYWAIT P0, [R0+URZ+0x188], R9 ;  /* 0x00018809000075a7 */ /* 0x0022e400080011ff */
[----:B---3--:R-:W-:Y:S05]  /*d700*/  @!P0 NANOSLEEP.SYNCS 0x989680 ;  /* 0x009896800000895d */ /* 0x008fea0003900000 */
[----:B------:R-:W3:Y:S02]  /*d710*/  @!P0 SYNCS.PHASECHK.TRANS64 P0, [R0+URZ+0x188], R9 ;  /* 0x00018809000085a7 */ /* 0x000ee400080010ff */
[----:B---3--:R-:W-:Y:S05]  /*d720*/  @!P0 BRA `(.L_x_229) ;  /* 0xfffffffc00f08947 */ /* 0x008fea000383ffff */
[----:B------:R-:W-:Y:S05]  /*d730*/  BRA `(.L_x_230) ;  /* 0xffffff8000a07947 */ /* 0x000fea000383ffff */
.L_x_111:
[----:B------:R-:W-:Y:S07]  /*d740*/  MOV R0, UR21 ;  /* 0x0000001500007c02 */ /* 0x000fee0008000f00 */
.L_x_231:
[----:B-1----:R1:W3:Y:S02]  /*d750*/  SYNCS.PHASECHK.TRANS64.TRYWAIT P0, [R0+URZ+0x190], R9 ;  /* 0x00019009000075a7 */ /* 0x0022e400080011ff */
[----:B---3--:R-:W-:Y:S05]  /*d760*/  @!P0 NANOSLEEP.SYNCS 0x989680 ;  /* 0x009896800000895d */ /* 0x008fea0003900000 */
[----:B------:R-:W3:Y:S02]  /*d770*/  @!P0 SYNCS.PHASECHK.TRANS64 P0, [R0+URZ+0x190], R9 ;  /* 0x00019009000085a7 */ /* 0x000ee400080010ff */
[----:B---3--:R-:W-:Y:S05]  /*d780*/  @!P0 BRA `(.L_x_231) ;  /* 0xfffffffc00f08947 */ /* 0x008fea000383ffff */
[----:B------:R-:W-:Y:S05]  /*d790*/  BRA `(.L_x_232) ;  /* 0xffffff8000e87947 */ /* 0x000fea000383ffff */
.L_x_112:
[----:B------:R-:W-:Y:S07]  /*d7a0*/  MOV R0, UR21 ;  /* 0x0000001500007c02 */ /* 0x000fee0008000f00 */
.L_x_233:
[----:B-1----:R1:W3:Y:S02]  /*d7b0*/  SYNCS.PHASECHK.TRANS64.TRYWAIT P0, [R0+URZ+0x198], R9 ;  /* 0x00019809000075a7 */ /* 0x0022e400080011ff */
[----:B---3--:R-:W-:Y:S05]  /*d7c0*/  @!P0 NANOSLEEP.SYNCS 0x989680 ;  /* 0x009896800000895d */ /* 0x008fea0003900000 */
[----:B------:R-:W3:Y:S02]  /*d7d0*/  @!P0 SYNCS.PHASECHK.TRANS64 P0, [R0+URZ+0x198], R9 ;  /* 0x00019809000085a7 */ /* 0x000ee400080010ff */
[----:B---3--:R-:W-:Y:S05]  /*d7e0*/  @!P0 BRA `(.L_x_233) ;  /* 0xfffffffc00f08947 */ /* 0x008fea000383ffff */
[----:B------:R-:W-:Y:S05]  /*d7f0*/  BRA `(.L_x_234) ;  /* 0xffffff84002c7947 */ /* 0x000fea000383ffff */
.L_x_114:
[----:B------:R-:W-:-:S07]  /*d800*/  MOV R0, UR21 ;  /* 0x0000001500007c02 */ /* 0x000fce0008000f00 */
.L_x_235:
[----:B-1----:R1:W4:Y:S02]  /*d810*/  SYNCS.PHASECHK.TRANS64.TRYWAIT P0, [R0+URZ+0x180], R3 ;  /* 0x00018003000075a7 */ /* 0x00232400080011ff */
[----:B----4-:R-:W-:Y:S05]  /*d820*/  @!P0 NANOSLEEP.SYNCS 0x989680 ;  /* 0x009896800000895d */ /* 0x010fea0003900000 */
[----:B------:R-:W4:Y:S02]  /*d830*/  @!P0 SYNCS.PHASECHK.TRANS64 P0, [R0+URZ+0x180], R3 ;  /* 0x00018003000085a7 */ /* 0x000f2400080010ff */
[----:B----4-:R-:W-:Y:S05]  /*d840*/  @!P0 BRA `(.L_x_235) ;  /* 0xfffffffc00f08947 */ /* 0x010fea000383ffff */
[----:B------:R-:W-:Y:S05]  /*d850*/  BRA `(.L_x_236) ;  /* 0xffffff8400a07947 */ /* 0x000fea000383ffff */
.L_x_115:
[----:B-1----:R-:W-:-:S07]  /*d860*/  MOV R0, UR21 ;  /* 0x0000001500007c02 */ /* 0x002fce0008000f00 */
.L_x_237:
[----:B-1----:R1:W4:Y:S02]  /*d870*/  SYNCS.PHASECHK.TRANS64.TRYWAIT P0, [R0+URZ+0x188], R3 ;  /* 0x00018803000075a7 */ /* 0x00232400080011ff */
[----:B----4-:R-:W-:Y:S05]  /*d880*/  @!P0 NANOSLEEP.SYNCS 0x989680 ;  /* 0x009896800000895d */ /* 0x010fea0003900000 */
[----:B------:R-:W4:Y:S02]  /*d890*/  @!P0 SYNCS.PHASECHK.TRANS64 P0, [R0+URZ+0x188], R3 ;  /* 0x00018803000085a7 */ /* 0x000f2400080010ff */
[----:B----4-:R-:W-:Y:S05]  /*d8a0*/  @!P0 BRA `(.L_x_237) ;  /* 0xfffffffc00f08947 */ /* 0x010fea000383ffff */
[----:B------:R-:W-:Y:S05]  /*d8b0*/  BRA `(.L_x_238) ;  /* 0xffffff8400907947 */ /* 0x000fea000383ffff */
.L_x_116:
[----:B-1----:R-:W-:-:S07]  /*d8c0*/  MOV R0, UR21 ;  /* 0x0000001500007c02 */ /* 0x002fce0008000f00 */
.L_x_239:
[----:B-1----:R1:W4:Y:S02]  /*d8d0*/  SYNCS.PHASECHK.TRANS64.TRYWAIT P0, [R0+URZ+0x190], R3 ;  /* 0x00019003000075a7 */ /* 0x00232400080011ff */
[----:B----4-:R-:W-:Y:S05]  /*d8e0*/  @!P0 NANOSLEEP.SYNCS 0x989680 ;  /* 0x009896800000895d */ /* 0x010fea0003900000 */
[----:B------:R-:W4:Y:S02]  /*d8f0*/  @!P0 SYNCS.PHASECHK.TRANS64 P0, [R0+URZ+0x190], R3 ;  /* 0x00019003000085a7 */ /* 0x000f2400080010ff */
[----:B----4-:R-:W-:Y:S05]  /*d900*/  @!P0 BRA `(.L_x_239) ;  /* 0xfffffffc00f08947 */ /* 0x010fea000383ffff */
[----:B------:R-:W-:Y:S05]  /*d910*/  BRA `(.L_x_240) ;  /* 0xffffff8400807947 */ /* 0x000fea000383ffff */
.L_x_118:
[----:B--2---:R2:W4:Y:S02]  /*d920*/  SYNCS.PHASECHK.TRANS64.TRYWAIT P0, [R3+URZ+0x1b0], R0 ;  /* 0x0001b000030075a7 */ /* 0x00452400080011ff */
[----:B----4-:R-:W-:Y:S05]  /*d930*/  @!P0 NANOSLEEP.SYNCS 0x989680 ;  /* 0x009896800000895d */ /* 0x010fea0003900000 */
[----:B------:R-:W4:Y:S02]  /*d940*/  @!P0 SYNCS.PHASECHK.TRANS64 P0, [R3+URZ+0x1b0], R0 ;  /* 0x0001b000030085a7 */ /* 0x000f2400080010ff */
[----:B----4-:R-:W-:Y:S05]  /*d950*/  @!P0 BRA `(.L_x_118) ;  /* 0xfffffffc00f08947 */ /* 0x010fea000383ffff */
[----:B------:R-:W-:Y:S05]  /*d960*/  BRA `(.L_x_241) ;  /* 0xffffff8800487947 */ /* 0x000fea000383ffff */
.L_x_129:
[----:B-1----:R1:W2:Y:S02]  /*d970*/  SYNCS.PHASECHK.TRANS64.TRYWAIT P1, [R3+URZ+0x160], R0 ;  /* 0x00016000030075a7 */ /* 0x0022a400080211ff */
[----:B--2---:R-:W-:Y:S05]  /*d980*/  @!P1 NANOSLEEP.SYNCS 0x989680 ;  /* 0x009896800000995d */ /* 0x004fea0003900000 */
[----:B------:R-:W2:Y:S02]  /*d990*/  @!P1 SYNCS.PHASECHK.TRANS64 P1, [R3+URZ+0x160], R0 ;  /* 0x00016000030095a7 */ /* 0x000ea400080210ff */
[----:B--2---:R-:W-:Y:S05]  /*d9a0*/  @!P1 BRA `(.L_x_129) ;  /* 0xfffffffc00f09947 */ /* 0x004fea000383ffff */
[----:B------:R-:W-:Y:S05]  /*d9b0*/  BRA `(.L_x_128) ;  /* 0xffffff9400b47947 */ /* 0x000fea000383ffff */
.L_x_131:
[----:B--2---:R2:W3:Y:S02]  /*d9c0*/  SYNCS.PHASECHK.TRANS64.TRYWAIT P0, [R165+URZ+0x1d0], R2 ;  /* 0x0001d002a50075a7 */ /* 0x0044e400080011ff */
[----:B---3--:R-:W-:Y:S05]  /*d9d0*/  @!P0 NANOSLEEP.SYNCS 0x989680 ;  /* 0x009896800000895d */ /* 0x008fea0003900000 */
[----:B------:R-:W3:Y:S02]  /*d9e0*/  @!P0 SYNCS.PHASECHK.TRANS64 P0, [R165+URZ+0x1d0], R2 ;  /* 0x0001d002a50085a7 */ /* 0x000ee400080010ff */
[----:B---3--:R-:W-:Y:S05]  /*d9f0*/  @!P0 BRA `(.L_x_131) ;  /* 0xfffffffc00f08947 */ /* 0x008fea000383ffff */
[----:B------:R-:W-:Y:S05]  /*da00*/  BRA `(.L_x_130) ;  /* 0xffffff9800107947 */ /* 0x000fea000383ffff */
.L_x_140:
[----:B--2---:R2:W3:Y:S02]  /*da10*/  SYNCS.PHASECHK.TRANS64.TRYWAIT P0, [R191+URZ+0x160], R0 ;  /* 0x00016000bf0075a7 */ /* 0x0044e400080011ff */
[----:B---3--:R-:W-:Y:S05]  /*da20*/  @!P0 NANOSLEEP.SYNCS 0x989680 ;  /* 0x009896800000895d */ /* 0x008fea0003900000 */
[----:B------:R-:W3:Y:S02]  /*da30*/  @!P0 SYNCS.PHASECHK.TRANS64 P0, [R191+URZ+0x160], R0 ;  /* 0x00016000bf0085a7 */ /* 0x000ee400080010ff */
[----:B---3--:R-:W-:Y:S05]  /*da40*/  @!P0 BRA `(.L_x_140) ;  /* 0xfffffffc00f08947 */ /* 0x008fea000383ffff */
[----:B------:R-:W-:Y:S05]  /*da50*/  BRA `(.L_x_139) ;  /* 0xffffffac001c7947 */ /* 0x000fea000383ffff */
.L_x_149:
[----:B--2---:R2:W3:Y:S02]  /*da60*/  SYNCS.PHASECHK.TRANS64.TRYWAIT P0, [R0+URZ+0x160], R9 ;  /* 0x00016009000075a7 */ /* 0x0044e400080011ff */
[----:B---3--:R-:W-:Y:S05]  /*da70*/  @!P0 NANOSLEEP.SYNCS 0x989680 ;  /* 0x009896800000895d */ /* 0x008fea0003900000 */
[----:B------:R-:W3:Y:S02]  /*da80*/  @!P0 SYNCS.PHASECHK.TRANS64 P0, [R0+URZ+0x160], R9 ;  /* 0x00016009000085a7 */ /* 0x000ee400080010ff */
[----:B---3--:R-:W-:Y:S05]  /*da90*/  @!P0 BRA `(.L_x_149) ;  /* 0xfffffffc00f08947 */ /* 0x008fea000383ffff */
[----:B------:R-:W-:Y:S05]  /*daa0*/  BRA `(.L_x_148) ;  /* 0xffffffc000747947 */ /* 0x000fea000383ffff */
.L_x_158:
[----:B--2---:R2:W3:Y:S02]  /*dab0*/  SYNCS.PHASECHK.TRANS64.TRYWAIT P0, [R0+URZ+0x160], R7 ;  /* 0x00016007000075a7 */ /* 0x0044e400080011ff */
[----:B---3--:R-:W-:Y:S05]  /*dac0*/  @!P0 NANOSLEEP.SYNCS 0x989680 ;  /* 0x009896800000895d */ /* 0x008fea0003900000 */
[----:B------:R-:W3:Y:S02]  /*dad0*/  @!P0 SYNCS.PHASECHK.TRANS64 P0, [R0+URZ+0x160], R7 ;  /* 0x00016007000085a7 */ /* 0x000ee400080010ff */
[----:B---3--:R-:W-:Y:S05]  /*dae0*/  @!P0 BRA `(.L_x_158) ;  /* 0xfffffffc00f08947 */ /* 0x008fea000383ffff */
[----:B------:R-:W-:Y:S05]  /*daf0*/  BRA `(.L_x_157) ;  /* 0xffffffd400d87947 */ /* 0x000fea000383ffff */
        .weak           $__internal_0_$__cuda_sm10x_tcgen05_guardrail_trap_col_being_dealloced_not_returned_by_alloc
        .type           $__internal_0_$__cuda_sm10x_tcgen05_guardrail_trap_col_being_dealloced_not_returned_by_alloc,@function
        .size           $__internal_0_$__cuda_sm10x_tcgen05_guardrail_trap_col_being_dealloced_not_returned_by_alloc,($__internal_1_$__cuda_sm10x_tcgen05_guardrail_trap_phase_invalid_during_alloc - $__internal_0_$__cuda_sm10x_tcgen05_guardrail_trap_col_being_dealloced_not_returned_by_alloc)
$__internal_0_$__cuda_sm10x_tcgen05_guardrail_trap_col_being_dealloced_not_returned_by_alloc:
[----:B------:R-:W-:Y:S05]  /*db00*/  BPT.TRAP 0x1 ;  /* 0x000000040000795c */ /* 0x000fea0000300000 */
[----:B------:R-:W-:-:S04]  /*db10*/  HFMA2 R3, -RZ, RZ, 0, 0 ;  /* 0x00000000ff037431 */ /* 0x000fc800000001ff */
[----:B------:R-:W-:Y:S05]  /*db20*/  RET.REL.NODEC R2 `(_ZN7cutlass13device_kernelINS_4gemm6kernel13GemmUniversalIN4cute5tupleIJiiiiEEENS1_10collective13CollectiveMmaINS1_35MainloopSm100TmaUmmaWarpSpecializedILi22ELi2ELi2ENS5_IJNS4_1CILi2EEENSA_ILi4EEENSA_ILi1EEEEEEEENS5_IJNSA_ILi256EEESG_NSA_ILi32EEEEEENS_12float_e5m2_tENS5_IJlSD_lEEESJ_SK_NS4_8TiledMMAINS4_8MMA_AtomIJNS4_10MMA_TraitsINS4_25SM100_MMA_F8F6F4_2x1SM_SSEJSJ_SJ_fSG_SG_NS4_17integral_constantINS4_4UMMA5MajorELSR_0EEESS_NSP_INSQ_7ScaleInELST_0EEESU_EEEEEENS4_6LayoutINS5_IJSD_SD_SD_EEENS5_IJNSA_ILi0EEESZ_SZ_EEEEENS5_IJNS4_10UnderscoreES12_S12_EEEEENS4_28SM100_TMA_2SM_LOAD_MULTICASTENS4_14ComposedLayoutINS4_7SwizzleILi1ELi4ELi3EEENS4_18smem_ptr_flag_bitsILi8EEENSX_INS5_IJNSA_ILi8EEESH_EEENS5_IJSH_SD_EEEEEEEvNS4_8identityENS4_18SM100_TMA_2SM_LOADES1F_vS1G_EENS_8epilogue10collective18CollectiveEpilogueINS1J_23Sm100TmaWarpSpecializedILi4ELi2ELi64ELb0ELb0EEEJNS5_IJNSA_ILi128EEESG_SH_EEENS5_IJNSX_IS1O_SD_EENSX_INSA_ILi64EEESD_EEEEESJ_SK_SJ_SK_NS1J_6fusion15FusionCallbacksIS1N_NS1U_17LinearCombinationISJ_fSJ_fLNS_15FloatRoundStyleE2EEES1P_S1T_JEEENS4_5SM1004TMEM4LOAD26SM100_TMEM_LOAD_32dp32b64xENS4_13SM90_TMA_LOADENS16_INS17_ILi2ELi4ELi3EEES1A_NSX_INS5_IJS1B_S1R_EEENS5_IJS1R_SD_EEEEEEENS4_39AutoVectorizingCopyWithAssumedAlignmentILi128EEENS4_14SM90_TMA_STOREES29_S2B_S2B_EEEvvEEEEvNT_6ParamsE) ;  /* 0xffffff2402347950 */ /* 0x000fea0003c3ffff */
        .weak           $__internal_1_$__cuda_sm10x_tcgen05_guardrail_trap_phase_invalid_during_alloc
        .type           $__internal_1_$__cuda_sm10x_tcgen05_guardrail_trap_phase_invalid_during_alloc,@function
        .size           $__internal_1_$__cuda_sm10x_tcgen05_guardrail_trap_phase_invalid_during_alloc,($__internal_2_$__cuda_sm10x_tcgen05_guardrail_trap_unallocated_columns_being_dealloced - $__internal_1_$__cuda_sm10x_tcgen05_guardrail_trap_phase_invalid_during_alloc)
$__internal_1_$__cuda_sm10x_tcgen05_guardrail_trap_phase_invalid_during_alloc:
[----:B------:R-:W-:Y:S05]  /*db30*/  BPT.TRAP 0x1 ;  /* 0x000000040000795c */ /* 0x000fea0000300000 */
[----:B------:R-:W-:-:S04]  /*db40*/  MOV R5, 0x0 ;  /* 0x0000000000057802 */ /* 0x000fc80000000f00 */
[----:B------:R-:W-:Y:S05]  /*db50*/  RET.REL.NODEC R4 `(_ZN7cutlass13device_kernelINS_4gemm6kernel13GemmUniversalIN4cute5tupleIJiiiiEEENS1_10collective13CollectiveMmaINS1_35MainloopSm100TmaUmmaWarpSpecializedILi22ELi2ELi2ENS5_IJNS4_1CILi2EEENSA_ILi4EEENSA_ILi1EEEEEEEENS5_IJNSA_ILi256EEESG_NSA_ILi32EEEEEENS_12float_e5m2_tENS5_IJlSD_lEEESJ_SK_NS4_8TiledMMAINS4_8MMA_AtomIJNS4_10MMA_TraitsINS4_25SM100_MMA_F8F6F4_2x1SM_SSEJSJ_SJ_fSG_SG_NS4_17integral_constantINS4_4UMMA5MajorELSR_0EEESS_NSP_INSQ_7ScaleInELST_0EEESU_EEEEEENS4_6LayoutINS5_IJSD_SD_SD_EEENS5_IJNSA_ILi0EEESZ_SZ_EEEEENS5_IJNS4_10UnderscoreES12_S12_EEEEENS4_28SM100_TMA_2SM_LOAD_MULTICASTENS4_14ComposedLayoutINS4_7SwizzleILi1ELi4ELi3EEENS4_18smem_ptr_flag_bitsILi8EEENSX_INS5_IJNSA_ILi8EEESH_EEENS5_IJSH_SD_EEEEEEEvNS4_8identityENS4_18SM100_TMA_2SM_LOADES1F_vS1G_EENS_8epilogue10collective18CollectiveEpilogueINS1J_23Sm100TmaWarpSpecializedILi4ELi2ELi64ELb0ELb0EEEJNS5_IJNSA_ILi128EEESG_SH_EEENS5_IJNSX_IS1O_SD_EENSX_INSA_ILi64EEESD_EEEEESJ_SK_SJ_SK_NS1J_6fusion15FusionCallbacksIS1N_NS1U_17LinearCombinationISJ_fSJ_fLNS_15FloatRoundStyleE2EEES1P_S1T_JEEENS4_5SM1004TMEM4LOAD26SM100_TMEM_LOAD_32dp32b64xENS4_13SM90_TMA_LOADENS16_INS17_ILi2ELi4ELi3EEES1A_NSX_INS5_IJS1B_S1R_EEENS5_IJS1R_SD_EEEEEEENS4_39AutoVectorizingCopyWithAssumedAlignmentILi128EEENS4_14SM90_TMA_STOREES29_S2B_S2B_EEEvvEEEEvNT_6ParamsE) ;  /* 0xffffff2404287950 */ /* 0x000fea0003c3ffff */
        .weak           $__internal_2_$__cuda_sm10x_tcgen05_guardrail_trap_unallocated_columns_being_dealloced
        .type           $__internal_2_$__cuda_sm10x_tcgen05_guardrail_trap_unallocated_columns_being_dealloced,@function
        .size           $__internal_2_$__cuda_sm10x_tcgen05_guardrail_trap_unallocated_columns_being_dealloced,(.L_x_243 - $__internal_2_$__cuda_sm10x_tcgen05_guardrail_trap_unallocated_columns_being_dealloced)
$__internal_2_$__cuda_sm10x_tcgen05_guardrail_trap_unallocated_columns_being_dealloced:
[----:B------:R-:W-:Y:S05]  /*db60*/  BPT.TRAP 0x1 ;  /* 0x000000040000795c */ /* 0x000fea0000300000 */
[----:B------:R-:W-:-:S04]  /*db70*/  HFMA2 R3, -RZ, RZ, 0, 0 ;  /* 0x00000000ff037431 */ /* 0x000fc800000001ff */
[----:B------:R-:W-:Y:S05]  /*db80*/  RET.REL.NODEC R2 `(_ZN7cutlass13device_kernelINS_4gemm6kernel13GemmUniversalIN4cute5tupleIJiiiiEEENS1_10collective13CollectiveMmaINS1_35MainloopSm100TmaUmmaWarpSpecializedILi22ELi2ELi2ENS5_IJNS4_1CILi2EEENSA_ILi4EEENSA_ILi1EEEEEEEENS5_IJNSA_ILi256EEESG_NSA_ILi32EEEEEENS_12float_e5m2_tENS5_IJlSD_lEEESJ_SK_NS4_8TiledMMAINS4_8MMA_AtomIJNS4_10MMA_TraitsINS4_25SM100_MMA_F8F6F4_2x1SM_SSEJSJ_SJ_fSG_SG_NS4_17integral_constantINS4_4UMMA5MajorELSR_0EEESS_NSP_INSQ_7ScaleInELST_0EEESU_EEEEEENS4_6LayoutINS5_IJSD_SD_SD_EEENS5_IJNSA_ILi0EEESZ_SZ_EEEEENS5_IJNS4_10UnderscoreES12_S12_EEEEENS4_28SM100_TMA_2SM_LOAD_MULTICASTENS4_14ComposedLayoutINS4_7SwizzleILi1ELi4ELi3EEENS4_18smem_ptr_flag_bitsILi8EEENSX_INS5_IJNSA_ILi8EEESH_EEENS5_IJSH_SD_EEEEEEEvNS4_8identityENS4_18SM100_TMA_2SM_LOADES1F_vS1G_EENS_8epilogue10collective18CollectiveEpilogueINS1J_23Sm100TmaWarpSpecializedILi4ELi2ELi64ELb0ELb0EEEJNS5_IJNSA_ILi128EEESG_SH_EEENS5_IJNSX_IS1O_SD_EENSX_INSA_ILi64EEESD_EEEEESJ_SK_SJ_SK_NS1J_6fusion15FusionCallbacksIS1N_NS1U_17LinearCombinationISJ_fSJ_fLNS_15FloatRoundStyleE2EEES1P_S1T_JEEENS4_5SM1004TMEM4LOAD26SM100_TMEM_LOAD_32dp32b64xENS4_13SM90_TMA_LOADENS16_INS17_ILi2ELi4ELi3EEES1A_NSX_INS5_IJS1B_S1R_EEENS5_IJS1R_SD_EEEEEEENS4_39AutoVectorizingCopyWithAssumedAlignmentILi128EEENS4_14SM90_TMA_STOREES29_S2B_S2B_EEEvvEEEEvNT_6ParamsE) ;  /* 0xffffff24021c7950 */ /* 0x000fea0003c3ffff */
.L_x_242:
[----:B------:R-:W-:-:S00]  /*db90*/  BRA `(.L_x_242) ;  /* 0xfffffffc00fc7947 */ /* 0x000fc0000383ffff */
[----:B------:R-:W-:-:S00]  /*dba0*/  NOP ;  /* 0x0000000000007918 */ /* 0x000fc00000000000 */
        /* <DEDUP_REMOVED lines=13> */
.L_x_243:


//--------------------- .nv.global.init           --------------------------
	.section	.nv.global.init,"aw",@progbits
.nv.global.init:
	.type		$str$27,@object
	.size		$str$27,($str$28 - $str$27)
$str$27:
        /*0000*/ 	.byte	0x28, 0x61, 0x64, 0x64, 0x72, 0x65, 0x73, 0x73, 0x20, 0x26, 0x20, 0x6d, 0x61, 0x73, 0x6b, 0x29
        /*0010*/ 	.byte	0x20, 0x3d, 0x3d, 0x20, 0x30, 0x00
	.type		$str$28,@object
	.size		$str$28,($str$26 - $str$28)
$str$28:
        /*0016*/ 	.byte	0x2f, 0x74, 0x6d, 0x70, 0x2f, 0x63, 0x75, 0x74, 0x6c, 0x61, 0x73, 0x73, 0x5f, 0x73, 0x77, 0x65
        /*0026*/ 	.byte	0x65, 0x70, 0x5f, 0x73, 0x72, 0x63, 0x2f, 0x69, 0x6e, 0x63, 0x6c, 0x75, 0x64, 0x65, 0x2f, 0x63
        /*0036*/ 	.byte	0x75, 0x74, 0x65, 0x2f, 0x70, 0x6f, 0x69, 0x6e, 0x74, 0x65, 0x72, 0x5f, 0x66, 0x6c, 0x61, 0x67
        /*0046*/ 	.byte	0x67, 0x65, 0x64, 0x2e, 0x68, 0x70, 0x70, 0x00
	.type		$str$26,@object
	.size		$str$26,($str$25 - $str$26)
$str$26:
        /*004e*/ 	.byte	0x2f, 0x74, 0x6d, 0x70, 0x2f, 0x63, 0x75, 0x74, 0x6c, 0x61, 0x73, 0x73, 0x5f, 0x73, 0x77, 0x65
        /*005e*/ 	.byte	0x65, 0x70, 0x5f, 0x73, 0x72, 0x63, 0x2f, 0x69, 0x6e, 0x63, 0x6c, 0x75, 0x64, 0x65, 0x2f, 0x63
        /*006e*/ 	.byte	0x75, 0x74, 0x65, 0x2f, 0x61, 0x74, 0x6f, 0x6d, 0x2f, 0x63, 0x6f, 0x70, 0x79, 0x5f, 0x74, 0x72
        /*007e*/ 	.byte	0x61, 0x69, 0x74, 0x73, 0x5f, 0x73, 0x6d, 0x31, 0x30, 0x30, 0x2e, 0x68, 0x70, 0x70, 0x00
	.type		$str$25,@object
	.size		$str$25,(__unnamed_1 - $str$25)
$str$25:
        /*008d*/ 	.byte	0x28, 0x28, 0x75, 0x69, 0x6e, 0x74, 0x33, 0x32, 0x5f, 0x74, 0x28, 0x74, 0x68, 0x72, 0x65, 0x61
        /*009d*/ 	.byte	0x64, 0x49, 0x64, 0x78, 0x2e, 0x78, 0x29, 0x20, 0x2f, 0x20, 0x33, 0x32, 0x29, 0x20, 0x25, 0x20
        /*00ad*/ 	.byte	0x34, 0x29, 0x20, 0x3d, 0x3d, 0x20, 0x28, 0x28, 0x28, 0x74, 0x6d, 0x65, 0x6d, 0x5f, 0x61, 0x64
        /*00bd*/ 	.byte	0x64, 0x72, 0x20, 0x3e, 0x3e, 0x20, 0x31, 0x36, 0x29, 0x20, 0x2f, 0x20, 0x33, 0x32, 0x29, 0x20
        /*00cd*/ 	.byte	0x25, 0x20, 0x34, 0x29, 0x00
	.type		__unnamed_1,@object
	.size		__unnamed_1,(__unnamed_2 - __unnamed_1)
__unnamed_1:
        /*00d2*/ 	.byte	0x61, 0x75, 0x74, 0x6f, 0x20, 0x63, 0x75, 0x74, 0x65, 0x3a, 0x3a, 0x61, 0x73, 0x5f, 0x70, 0x6f
        /* <DEDUP_REMOVED lines=24> */
        /*0262*/ 	.byte	0x43, 0x3c, 0x38, 0x31, 0x39, 0x32, 0x3e, 0x3e, 0x3e, 0x3e, 0x5d, 0x00
	.type		__unnamed_2,@object
	.size		__unnamed_2,(__unnamed_3 - __unnamed_2)
__unnamed_2:
        /* <DEDUP_REMOVED lines=26> */
	.type		__unnamed_3,@object
	.size		__unnamed_3,(.L_3 - __unnamed_3)
__unnamed_3:
        /* <DEDUP_REMOVED lines=42> */
        /*06aa*/ 	.byte	0x3e, 0x3e, 0x3e, 0x3e, 0x5d, 0x00
.L_3:


//--------------------- .nv.shared._ZN7cutlass13device_kernelINS_4gemm6kernel13GemmUniversalIN4cute5tupleIJiiiiEEENS1_10collective13CollectiveMmaINS1_35MainloopSm100TmaUmmaWarpSpecializedILi22ELi2ELi2ENS5_IJNS4_1CILi2EEENSA_ILi4EEENSA_ILi1EEEEEEEENS5_IJNSA_ILi256EEESG_NSA_ILi32EEEEEENS_12float_e5m2_tENS5_IJlSD_lEEESJ_SK_NS4_8TiledMMAINS4_8MMA_AtomIJNS4_10MMA_TraitsINS4_25SM100_MMA_F8F6F4_2x1SM_SSEJSJ_SJ_fSG_SG_NS4_17integral_constantINS4_4UMMA5MajorELSR_0EEESS_NSP_INSQ_7ScaleInELST_0EEESU_EEEEEENS4_6LayoutINS5_IJSD_SD_SD_EEENS5_IJNSA_ILi0EEESZ_SZ_EEEEENS5_IJNS4_10UnderscoreES12_S12_EEEEENS4_28SM100_TMA_2SM_LOAD_MULTICASTENS4_14ComposedLayoutINS4_7SwizzleILi1ELi4ELi3EEENS4_18smem_ptr_flag_bitsILi8EEENSX_INS5_IJNSA_ILi8EEESH_EEENS5_IJSH_SD_EEEEEEEvNS4_8identityENS4_18SM100_TMA_2SM_LOADES1F_vS1G_EENS_8epilogue10collective18CollectiveEpilogueINS1J_23Sm100TmaWarpSpecializedILi4ELi2ELi64ELb0ELb0EEEJNS5_IJNSA_ILi128EEESG_SH_EEENS5_IJNSX_IS1O_SD_EENSX_INSA_ILi64EEESD_EEEEESJ_SK_SJ_SK_NS1J_6fusion15FusionCallbacksIS1N_NS1U_17LinearCombinationISJ_fSJ_fLNS_15FloatRoundStyleE2EEES1P_S1T_JEEENS4_5SM1004TMEM4LOAD26SM100_TMEM_LOAD_32dp32b64xENS4_13SM90_TMA_LOADENS16_INS17_ILi2ELi4ELi3EEES1A_NSX_INS5_IJS1B_S1R_EEENS5_IJS1R_SD_EEEEEEENS4_39AutoVectorizingCopyWithAssumedAlignmentILi128EEENS4_14SM90_TMA_STOREES29_S2B_S2B_EEEvvEEEEvNT_6ParamsE --------------------------
	.section	.nv.shared._ZN7cutlass13device_kernelINS_4gemm6kernel13GemmUniversalIN4cute5tupleIJiiiiEEENS1_10collective13CollectiveMmaINS1_35MainloopSm100TmaUmmaWarpSpecializedILi22ELi2ELi2ENS5_IJNS4_1CILi2EEENSA_ILi4EEENSA_ILi1EEEEEEEENS5_IJNSA_ILi256EEESG_NSA_ILi32EEEEEENS_12float_e5m2_tENS5_IJlSD_lEEESJ_SK_NS4_8TiledMMAINS4_8MMA_AtomIJNS4_10MMA_TraitsINS4_25SM100_MMA_F8F6F4_2x1SM_SSEJSJ_SJ_fSG_SG_NS4_17integral_constantINS4_4UMMA5MajorELSR_0EEESS_NSP_INSQ_7ScaleInELST_0EEESU_EEEEEENS4_6LayoutINS5_IJSD_SD_SD_EEENS5_IJNSA_ILi0EEESZ_SZ_EEEEENS5_IJNS4_10UnderscoreES12_S12_EEEEENS4_28SM100_TMA_2SM_LOAD_MULTICASTENS4_14ComposedLayoutINS4_7SwizzleILi1ELi4ELi3EEENS4_18smem_ptr_flag_bitsILi8EEENSX_INS5_IJNSA_ILi8EEESH_EEENS5_IJSH_SD_EEEEEEEvNS4_8identityENS4_18SM100_TMA_2SM_LOADES1F_vS1G_EENS_8epilogue10collective18CollectiveEpilogueINS1J_23Sm100TmaWarpSpecializedILi4ELi2ELi64ELb0ELb0EEEJNS5_IJNSA_ILi128EEESG_SH_EEENS5_IJNSX_IS1O_SD_EENSX_INSA_ILi64EEESD_EEEEESJ_SK_SJ_SK_NS1J_6fusion15FusionCallbacksIS1N_NS1U_17LinearCombinationISJ_fSJ_fLNS_15FloatRoundStyleE2EEES1P_S1T_JEEENS4_5SM1004TMEM4LOAD26SM100_TMEM_LOAD_32dp32b64xENS4_13SM90_TMA_LOADENS16_INS17_ILi2ELi4ELi3EEES1A_NSX_INS5_IJS1B_S1R_EEENS5_IJS1R_SD_EEEEEEENS4_39AutoVectorizingCopyWithAssumedAlignmentILi128EEENS4_14SM90_TMA_STOREES29_S2B_S2B_EEEvvEEEEvNT_6ParamsE,"aw",@nobits
	.sectionflags	@""
	.align	16
	.zero		1024


//--------------------- .nv.shared.reserved.0     --------------------------
	.section	.nv.shared.reserved.0,"aw",@nobits
	.weak		__nv_reservedSMEM_offset_0_alias
	.size		__nv_reservedSMEM_offset_0_alias, 0, 64
	.other		__nv_reservedSMEM_offset_0_alias,@"STO_CUDA_RESERVED_SHARED STV_DEFAULT"
__nv_reservedSMEM_offset_0_alias:
	.zero		0
.nv.shared.reserved.0:
	.zero		64
	.weak		__nv_reservedSMEM_tcgen05_partition
	.type		__nv_reservedSMEM_tcgen05_partition,@object
	.size		__nv_reservedSMEM_tcgen05_partition,(.L_0 - __nv_reservedSMEM_tcgen05_partition)
__nv_reservedSMEM_tcgen05_partition:
	.zero		32
.L_0:


//--------------------- .nv.global                --------------------------
	.section	.nv.global,"aw",@nobits
.nv.global:
	.type		_ZN40_INTERNAL_a8c23d23_4_k_cu_9cef7d18_180594cute1_E,@object
	.size		_ZN40_INTERNAL_a8c23d23_4_k_cu_9cef7d18_180594cute1_E,(_ZN40_INTERNAL_a8c23d23_4_k_cu_9cef7d18_180594cuda3std3__45__cpo6cbeginE - _ZN40_INTERNAL_a8c23d23_4_k_cu_9cef7d18_180594cute1_E)
_ZN40_INTERNAL_a8c23d23_4_k_cu_9cef7d18_180594cute1_E:
	.zero		1
	.type		_ZN40_INTERNAL_a8c23d23_4_k_cu_9cef7d18_180594cuda3std3__45__cpo6cbeginE,@object
	.size		_ZN40_INTERNAL_a8c23d23_4_k_cu_9cef7d18_180594cuda3std3__45__cpo6cbeginE,(_ZN40_INTERNAL_a8c23d23_4_k_cu_9cef7d18_180594cuda3std3__48in_placeE - _ZN40_INTERNAL_a8c23d23_4_k_cu_9cef7d18_180594cuda3std3__45__cpo6cbeginE)
_ZN40_INTERNAL_a8c23d23_4_k_cu_9cef7d18_180594cuda3std3__45__cpo6cbeginE:
	.zero		1
	.type		_ZN40_INTERNAL_a8c23d23_4_k_cu_9cef7d18_180594cuda3std3__48in_placeE,@object
	.size		_ZN40_INTERNAL_a8c23d23_4_k_cu_9cef7d18_180594cuda3std3__48in_placeE,(_ZN40_INTERNAL_a8c23d23_4_k_cu_9cef7d18_180594cuda3std6ranges3__45__cpo9iter_moveE - _ZN40_INTERNAL_a8c23d23_4_k_cu_9cef7d18_180594cuda3std3__48in_placeE)
_ZN40_INTERNAL_a8c23d23_4_k_cu_9cef7d18_180594cuda3std3__48in_placeE:
	.zero		1
	.type		_ZN40_INTERNAL_a8c23d23_4_k_cu_9cef7d18_180594cuda3std6ranges3__45__cpo9iter_moveE,@object
	.size		_ZN40_INTERNAL_a8c23d23_4_k_cu_9cef7d18_180594cuda3std6ranges3__45__cpo9iter_moveE,(_ZN40_INTERNAL_a8c23d23_4_k_cu_9cef7d18_180594cuda3std3__45__cpo5beginE - _ZN40_INTERNAL_a8c23d23_4_k_cu_9cef7d18_180594cuda3std6ranges3__45__cpo9iter_moveE)
_ZN40_INTERNAL_a8c23d23_4_k_cu_9cef7d18_180594cuda3std6ranges3__45__cpo9iter_moveE:
	.zero		1
	.type		_ZN40_INTERNAL_a8c23d23_4_k_cu_9cef7d18_180594cuda3std3__45__cpo5beginE,@object
	.size		_ZN40_INTERNAL_a8c23d23_4_k_cu_9cef7d18_180594cuda3std3__45__cpo5beginE,(_ZN40_INTERNAL_a8c23d23_4_k_cu_9cef7d18_180594cuda3std3__442_GLOBAL__N__a8c23d23_4_k_cu_9cef7d18_180596ignoreE - _ZN40_INTERNAL_a8c23d23_4_k_cu_9cef7d18_180594cuda3std3__45__cpo5beginE)
_ZN40_INTERNAL_a8c23d23_4_k_cu_9cef7d18_180594cuda3std3__45__cpo5beginE:
	.zero		1
	.type		_ZN40_INTERNAL_a8c23d23_4_k_cu_9cef7d18_180594cuda3std3__442_GLOBAL__N__a8c23d23_4_k_cu_9cef7d18_180596ignoreE,@object
	.size		_ZN40_INTERNAL_a8c23d23_4_k_cu_9cef7d18_180594cuda3std3__442_GLOBAL__N__a8c23d23_4_k_cu_9cef7d18_180596ignoreE,(_ZN40_INTERNAL_a8c23d23_4_k_cu_9cef7d18_180594cute7productE - _ZN40_INTERNAL_a8c23d23_4_k_cu_9cef7d18_180594cuda3std3__442_GLOBAL__N__a8c23d23_4_k_cu_9cef7d18_180596ignoreE)
_ZN40_INTERNAL_a8c23d23_4_k_cu_9cef7d18_180594cuda3std3__442_GLOBAL__N__a8c23d23_4_k_cu_9cef7d18_180596ignoreE:
	.zero		1
	.type		_ZN40_INTERNAL_a8c23d23_4_k_cu_9cef7d18_180594cute7productE,@object
	.size		_ZN40_INTERNAL_a8c23d23_4_k_cu_9cef7d18_180594cute7productE,(_ZN40_INTERNAL_a8c23d23_4_k_cu_9cef7d18_180594cuda3std3__45__cpo3endE - _ZN40_INTERNAL_a8c23d23_4_k_cu_9cef7d18_180594cute7productE)
_ZN40_INTERNAL_a8c23d23_4_k_cu_9cef7d18_180594cute7productE:
	.zero		1
	.type		_ZN40_INTERNAL_a8c23d23_4_k_cu_9cef7d18_180594cuda3std3__45__cpo3endE,@object
	.size		_ZN40_INTERNAL_a8c23d23_4_k_cu_9cef7d18_180594cuda3std3__45__cpo3endE,(_ZN40_INTERNAL_a8c23d23_4_k_cu_9cef7d18_180594cuda3std3__419piecewise_constructE - _ZN40_INTERNAL_a8c23d23_4_k_cu_9cef7d18_180594cuda3std3__45__cpo3endE)
_ZN40_INTERNAL_a8c23d23_4_k_cu_9cef7d18_180594cuda3std3__45__cpo3endE:
	.zero		1
	.type		_ZN40_INTERNAL_a8c23d23_4_k_cu_9cef7d18_180594cuda3std3__419piecewise_constructE,@object
	.size		_ZN40_INTERNAL_a8c23d23_4_k_cu_9cef7d18_180594cuda3std3__419piecewise_constructE,(_ZN40_INTERNAL_a8c23d23_4_k_cu_9cef7d18_180594cuda3std3__45__cpo4cendE - _ZN40_INTERNAL_a8c23d23_4_k_cu_9cef7d18_180594cuda3std3__419piecewise_constructE)
_ZN40_INTERNAL_a8c23d23_4_k_cu_9cef7d18_180594cuda3std3__419piecewise_constructE:
	.zero		1
	.type		_ZN40_INTERNAL_a8c23d23_4_k_cu_9cef7d18_180594cuda3std3__45__cpo4cendE,@object
	.size		_ZN40_INTERNAL_a8c23d23_4_k_cu_9cef7d18_180594cuda3std3__45__cpo4cendE,(_ZN40_INTERNAL_a8c23d23_4_k_cu_9cef7d18_180594cuda3std6ranges3__45__cpo4swapE - _ZN40_INTERNAL_a8c23d23_4_k_cu_9cef7d18_180594cuda3std3__45__cpo4cendE)
_ZN40_INTERNAL_a8c23d23_4_k_cu_9cef7d18_180594cuda3std3__45__cpo4cendE:
	.zero		1
	.type		_ZN40_INTERNAL_a8c23d23_4_k_cu_9cef7d18_180594cuda3std6ranges3__45__cpo4swapE,@object
	.size		_ZN40_INTERNAL_a8c23d23_4_k_cu_9cef7d18_180594cuda3std6ranges3__45__cpo4swapE,(.L_11 - _ZN40_INTERNAL_a8c23d23_4_k_cu_9cef7d18_180594cuda3std6ranges3__45__cpo4swapE)
_ZN40_INTERNAL_a8c23d23_4_k_cu_9cef7d18_180594cuda3std6ranges3__45__cpo4swapE:
	.zero		1
.L_11:


//--------------------- .nv.constant0._ZN7cutlass13device_kernelINS_4gemm6kernel13GemmUniversalIN4cute5tupleIJiiiiEEENS1_10collective13CollectiveMmaINS1_35MainloopSm100TmaUmmaWarpSpecializedILi22ELi2ELi2ENS5_IJNS4_1CILi2EEENSA_ILi4EEENSA_ILi1EEEEEEEENS5_IJNSA_ILi256EEESG_NSA_ILi32EEEEEENS_12float_e5m2_tENS5_IJlSD_lEEESJ_SK_NS4_8TiledMMAINS4_8MMA_AtomIJNS4_10MMA_TraitsINS4_25SM100_MMA_F8F6F4_2x1SM_SSEJSJ_SJ_fSG_SG_NS4_17integral_constantINS4_4UMMA5MajorELSR_0EEESS_NSP_INSQ_7ScaleInELST_0EEESU_EEEEEENS4_6LayoutINS5_IJSD_SD_SD_EEENS5_IJNSA_ILi0EEESZ_SZ_EEEEENS5_IJNS4_10UnderscoreES12_S12_EEEEENS4_28SM100_TMA_2SM_LOAD_MULTICASTENS4_14ComposedLayoutINS4_7SwizzleILi1ELi4ELi3EEENS4_18smem_ptr_flag_bitsILi8EEENSX_INS5_IJNSA_ILi8EEESH_EEENS5_IJSH_SD_EEEEEEEvNS4_8identityENS4_18SM100_TMA_2SM_LOADES1F_vS1G_EENS_8epilogue10collective18CollectiveEpilogueINS1J_23Sm100TmaWarpSpecializedILi4ELi2ELi64ELb0ELb0EEEJNS5_IJNSA_ILi128EEESG_SH_EEENS5_IJNSX_IS1O_SD_EENSX_INSA_ILi64EEESD_EEEEESJ_SK_SJ_SK_NS1J_6fusion15FusionCallbacksIS1N_NS1U_17LinearCombinationISJ_fSJ_fLNS_15FloatRoundStyleE2EEES1P_S1T_JEEENS4_5SM1004TMEM4LOAD26SM100_TMEM_LOAD_32dp32b64xENS4_13SM90_TMA_LOADENS16_INS17_ILi2ELi4ELi3EEES1A_NSX_INS5_IJS1B_S1R_EEENS5_IJS1R_SD_EEEEEEENS4_39AutoVectorizingCopyWithAssumedAlignmentILi128EEENS4_14SM90_TMA_STOREES29_S2B_S2B_EEEvvEEEEvNT_6ParamsE --------------------------
	.section	.nv.constant0._ZN7cutlass13device_kernelINS_4gemm6kernel13GemmUniversalIN4cute5tupleIJiiiiEEENS1_10collective13CollectiveMmaINS1_35MainloopSm100TmaUmmaWarpSpecializedILi22ELi2ELi2ENS5_IJNS4_1CILi2EEENSA_ILi4EEENSA_ILi1EEEEEEEENS5_IJNSA_ILi256EEESG_NSA_ILi32EEEEEENS_12float_e5m2_tENS5_IJlSD_lEEESJ_SK_NS4_8TiledMMAINS4_8MMA_AtomIJNS4_10MMA_TraitsINS4_25SM100_MMA_F8F6F4_2x1SM_SSEJSJ_SJ_fSG_SG_NS4_17integral_constantINS4_4UMMA5MajorELSR_0EEESS_NSP_INSQ_7ScaleInELST_0EEESU_EEEEEENS4_6LayoutINS5_IJSD_SD_SD_EEENS5_IJNSA_ILi0EEESZ_SZ_EEEEENS5_IJNS4_10UnderscoreES12_S12_EEEEENS4_28SM100_TMA_2SM_LOAD_MULTICASTENS4_14ComposedLayoutINS4_7SwizzleILi1ELi4ELi3EEENS4_18smem_ptr_flag_bitsILi8EEENSX_INS5_IJNSA_ILi8EEESH_EEENS5_IJSH_SD_EEEEEEEvNS4_8identityENS4_18SM100_TMA_2SM_LOADES1F_vS1G_EENS_8epilogue10collective18CollectiveEpilogueINS1J_23Sm100TmaWarpSpecializedILi4ELi2ELi64ELb0ELb0EEEJNS5_IJNSA_ILi128EEESG_SH_EEENS5_IJNSX_IS1O_SD_EENSX_INSA_ILi64EEESD_EEEEESJ_SK_SJ_SK_NS1J_6fusion15FusionCallbacksIS1N_NS1U_17LinearCombinationISJ_fSJ_fLNS_15FloatRoundStyleE2EEES1P_S1T_JEEENS4_5SM1004TMEM4LOAD26SM100_TMEM_LOAD_32dp32b64xENS4_13SM90_TMA_LOADENS16_INS17_ILi2ELi4ELi3EEES1A_NSX_INS5_IJS1B_S1R_EEENS5_IJS1R_SD_EEEEEEENS4_39AutoVectorizingCopyWithAssumedAlignmentILi128EEENS4_14SM90_TMA_STOREES29_S2B_S2B_EEEvvEEEEvNT_6ParamsE,"a",@progbits
	.sectionflags	@""
	.align	4
.nv.constant0._ZN7cutlass13device_kernelINS_4gemm6kernel13GemmUniversalIN4cute5tupleIJiiiiEEENS1_10collective13CollectiveMmaINS1_35MainloopSm100TmaUmmaWarpSpecializedILi22ELi2ELi2ENS5_IJNS4_1CILi2EEENSA_ILi4EEENSA_ILi1EEEEEEEENS5_IJNSA_ILi256EEESG_NSA_ILi32EEEEEENS_12float_e5m2_tENS5_IJlSD_lEEESJ_SK_NS4_8TiledMMAINS4_8MMA_AtomIJNS4_10MMA_TraitsINS4_25SM100_MMA_F8F6F4_2x1SM_SSEJSJ_SJ_fSG_SG_NS4_17integral_constantINS4_4UMMA5MajorELSR_0EEESS_NSP_INSQ_7ScaleInELST_0EEESU_EEEEEENS4_6LayoutINS5_IJSD_SD_SD_EEENS5_IJNSA_ILi0EEESZ_SZ_EEEEENS5_IJNS4_10UnderscoreES12_S12_EEEEENS4_28SM100_TMA_2SM_LOAD_MULTICASTENS4_14ComposedLayoutINS4_7SwizzleILi1ELi4ELi3EEENS4_18smem_ptr_flag_bitsILi8EEENSX_INS5_IJNSA_ILi8EEESH_EEENS5_IJSH_SD_EEEEEEEvNS4_8identityENS4_18SM100_TMA_2SM_LOADES1F_vS1G_EENS_8epilogue10collective18CollectiveEpilogueINS1J_23Sm100TmaWarpSpecializedILi4ELi2ELi64ELb0ELb0EEEJNS5_IJNSA_ILi128EEESG_SH_EEENS5_IJNSX_IS1O_SD_EENSX_INSA_ILi64EEESD_EEEEESJ_SK_SJ_SK_NS1J_6fusion15FusionCallbacksIS1N_NS1U_17LinearCombinationISJ_fSJ_fLNS_15FloatRoundStyleE2EEES1P_S1T_JEEENS4_5SM1004TMEM4LOAD26SM100_TMEM_LOAD_32dp32b64xENS4_13SM90_TMA_LOADENS16_INS17_ILi2ELi4ELi3EEES1A_NSX_INS5_IJS1B_S1R_EEENS5_IJS1R_SD_EEEEEEENS4_39AutoVectorizingCopyWithAssumedAlignmentILi128EEENS4_14SM90_TMA_STOREES29_S2B_S2B_EEEvvEEEEvNT_6ParamsE:
	.zero		2944


//--------------------- SYMBOLS --------------------------

	.type		.nv.reservedSmem.offset0,@object
	.size		.nv.reservedSmem.offset0,0x4
	.type		.nv.reservedSmem.cap,@object
	.size		.nv.reservedSmem.cap,0x4
	.type		__assertfail,@function
